	.target	sm_80

	.elftype	@"ET_EXEC"


//--------------------- .note.nv.tkinfo           --------------------------
	.section	.note.nv.tkinfo,"",@"SHT_NOTE"
	.sectionflags	@"SHF_NOTE_NV_TKINFO"
	.tkinfo
        /*0018*/ 	.word	0x00000002
        /*0030*/ 	.string	""
        /*0030*/ 	.string	"ptxas"
        /*0030*/ 	.string	"Cuda compilation tools, release 13.0, V13.0.88"
        /*0030*/ 	.string	"Build cuda_13.0.r13.0/compiler.36424714_0"
        /*0030*/ 	.string	"-arch sm_80 -m 64 "



//--------------------- .note.nv.cuinfo           --------------------------
	.section	.note.nv.cuinfo,"",@"SHT_NOTE"
	.sectionflags	@"SHF_NOTE_NV_CUINFO"
        /*0018*/ 	.short	0x0002
        /*001a*/ 	.short	0x0050
        /*001c*/ 	.short	0x0082
	.zero		2


//--------------------- .nv.info                  --------------------------
	.section	.nv.info,"",@"SHT_CUDA_INFO"
	.align	4


	//----- nvinfo : EIATTR_REGCOUNT
	.align		4
        /*0000*/ 	.byte	0x04, 0x2f
        /*0002*/ 	.short	(.L_29 - .L_28)
	.align		4
.L_28:
        /*0004*/ 	.word	index@(_ZN2at6native69_GLOBAL__N__64f4e359_31_FunctionOfAMatrixUtilsKernel_cu_b2145a98_316016_elemwise_kernelILi128ELi8EZNS1_43_compute_linear_combination_internal_kernelIhEEvRNS_14TensorIteratorEiiiEUliE_EEviT1_)
        /*0008*/ 	.word	0x0000001c


	//----- nvinfo : EIATTR_FRAME_SIZE
	.align		4
.L_29:
        /*000c*/ 	.byte	0x04, 0x11
        /*000e*/ 	.short	(.L_31 - .L_30)
	.align		4
.L_30:
        /*0010*/ 	.word	index@(_ZN2at6native69_GLOBAL__N__64f4e359_31_FunctionOfAMatrixUtilsKernel_cu_b2145a98_316016_elemwise_kernelILi128ELi8EZNS1_43_compute_linear_combination_internal_kernelIhEEvRNS_14TensorIteratorEiiiEUliE_EEviT1_)
        /*0014*/ 	.word	0x00000000


	//----- nvinfo : EIATTR_REGCOUNT
	.align		4
.L_31:
        /*0018*/ 	.byte	0x04, 0x2f
        /*001a*/ 	.short	(.L_33 - .L_32)
	.align		4
.L_32:
        /*001c*/ 	.word	index@(_ZN2at6native69_GLOBAL__N__64f4e359_31_FunctionOfAMatrixUtilsKernel_cu_b2145a98_316016_elemwise_kernelILi128ELi8EZNS1_43_compute_linear_combination_internal_kernelIaEEvRNS_14TensorIteratorEiiiEUliE_EEviT1_)
        /*0020*/ 	.word	0x0000001c


	//----- nvinfo : EIATTR_FRAME_SIZE
	.align		4
.L_33:
        /*0024*/ 	.byte	0x04, 0x11
        /*0026*/ 	.short	(.L_35 - .L_34)
	.align		4
.L_34:
        /*0028*/ 	.word	index@(_ZN2at6native69_GLOBAL__N__64f4e359_31_FunctionOfAMatrixUtilsKernel_cu_b2145a98_316016_elemwise_kernelILi128ELi8EZNS1_43_compute_linear_combination_internal_kernelIaEEvRNS_14TensorIteratorEiiiEUliE_EEviT1_)
        /*002c*/ 	.word	0x00000000


	//----- nvinfo : EIATTR_REGCOUNT
	.align		4
.L_35:
        /*0030*/ 	.byte	0x04, 0x2f
        /*0032*/ 	.short	(.L_37 - .L_36)
	.align		4
.L_36:
        /*0034*/ 	.word	index@(_ZN2at6native69_GLOBAL__N__64f4e359_31_FunctionOfAMatrixUtilsKernel_cu_b2145a98_316016_elemwise_kernelILi128ELi8EZNS1_43_compute_linear_combination_internal_kernelIiEEvRNS_14TensorIteratorEiiiEUliE_EEviT1_)
        /*0038*/ 	.word	0x00000038


	//----- nvinfo : EIATTR_FRAME_SIZE
	.align		4
.L_37:
        /*003c*/ 	.byte	0x04, 0x11
        /*003e*/ 	.short	(.L_39 - .L_38)
	.align		4
.L_38:
        /*0040*/ 	.word	index@(_ZN2at6native69_GLOBAL__N__64f4e359_31_FunctionOfAMatrixUtilsKernel_cu_b2145a98_316016_elemwise_kernelILi128ELi8EZNS1_43_compute_linear_combination_internal_kernelIiEEvRNS_14TensorIteratorEiiiEUliE_EEviT1_)
        /*0044*/ 	.word	0x00000000


	//----- nvinfo : EIATTR_REGCOUNT
	.align		4
.L_39:
        /*0048*/ 	.byte	0x04, 0x2f
        /*004a*/ 	.short	(.L_41 - .L_40)
	.align		4
.L_40:
        /*004c*/ 	.word	index@(_ZN2at6native69_GLOBAL__N__64f4e359_31_FunctionOfAMatrixUtilsKernel_cu_b2145a98_316016_elemwise_kernelILi128ELi8EZNS1_43_compute_linear_combination_internal_kernelIlEEvRNS_14TensorIteratorEiiiEUliE_EEviT1_)
        /*0050*/ 	.word	0x00000040


	//----- nvinfo : EIATTR_FRAME_SIZE
	.align		4
.L_41:
        /*0054*/ 	.byte	0x04, 0x11
        /*0056*/ 	.short	(.L_43 - .L_42)
	.align		4
.L_42:
        /*0058*/ 	.word	index@(_ZN2at6native69_GLOBAL__N__64f4e359_31_FunctionOfAMatrixUtilsKernel_cu_b2145a98_316016_elemwise_kernelILi128ELi8EZNS1_43_compute_linear_combination_internal_kernelIlEEvRNS_14TensorIteratorEiiiEUliE_EEviT1_)
        /*005c*/ 	.word	0x00000000


	//----- nvinfo : EIATTR_REGCOUNT
	.align		4
.L_43:
        /*0060*/ 	.byte	0x04, 0x2f
        /*0062*/ 	.short	(.L_45 - .L_44)
	.align		4
.L_44:
        /*0064*/ 	.word	index@(_ZN2at6native69_GLOBAL__N__64f4e359_31_FunctionOfAMatrixUtilsKernel_cu_b2145a98_316016_elemwise_kernelILi128ELi8EZNS1_43_compute_linear_combination_internal_kernelIsEEvRNS_14TensorIteratorEiiiEUliE_EEviT1_)
        /*0068*/ 	.word	0x00000038


	//----- nvinfo : EIATTR_FRAME_SIZE
	.align		4
.L_45:
        /*006c*/ 	.byte	0x04, 0x11
        /*006e*/ 	.short	(.L_47 - .L_46)
	.align		4
.L_46:
        /*0070*/ 	.word	index@(_ZN2at6native69_GLOBAL__N__64f4e359_31_FunctionOfAMatrixUtilsKernel_cu_b2145a98_316016_elemwise_kernelILi128ELi8EZNS1_43_compute_linear_combination_internal_kernelIsEEvRNS_14TensorIteratorEiiiEUliE_EEviT1_)
        /*0074*/ 	.word	0x00000000


	//----- nvinfo : EIATTR_REGCOUNT
	.align		4
.L_47:
        /*0078*/ 	.byte	0x04, 0x2f
        /*007a*/ 	.short	(.L_49 - .L_48)
	.align		4
.L_48:
        /*007c*/ 	.word	index@(_ZN2at6native69_GLOBAL__N__64f4e359_31_FunctionOfAMatrixUtilsKernel_cu_b2145a98_316016_elemwise_kernelILi128ELi8EZNS1_43_compute_linear_combination_internal_kernelIdEEvRNS_14TensorIteratorEiiiEUliE_EEviT1_)
        /*0080*/ 	.word	0x00000040


	//----- nvinfo : EIATTR_FRAME_SIZE
	.align		4
.L_49:
        /*0084*/ 	.byte	0x04, 0x11
        /*0086*/ 	.short	(.L_51 - .L_50)
	.align		4
.L_50:
        /*0088*/ 	.word	index@(_ZN2at6native69_GLOBAL__N__64f4e359_31_FunctionOfAMatrixUtilsKernel_cu_b2145a98_316016_elemwise_kernelILi128ELi8EZNS1_43_compute_linear_combination_internal_kernelIdEEvRNS_14TensorIteratorEiiiEUliE_EEviT1_)
        /*008c*/ 	.word	0x00000000


	//----- nvinfo : EIATTR_REGCOUNT
	.align		4
.L_51:
        /*0090*/ 	.byte	0x04, 0x2f
        /*0092*/ 	.short	(.L_53 - .L_52)
	.align		4
.L_52:
        /*0094*/ 	.word	index@(_ZN2at6native69_GLOBAL__N__64f4e359_31_FunctionOfAMatrixUtilsKernel_cu_b2145a98_316016_elemwise_kernelILi128ELi8EZNS1_43_compute_linear_combination_internal_kernelIfEEvRNS_14TensorIteratorEiiiEUliE_EEviT1_)
        /*0098*/ 	.word	0x00000038


	//----- nvinfo : EIATTR_FRAME_SIZE
	.align		4
.L_53:
        /*009c*/ 	.byte	0x04, 0x11
        /*009e*/ 	.short	(.L_55 - .L_54)
	.align		4
.L_54:
        /*00a0*/ 	.word	index@(_ZN2at6native69_GLOBAL__N__64f4e359_31_FunctionOfAMatrixUtilsKernel_cu_b2145a98_316016_elemwise_kernelILi128ELi8EZNS1_43_compute_linear_combination_internal_kernelIfEEvRNS_14TensorIteratorEiiiEUliE_EEviT1_)
        /*00a4*/ 	.word	0x00000000


	//----- nvinfo : EIATTR_REGCOUNT
	.align		4
.L_55:
        /*00a8*/ 	.byte	0x04, 0x2f
        /*00aa*/ 	.short	(.L_57 - .L_56)
	.align		4
.L_56:
        /*00ac*/ 	.word	index@(_ZN2at6native69_GLOBAL__N__64f4e359_31_FunctionOfAMatrixUtilsKernel_cu_b2145a98_316016_elemwise_kernelILi128ELi8EZNS1_43_compute_linear_combination_internal_kernelIN3c107complexIdEEEEvRNS_14TensorIteratorEiiiEUliE_EEviT1_)
        /*00b0*/ 	.word	0x00000040


	//----- nvinfo : EIATTR_FRAME_SIZE
	.align		4
.L_57:
        /*00b4*/ 	.byte	0x04, 0x11
        /*00b6*/ 	.short	(.L_59 - .L_58)
	.align		4
.L_58:
        /*00b8*/ 	.word	index@(_ZN2at6native69_GLOBAL__N__64f4e359_31_FunctionOfAMatrixUtilsKernel_cu_b2145a98_316016_elemwise_kernelILi128ELi8EZNS1_43_compute_linear_combination_internal_kernelIN3c107complexIdEEEEvRNS_14TensorIteratorEiiiEUliE_EEviT1_)
        /*00bc*/ 	.word	0x00000000


	//----- nvinfo : EIATTR_REGCOUNT
	.align		4
.L_59:
        /*00c0*/ 	.byte	0x04, 0x2f
        /*00c2*/ 	.short	(.L_61 - .L_60)
	.align		4
.L_60:
        /*00c4*/ 	.word	index@(_ZN2at6native69_GLOBAL__N__64f4e359_31_FunctionOfAMatrixUtilsKernel_cu_b2145a98_316016_elemwise_kernelILi128ELi8EZNS1_43_compute_linear_combination_internal_kernelIN3c107complexIfEEEEvRNS_14TensorIteratorEiiiEUliE_EEviT1_)
        /*00c8*/ 	.word	0x00000040


	//----- nvinfo : EIATTR_FRAME_SIZE
	.align		4
.L_61:
        /*00cc*/ 	.byte	0x04, 0x11
        /*00ce*/ 	.short	(.L_63 - .L_62)
	.align		4
.L_62:
        /*00d0*/ 	.word	index@(_ZN2at6native69_GLOBAL__N__64f4e359_31_FunctionOfAMatrixUtilsKernel_cu_b2145a98_316016_elemwise_kernelILi128ELi8EZNS1_43_compute_linear_combination_internal_kernelIN3c107complexIfEEEEvRNS_14TensorIteratorEiiiEUliE_EEviT1_)
        /*00d4*/ 	.word	0x00000000


	//----- nvinfo : EIATTR_REGCOUNT
	.align		4
.L_63:
        /*00d8*/ 	.byte	0x04, 0x2f
        /*00da*/ 	.short	(.L_65 - .L_64)
	.align		4
.L_64:
        /*00dc*/ 	.word	index@(_ZN2at6native69_GLOBAL__N__64f4e359_31_FunctionOfAMatrixUtilsKernel_cu_b2145a98_316016_elemwise_kernelILi128ELi8EZNS1_43_compute_linear_combination_internal_kernelIN3c104HalfEEEvRNS_14TensorIteratorEiiiEUliE_EEviT1_)
        /*00e0*/ 	.word	0x00000020


	//----- nvinfo : EIATTR_FRAME_SIZE
	.align		4
.L_65:
        /*00e4*/ 	.byte	0x04, 0x11
        /*00e6*/ 	.short	(.L_67 - .L_66)
	.align		4
.L_66:
        /*00e8*/ 	.word	index@(_ZN2at6native69_GLOBAL__N__64f4e359_31_FunctionOfAMatrixUtilsKernel_cu_b2145a98_316016_elemwise_kernelILi128ELi8EZNS1_43_compute_linear_combination_internal_kernelIN3c104HalfEEEvRNS_14TensorIteratorEiiiEUliE_EEviT1_)
        /*00ec*/ 	.word	0x00000000


	//----- nvinfo : EIATTR_REGCOUNT
	.align		4
.L_67:
        /*00f0*/ 	.byte	0x04, 0x2f
        /*00f2*/ 	.short	(.L_69 - .L_68)
	.align		4
.L_68:
        /*00f4*/ 	.word	index@(_ZN2at6native69_GLOBAL__N__64f4e359_31_FunctionOfAMatrixUtilsKernel_cu_b2145a98_316016_elemwise_kernelILi128ELi8EZNS1_43_compute_linear_combination_internal_kernelIbEEvRNS_14TensorIteratorEiiiEUliE_EEviT1_)
        /*00f8*/ 	.word	0x0000001c


	//----- nvinfo : EIATTR_FRAME_SIZE
	.align		4
.L_69:
        /*00fc*/ 	.byte	0x04, 0x11
        /*00fe*/ 	.short	(.L_71 - .L_70)
	.align		4
.L_70:
        /*0100*/ 	.word	index@(_ZN2at6native69_GLOBAL__N__64f4e359_31_FunctionOfAMatrixUtilsKernel_cu_b2145a98_316016_elemwise_kernelILi128ELi8EZNS1_43_compute_linear_combination_internal_kernelIbEEvRNS_14TensorIteratorEiiiEUliE_EEviT1_)
        /*0104*/ 	.word	0x00000000


	//----- nvinfo : EIATTR_REGCOUNT
	.align		4
.L_71:
        /*0108*/ 	.byte	0x04, 0x2f
        /*010a*/ 	.short	(.L_73 - .L_72)
	.align		4
.L_72:
        /*010c*/ 	.word	index@(_ZN2at6native69_GLOBAL__N__64f4e359_31_FunctionOfAMatrixUtilsKernel_cu_b2145a98_316016_elemwise_kernelILi128ELi8EZNS1_43_compute_linear_combination_internal_kernelIN3c108BFloat16EEEvRNS_14TensorIteratorEiiiEUliE_EEviT1_)
        /*0110*/ 	.word	0x00000020


	//----- nvinfo : EIATTR_FRAME_SIZE
	.align		4
.L_73:
        /*0114*/ 	.byte	0x04, 0x11
        /*0116*/ 	.short	(.L_75 - .L_74)
	.align		4
.L_74:
        /*0118*/ 	.word	index@(_ZN2at6native69_GLOBAL__N__64f4e359_31_FunctionOfAMatrixUtilsKernel_cu_b2145a98_316016_elemwise_kernelILi128ELi8EZNS1_43_compute_linear_combination_internal_kernelIN3c108BFloat16EEEvRNS_14TensorIteratorEiiiEUliE_EEviT1_)
        /*011c*/ 	.word	0x00000000


	//----- nvinfo : EIATTR_MIN_STACK_SIZE
	.align		4
.L_75:
        /*0120*/ 	.byte	0x04, 0x12
        /*0122*/ 	.short	(.L_77 - .L_76)
	.align		4
.L_76:
        /*0124*/ 	.word	index@(_ZN2at6native69_GLOBAL__N__64f4e359_31_FunctionOfAMatrixUtilsKernel_cu_b2145a98_316016_elemwise_kernelILi128ELi8EZNS1_43_compute_linear_combination_internal_kernelIN3c108BFloat16EEEvRNS_14TensorIteratorEiiiEUliE_EEviT1_)
        /*0128*/ 	.word	0x00000000


	//----- nvinfo : EIATTR_MIN_STACK_SIZE
	.align		4
.L_77:
        /*012c*/ 	.byte	0x04, 0x12
        /*012e*/ 	.short	(.L_79 - .L_78)
	.align		4
.L_78:
        /*0130*/ 	.word	index@(_ZN2at6native69_GLOBAL__N__64f4e359_31_FunctionOfAMatrixUtilsKernel_cu_b2145a98_316016_elemwise_kernelILi128ELi8EZNS1_43_compute_linear_combination_internal_kernelIbEEvRNS_14TensorIteratorEiiiEUliE_EEviT1_)
        /*0134*/ 	.word	0x00000000


	//----- nvinfo : EIATTR_MIN_STACK_SIZE
	.align		4
.L_79:
        /*0138*/ 	.byte	0x04, 0x12
        /*013a*/ 	.short	(.L_81 - .L_80)
	.align		4
.L_80:
        /*013c*/ 	.word	index@(_ZN2at6native69_GLOBAL__N__64f4e359_31_FunctionOfAMatrixUtilsKernel_cu_b2145a98_316016_elemwise_kernelILi128ELi8EZNS1_43_compute_linear_combination_internal_kernelIN3c104HalfEEEvRNS_14TensorIteratorEiiiEUliE_EEviT1_)
        /*0140*/ 	.word	0x00000000


	//----- nvinfo : EIATTR_MIN_STACK_SIZE
	.align		4
.L_81:
        /*0144*/ 	.byte	0x04, 0x12
        /*0146*/ 	.short	(.L_83 - .L_82)
	.align		4
.L_82:
        /*0148*/ 	.word	index@(_ZN2at6native69_GLOBAL__N__64f4e359_31_FunctionOfAMatrixUtilsKernel_cu_b2145a98_316016_elemwise_kernelILi128ELi8EZNS1_43_compute_linear_combination_internal_kernelIN3c107complexIfEEEEvRNS_14TensorIteratorEiiiEUliE_EEviT1_)
        /*014c*/ 	.word	0x00000000


	//----- nvinfo : EIATTR_MIN_STACK_SIZE
	.align		4
.L_83:
        /*0150*/ 	.byte	0x04, 0x12
        /*0152*/ 	.short	(.L_85 - .L_84)
	.align		4
.L_84:
        /*0154*/ 	.word	index@(_ZN2at6native69_GLOBAL__N__64f4e359_31_FunctionOfAMatrixUtilsKernel_cu_b2145a98_316016_elemwise_kernelILi128ELi8EZNS1_43_compute_linear_combination_internal_kernelIN3c107complexIdEEEEvRNS_14TensorIteratorEiiiEUliE_EEviT1_)
        /*0158*/ 	.word	0x00000000


	//----- nvinfo : EIATTR_MIN_STACK_SIZE
	.align		4
.L_85:
        /*015c*/ 	.byte	0x04, 0x12
        /*015e*/ 	.short	(.L_87 - .L_86)
	.align		4
.L_86:
        /*0160*/ 	.word	index@(_ZN2at6native69_GLOBAL__N__64f4e359_31_FunctionOfAMatrixUtilsKernel_cu_b2145a98_316016_elemwise_kernelILi128ELi8EZNS1_43_compute_linear_combination_internal_kernelIfEEvRNS_14TensorIteratorEiiiEUliE_EEviT1_)
        /*0164*/ 	.word	0x00000000


	//----- nvinfo : EIATTR_MIN_STACK_SIZE
	.align		4
.L_87:
        /*0168*/ 	.byte	0x04, 0x12
        /*016a*/ 	.short	(.L_89 - .L_88)
	.align		4
.L_88:
        /*016c*/ 	.word	index@(_ZN2at6native69_GLOBAL__N__64f4e359_31_FunctionOfAMatrixUtilsKernel_cu_b2145a98_316016_elemwise_kernelILi128ELi8EZNS1_43_compute_linear_combination_internal_kernelIdEEvRNS_14TensorIteratorEiiiEUliE_EEviT1_)
        /*0170*/ 	.word	0x00000000


	//----- nvinfo : EIATTR_MIN_STACK_SIZE
	.align		4
.L_89:
        /*0174*/ 	.byte	0x04, 0x12
        /*0176*/ 	.short	(.L_91 - .L_90)
	.align		4
.L_90:
        /*0178*/ 	.word	index@(_ZN2at6native69_GLOBAL__N__64f4e359_31_FunctionOfAMatrixUtilsKernel_cu_b2145a98_316016_elemwise_kernelILi128ELi8EZNS1_43_compute_linear_combination_internal_kernelIsEEvRNS_14TensorIteratorEiiiEUliE_EEviT1_)
        /*017c*/ 	.word	0x00000000


	//----- nvinfo : EIATTR_MIN_STACK_SIZE
	.align		4
.L_91:
        /*0180*/ 	.byte	0x04, 0x12
        /*0182*/ 	.short	(.L_93 - .L_92)
	.align		4
.L_92:
        /*0184*/ 	.word	index@(_ZN2at6native69_GLOBAL__N__64f4e359_31_FunctionOfAMatrixUtilsKernel_cu_b2145a98_316016_elemwise_kernelILi128ELi8EZNS1_43_compute_linear_combination_internal_kernelIlEEvRNS_14TensorIteratorEiiiEUliE_EEviT1_)
        /*0188*/ 	.word	0x00000000


	//----- nvinfo : EIATTR_MIN_STACK_SIZE
	.align		4
.L_93:
        /*018c*/ 	.byte	0x04, 0x12
        /*018e*/ 	.short	(.L_95 - .L_94)
	.align		4
.L_94:
        /*0190*/ 	.word	index@(_ZN2at6native69_GLOBAL__N__64f4e359_31_FunctionOfAMatrixUtilsKernel_cu_b2145a98_316016_elemwise_kernelILi128ELi8EZNS1_43_compute_linear_combination_internal_kernelIiEEvRNS_14TensorIteratorEiiiEUliE_EEviT1_)
        /*0194*/ 	.word	0x00000000


	//----- nvinfo : EIATTR_MIN_STACK_SIZE
	.align		4
.L_95:
        /*0198*/ 	.byte	0x04, 0x12
        /*019a*/ 	.short	(.L_97 - .L_96)
	.align		4
.L_96:
        /*019c*/ 	.word	index@(_ZN2at6native69_GLOBAL__N__64f4e359_31_FunctionOfAMatrixUtilsKernel_cu_b2145a98_316016_elemwise_kernelILi128ELi8EZNS1_43_compute_linear_combination_internal_kernelIaEEvRNS_14TensorIteratorEiiiEUliE_EEviT1_)
        /*01a0*/ 	.word	0x00000000


	//----- nvinfo : EIATTR_MIN_STACK_SIZE
	.align		4
.L_97:
        /*01a4*/ 	.byte	0x04, 0x12
        /*01a6*/ 	.short	(.L_99 - .L_98)
	.align		4
.L_98:
        /*01a8*/ 	.word	index@(_ZN2at6native69_GLOBAL__N__64f4e359_31_FunctionOfAMatrixUtilsKernel_cu_b2145a98_316016_elemwise_kernelILi128ELi8EZNS1_43_compute_linear_combination_internal_kernelIhEEvRNS_14TensorIteratorEiiiEUliE_EEviT1_)
        /*01ac*/ 	.word	0x00000000
.L_99:


//--------------------- .nv.info._ZN2at6native69_GLOBAL__N__64f4e359_31_FunctionOfAMatrixUtilsKernel_cu_b2145a98_316016_elemwise_kernelILi128ELi8EZNS1_43_compute_linear_combination_internal_kernelIN3c108BFloat16EEEvRNS_14TensorIteratorEiiiEUliE_EEviT1_ --------------------------
	.section	.nv.info._ZN2at6native69_GLOBAL__N__64f4e359_31_FunctionOfAMatrixUtilsKernel_cu_b2145a98_316016_elemwise_kernelILi128ELi8EZNS1_43_compute_linear_combination_internal_kernelIN3c108BFloat16EEEvRNS_14TensorIteratorEiiiEUliE_EEviT1_,"",@"SHT_CUDA_INFO"
	.sectionflags	@""
	.align	4


	//----- nvinfo : EIATTR_CUDA_API_VERSION
	.align		4
        /*0000*/ 	.byte	0x04, 0x37
        /*0002*/ 	.short	(.L_101 - .L_100)
.L_100:
        /*0004*/ 	.word	0x00000082


	//----- nvinfo : EIATTR_SW2861232_WAR
	.align		4
.L_101:
        /*0008*/ 	.byte	0x01, 0x35
	.zero		2


	//----- nvinfo : EIATTR_PARAM_CBANK
	.align		4
        /*000c*/ 	.byte	0x04, 0x0a
        /*000e*/ 	.short	(.L_103 - .L_102)
	.align		4
.L_102:
        /*0010*/ 	.word	index@(.nv.constant0._ZN2at6native69_GLOBAL__N__64f4e359_31_FunctionOfAMatrixUtilsKernel_cu_b2145a98_316016_elemwise_kernelILi128ELi8EZNS1_43_compute_linear_combination_internal_kernelIN3c108BFloat16EEEvRNS_14TensorIteratorEiiiEUliE_EEviT1_)
        /*0014*/ 	.short	0x0160
        /*0016*/ 	.short	0x0290


	//----- nvinfo : EIATTR_CBANK_PARAM_SIZE
	.align		4
.L_103:
        /*0018*/ 	.byte	0x03, 0x19
        /*001a*/ 	.short	0x0290


	//----- nvinfo : EIATTR_KPARAM_INFO
	.align		4
        /*001c*/ 	.byte	0x04, 0x17
        /*001e*/ 	.short	(.L_105 - .L_104)
.L_104:
        /*0020*/ 	.word	0x00000000
        /*0024*/ 	.short	0x0001
        /*0026*/ 	.short	0x0008
        /*0028*/ 	.byte	0x00, 0xf0, 0x21, 0x0a


	//----- nvinfo : EIATTR_KPARAM_INFO
	.align		4
.L_105:
        /*002c*/ 	.byte	0x04, 0x17
        /*002e*/ 	.short	(.L_107 - .L_106)
.L_106:
        /*0030*/ 	.word	0x00000000
        /*0034*/ 	.short	0x0000
        /*0036*/ 	.short	0x0000
        /*0038*/ 	.byte	0x00, 0xf0, 0x11, 0x00


	//----- nvinfo : EIATTR_MAXREG_COUNT
	.align		4
.L_107:
        /*003c*/ 	.byte	0x03, 0x1b
        /*003e*/ 	.short	0x0040


	//----- nvinfo : EIATTR_MERCURY_ISA_VERSION
	.align		4
        /*0040*/ 	.byte	0x03, 0x5f
        /*0042*/ 	.short	0x0000


	//----- nvinfo : EIATTR_EXIT_INSTR_OFFSETS
	.align		4
        /*0044*/ 	.byte	0x04, 0x1c
        /*0046*/ 	.short	(.L_109 - .L_108)


	//   ....[0]....
.L_108:
        /*0048*/ 	.word	0x0000a8c0


	//   ....[1]....
        /*004c*/ 	.word	0x0000b8d0


	//   ....[2]....
        /*0050*/ 	.word	0x0000bd50


	//   ....[3]....
        /*0054*/ 	.word	0x0000be70


	//   ....[4]....
        /*0058*/ 	.word	0x0000bf80


	//   ....[5]....
        /*005c*/ 	.word	0x0000c080


	//----- nvinfo : EIATTR_MAX_THREADS
	.align		4
.L_109:
        /*0060*/ 	.byte	0x04, 0x05
        /*0062*/ 	.short	(.L_111 - .L_110)
.L_110:
        /*0064*/ 	.word	0x00000080
        /*0068*/ 	.word	0x00000001
        /*006c*/ 	.word	0x00000001


	//----- nvinfo : EIATTR_CRS_STACK_SIZE
	.align		4
.L_111:
        /*0070*/ 	.byte	0x04, 0x1e
        /*0072*/ 	.short	(.L_113 - .L_112)
.L_112:
        /*0074*/ 	.word	0x00000000
.L_113:


//--------------------- .nv.info._ZN2at6native69_GLOBAL__N__64f4e359_31_FunctionOfAMatrixUtilsKernel_cu_b2145a98_316016_elemwise_kernelILi128ELi8EZNS1_43_compute_linear_combination_internal_kernelIbEEvRNS_14TensorIteratorEiiiEUliE_EEviT1_ --------------------------
	.section	.nv.info._ZN2at6native69_GLOBAL__N__64f4e359_31_FunctionOfAMatrixUtilsKernel_cu_b2145a98_316016_elemwise_kernelILi128ELi8EZNS1_43_compute_linear_combination_internal_kernelIbEEvRNS_14TensorIteratorEiiiEUliE_EEviT1_,"",@"SHT_CUDA_INFO"
	.sectionflags	@""
	.align	4


	//----- nvinfo : EIATTR_CUDA_API_VERSION
	.align		4
        /*0000*/ 	.byte	0x04, 0x37
        /*0002*/ 	.short	(.L_115 - .L_114)
.L_114:
        /*0004*/ 	.word	0x00000082


	//----- nvinfo : EIATTR_SW2861232_WAR
	.align		4
.L_115:
        /*0008*/ 	.byte	0x01, 0x35
	.zero		2


	//----- nvinfo : EIATTR_PARAM_CBANK
	.align		4
        /*000c*/ 	.byte	0x04, 0x0a
        /*000e*/ 	.short	(.L_117 - .L_116)
	.align		4
.L_116:
        /*0010*/ 	.word	index@(.nv.constant0._ZN2at6native69_GLOBAL__N__64f4e359_31_FunctionOfAMatrixUtilsKernel_cu_b2145a98_316016_elemwise_kernelILi128ELi8EZNS1_43_compute_linear_combination_internal_kernelIbEEvRNS_14TensorIteratorEiiiEUliE_EEviT1_)
        /*0014*/ 	.short	0x0160
        /*0016*/ 	.short	0x0290


	//----- nvinfo : EIATTR_CBANK_PARAM_SIZE
	.align		4
.L_117:
        /*0018*/ 	.byte	0x03, 0x19
        /*001a*/ 	.short	0x0290


	//----- nvinfo : EIATTR_KPARAM_INFO
	.align		4
        /*001c*/ 	.byte	0x04, 0x17
        /*001e*/ 	.short	(.L_119 - .L_118)
.L_118:
        /*0020*/ 	.word	0x00000000
        /*0024*/ 	.short	0x0001
        /*0026*/ 	.short	0x0008
        /*0028*/ 	.byte	0x00, 0xf0, 0x21, 0x0a


	//----- nvinfo : EIATTR_KPARAM_INFO
	.align		4
.L_119:
        /*002c*/ 	.byte	0x04, 0x17
        /*002e*/ 	.short	(.L_121 - .L_120)
.L_120:
        /*0030*/ 	.word	0x00000000
        /*0034*/ 	.short	0x0000
        /*0036*/ 	.short	0x0000
        /*0038*/ 	.byte	0x00, 0xf0, 0x11, 0x00


	//----- nvinfo : EIATTR_MAXREG_COUNT
	.align		4
.L_121:
        /*003c*/ 	.byte	0x03, 0x1b
        /*003e*/ 	.short	0x0040


	//----- nvinfo : EIATTR_MERCURY_ISA_VERSION
	.align		4
        /*0040*/ 	.byte	0x03, 0x5f
        /*0042*/ 	.short	0x0000


	//----- nvinfo : EIATTR_EXIT_INSTR_OFFSETS
	.align		4
        /*0044*/ 	.byte	0x04, 0x1c
        /*0046*/ 	.short	(.L_123 - .L_122)


	//   ....[0]....
.L_122:
        /*0048*/ 	.word	0x0000b010


	//   ....[1]....
        /*004c*/ 	.word	0x0000c020


	//   ....[2]....
        /*0050*/ 	.word	0x0000c8e0


	//----- nvinfo : EIATTR_MAX_THREADS
	.align		4
.L_123:
        /*0054*/ 	.byte	0x04, 0x05
        /*0056*/ 	.short	(.L_125 - .L_124)
.L_124:
        /*0058*/ 	.word	0x00000080
        /*005c*/ 	.word	0x00000001
        /*0060*/ 	.word	0x00000001


	//----- nvinfo : EIATTR_CRS_STACK_SIZE
	.align		4
.L_125:
        /*0064*/ 	.byte	0x04, 0x1e
        /*0066*/ 	.short	(.L_127 - .L_126)
.L_126:
        /*0068*/ 	.word	0x00000000
.L_127:


//--------------------- .nv.info._ZN2at6native69_GLOBAL__N__64f4e359_31_FunctionOfAMatrixUtilsKernel_cu_b2145a98_316016_elemwise_kernelILi128ELi8EZNS1_43_compute_linear_combination_internal_kernelIN3c104HalfEEEvRNS_14TensorIteratorEiiiEUliE_EEviT1_ --------------------------
	.section	.nv.info._ZN2at6native69_GLOBAL__N__64f4e359_31_FunctionOfAMatrixUtilsKernel_cu_b2145a98_316016_elemwise_kernelILi128ELi8EZNS1_43_compute_linear_combination_internal_kernelIN3c104HalfEEEvRNS_14TensorIteratorEiiiEUliE_EEviT1_,"",@"SHT_CUDA_INFO"
	.sectionflags	@""
	.align	4


	//----- nvinfo : EIATTR_CUDA_API_VERSION
	.align		4
        /*0000*/ 	.byte	0x04, 0x37
        /*0002*/ 	.short	(.L_129 - .L_128)
.L_128:
        /*0004*/ 	.word	0x00000082


	//----- nvinfo : EIATTR_SW2861232_WAR
	.align		4
.L_129:
        /*0008*/ 	.byte	0x01, 0x35
	.zero		2


	//----- nvinfo : EIATTR_PARAM_CBANK
	.align		4
        /*000c*/ 	.byte	0x04, 0x0a
        /*000e*/ 	.short	(.L_131 - .L_130)
	.align		4
.L_130:
        /*0010*/ 	.word	index@(.nv.constant0._ZN2at6native69_GLOBAL__N__64f4e359_31_FunctionOfAMatrixUtilsKernel_cu_b2145a98_316016_elemwise_kernelILi128ELi8EZNS1_43_compute_linear_combination_internal_kernelIN3c104HalfEEEvRNS_14TensorIteratorEiiiEUliE_EEviT1_)
        /*0014*/ 	.short	0x0160
        /*0016*/ 	.short	0x0290


	//----- nvinfo : EIATTR_CBANK_PARAM_SIZE
	.align		4
.L_131:
        /*0018*/ 	.byte	0x03, 0x19
        /*001a*/ 	.short	0x0290


	//----- nvinfo : EIATTR_KPARAM_INFO
	.align		4
        /*001c*/ 	.byte	0x04, 0x17
        /*001e*/ 	.short	(.L_133 - .L_132)
.L_132:
        /*0020*/ 	.word	0x00000000
        /*0024*/ 	.short	0x0001
        /*0026*/ 	.short	0x0008
        /*0028*/ 	.byte	0x00, 0xf0, 0x21, 0x0a


	//----- nvinfo : EIATTR_KPARAM_INFO
	.align		4
.L_133:
        /*002c*/ 	.byte	0x04, 0x17
        /*002e*/ 	.short	(.L_135 - .L_134)
.L_134:
        /*0030*/ 	.word	0x00000000
        /*0034*/ 	.short	0x0000
        /*0036*/ 	.short	0x0000
        /*0038*/ 	.byte	0x00, 0xf0, 0x11, 0x00


	//----- nvinfo : EIATTR_MAXREG_COUNT
	.align		4
.L_135:
        /*003c*/ 	.byte	0x03, 0x1b
        /*003e*/ 	.short	0x0040


	//----- nvinfo : EIATTR_MERCURY_ISA_VERSION
	.align		4
        /*0040*/ 	.byte	0x03, 0x5f
        /*0042*/ 	.short	0x0000


	//----- nvinfo : EIATTR_EXIT_INSTR_OFFSETS
	.align		4
        /*0044*/ 	.byte	0x04, 0x1c
        /*0046*/ 	.short	(.L_137 - .L_136)


	//   ....[0]....
.L_136:
        /*0048*/ 	.word	0x0000a8c0


	//   ....[1]....
        /*004c*/ 	.word	0x0000b8d0


	//   ....[2]....
        /*0050*/ 	.word	0x0000bd50


	//   ....[3]....
        /*0054*/ 	.word	0x0000be70


	//   ....[4]....
        /*0058*/ 	.word	0x0000bf80


	//   ....[5]....
        /*005c*/ 	.word	0x0000c080


	//----- nvinfo : EIATTR_MAX_THREADS
	.align		4
.L_137:
        /*0060*/ 	.byte	0x04, 0x05
        /*0062*/ 	.short	(.L_139 - .L_138)
.L_138:
        /*0064*/ 	.word	0x00000080
        /*0068*/ 	.word	0x00000001
        /*006c*/ 	.word	0x00000001


	//----- nvinfo : EIATTR_CRS_STACK_SIZE
	.align		4
.L_139:
        /*0070*/ 	.byte	0x04, 0x1e
        /*0072*/ 	.short	(.L_141 - .L_140)
.L_140:
        /*0074*/ 	.word	0x00000000
.L_141:


//--------------------- .nv.info._ZN2at6native69_GLOBAL__N__64f4e359_31_FunctionOfAMatrixUtilsKernel_cu_b2145a98_316016_elemwise_kernelILi128ELi8EZNS1_43_compute_linear_combination_internal_kernelIN3c107complexIfEEEEvRNS_14TensorIteratorEiiiEUliE_EEviT1_ --------------------------
	.section	.nv.info._ZN2at6native69_GLOBAL__N__64f4e359_31_FunctionOfAMatrixUtilsKernel_cu_b2145a98_316016_elemwise_kernelILi128ELi8EZNS1_43_compute_linear_combination_internal_kernelIN3c107complexIfEEEEvRNS_14TensorIteratorEiiiEUliE_EEviT1_,"",@"SHT_CUDA_INFO"
	.sectionflags	@""
	.align	4


	//----- nvinfo : EIATTR_CUDA_API_VERSION
	.align		4
        /*0000*/ 	.byte	0x04, 0x37
        /*0002*/ 	.short	(.L_143 - .L_142)
.L_142:
        /*0004*/ 	.word	0x00000082


	//----- nvinfo : EIATTR_SW2861232_WAR
	.align		4
.L_143:
        /*0008*/ 	.byte	0x01, 0x35
	.zero		2


	//----- nvinfo : EIATTR_PARAM_CBANK
	.align		4
        /*000c*/ 	.byte	0x04, 0x0a
        /*000e*/ 	.short	(.L_145 - .L_144)
	.align		4
.L_144:
        /*0010*/ 	.word	index@(.nv.constant0._ZN2at6native69_GLOBAL__N__64f4e359_31_FunctionOfAMatrixUtilsKernel_cu_b2145a98_316016_elemwise_kernelILi128ELi8EZNS1_43_compute_linear_combination_internal_kernelIN3c107complexIfEEEEvRNS_14TensorIteratorEiiiEUliE_EEviT1_)
        /*0014*/ 	.short	0x0160
        /*0016*/ 	.short	0x0290


	//----- nvinfo : EIATTR_CBANK_PARAM_SIZE
	.align		4
.L_145:
        /*0018*/ 	.byte	0x03, 0x19
        /*001a*/ 	.short	0x0290


	//----- nvinfo : EIATTR_KPARAM_INFO
	.align		4
        /*001c*/ 	.byte	0x04, 0x17
        /*001e*/ 	.short	(.L_147 - .L_146)
.L_146:
        /*0020*/ 	.word	0x00000000
        /*0024*/ 	.short	0x0001
        /*0026*/ 	.short	0x0008
        /*0028*/ 	.byte	0x00, 0xf0, 0x21, 0x0a


	//----- nvinfo : EIATTR_KPARAM_INFO
	.align		4
.L_147:
        /*002c*/ 	.byte	0x04, 0x17
        /*002e*/ 	.short	(.L_149 - .L_148)
.L_148:
        /*0030*/ 	.word	0x00000000
        /*0034*/ 	.short	0x0000
        /*0036*/ 	.short	0x0000
        /*0038*/ 	.byte	0x00, 0xf0, 0x11, 0x00


	//----- nvinfo : EIATTR_MAXREG_COUNT
	.align		4
.L_149:
        /*003c*/ 	.byte	0x03, 0x1b
        /*003e*/ 	.short	0x0040


	//----- nvinfo : EIATTR_MERCURY_ISA_VERSION
	.align		4
        /*0040*/ 	.byte	0x03, 0x5f
        /*0042*/ 	.short	0x0000


	//----- nvinfo : EIATTR_EXIT_INSTR_OFFSETS
	.align		4
        /*0044*/ 	.byte	0x04, 0x1c
        /*0046*/ 	.short	(.L_151 - .L_150)


	//   ....[0]....
.L_150:
        /*0048*/ 	.word	0x0000e550


	//   ....[1]....
        /*004c*/ 	.word	0x0000f560


	//   ....[2]....
        /*0050*/ 	.word	0x00010590


	//----- nvinfo : EIATTR_MAX_THREADS
	.align		4
.L_151:
        /*0054*/ 	.byte	0x04, 0x05
        /*0056*/ 	.short	(.L_153 - .L_152)
.L_152:
        /*0058*/ 	.word	0x00000080
        /*005c*/ 	.word	0x00000001
        /*0060*/ 	.word	0x00000001


	//----- nvinfo : EIATTR_CRS_STACK_SIZE
	.align		4
.L_153:
        /*0064*/ 	.byte	0x04, 0x1e
        /*0066*/ 	.short	(.L_155 - .L_154)
.L_154:
        /*0068*/ 	.word	0x00000000
.L_155:


//--------------------- .nv.info._ZN2at6native69_GLOBAL__N__64f4e359_31_FunctionOfAMatrixUtilsKernel_cu_b2145a98_316016_elemwise_kernelILi128ELi8EZNS1_43_compute_linear_combination_internal_kernelIN3c107complexIdEEEEvRNS_14TensorIteratorEiiiEUliE_EEviT1_ --------------------------
	.section	.nv.info._ZN2at6native69_GLOBAL__N__64f4e359_31_FunctionOfAMatrixUtilsKernel_cu_b2145a98_316016_elemwise_kernelILi128ELi8EZNS1_43_compute_linear_combination_internal_kernelIN3c107complexIdEEEEvRNS_14TensorIteratorEiiiEUliE_EEviT1_,"",@"SHT_CUDA_INFO"
	.sectionflags	@""
	.align	4


	//----- nvinfo : EIATTR_CUDA_API_VERSION
	.align		4
        /*0000*/ 	.byte	0x04, 0x37
        /*0002*/ 	.short	(.L_157 - .L_156)
.L_156:
        /*0004*/ 	.word	0x00000082


	//----- nvinfo : EIATTR_SW2861232_WAR
	.align		4
.L_157:
        /*0008*/ 	.byte	0x01, 0x35
	.zero		2


	//----- nvinfo : EIATTR_PARAM_CBANK
	.align		4
        /*000c*/ 	.byte	0x04, 0x0a
        /*000e*/ 	.short	(.L_159 - .L_158)
	.align		4
.L_158:
        /*0010*/ 	.word	index@(.nv.constant0._ZN2at6native69_GLOBAL__N__64f4e359_31_FunctionOfAMatrixUtilsKernel_cu_b2145a98_316016_elemwise_kernelILi128ELi8EZNS1_43_compute_linear_combination_internal_kernelIN3c107complexIdEEEEvRNS_14TensorIteratorEiiiEUliE_EEviT1_)
        /*0014*/ 	.short	0x0160
        /*0016*/ 	.short	0x0290


	//----- nvinfo : EIATTR_CBANK_PARAM_SIZE
	.align		4
.L_159:
        /*0018*/ 	.byte	0x03, 0x19
        /*001a*/ 	.short	0x0290


	//----- nvinfo : EIATTR_KPARAM_INFO
	.align		4
        /*001c*/ 	.byte	0x04, 0x17
        /*001e*/ 	.short	(.L_161 - .L_160)
.L_160:
        /*0020*/ 	.word	0x00000000
        /*0024*/ 	.short	0x0001
        /*0026*/ 	.short	0x0008
        /*0028*/ 	.byte	0x00, 0xf0, 0x21, 0x0a


	//----- nvinfo : EIATTR_KPARAM_INFO
	.align		4
.L_161:
        /*002c*/ 	.byte	0x04, 0x17
        /*002e*/ 	.short	(.L_163 - .L_162)
.L_162:
        /*0030*/ 	.word	0x00000000
        /*0034*/ 	.short	0x0000
        /*0036*/ 	.short	0x0000
        /*0038*/ 	.byte	0x00, 0xf0, 0x11, 0x00


	//----- nvinfo : EIATTR_MAXREG_COUNT
	.align		4
.L_163:
        /*003c*/ 	.byte	0x03, 0x1b
        /*003e*/ 	.short	0x0040


	//----- nvinfo : EIATTR_MERCURY_ISA_VERSION
	.align		4
        /*0040*/ 	.byte	0x03, 0x5f
        /*0042*/ 	.short	0x0000


	//----- nvinfo : EIATTR_EXIT_INSTR_OFFSETS
	.align		4
        /*0044*/ 	.byte	0x04, 0x1c
        /*0046*/ 	.short	(.L_165 - .L_164)


	//   ....[0]....
.L_164:
        /*0048*/ 	.word	0x0000e550


	//   ....[1]....
        /*004c*/ 	.word	0x0000f560


	//   ....[2]....
        /*0050*/ 	.word	0x00010590


	//----- nvinfo : EIATTR_MAX_THREADS
	.align		4
.L_165:
        /*0054*/ 	.byte	0x04, 0x05
        /*0056*/ 	.short	(.L_167 - .L_166)
.L_166:
        /*0058*/ 	.word	0x00000080
        /*005c*/ 	.word	0x00000001
        /*0060*/ 	.word	0x00000001


	//----- nvinfo : EIATTR_CRS_STACK_SIZE
	.align		4
.L_167:
        /*0064*/ 	.byte	0x04, 0x1e
        /*0066*/ 	.short	(.L_169 - .L_168)
.L_168:
        /*0068*/ 	.word	0x00000000
.L_169:


//--------------------- .nv.info._ZN2at6native69_GLOBAL__N__64f4e359_31_FunctionOfAMatrixUtilsKernel_cu_b2145a98_316016_elemwise_kernelILi128ELi8EZNS1_43_compute_linear_combination_internal_kernelIfEEvRNS_14TensorIteratorEiiiEUliE_EEviT1_ --------------------------
	.section	.nv.info._ZN2at6native69_GLOBAL__N__64f4e359_31_FunctionOfAMatrixUtilsKernel_cu_b2145a98_316016_elemwise_kernelILi128ELi8EZNS1_43_compute_linear_combination_internal_kernelIfEEvRNS_14TensorIteratorEiiiEUliE_EEviT1_,"",@"SHT_CUDA_INFO"
	.sectionflags	@""
	.align	4


	//----- nvinfo : EIATTR_CUDA_API_VERSION
	.align		4
        /*0000*/ 	.byte	0x04, 0x37
        /*0002*/ 	.short	(.L_171 - .L_170)
.L_170:
        /*0004*/ 	.word	0x00000082


	//----- nvinfo : EIATTR_SW2861232_WAR
	.align		4
.L_171:
        /*0008*/ 	.byte	0x01, 0x35
	.zero		2


	//----- nvinfo : EIATTR_PARAM_CBANK
	.align		4
        /*000c*/ 	.byte	0x04, 0x0a
        /*000e*/ 	.short	(.L_173 - .L_172)
	.align		4
.L_172:
        /*0010*/ 	.word	index@(.nv.constant0._ZN2at6native69_GLOBAL__N__64f4e359_31_FunctionOfAMatrixUtilsKernel_cu_b2145a98_316016_elemwise_kernelILi128ELi8EZNS1_43_compute_linear_combination_internal_kernelIfEEvRNS_14TensorIteratorEiiiEUliE_EEviT1_)
        /*0014*/ 	.short	0x0160
        /*0016*/ 	.short	0x0290


	//----- nvinfo : EIATTR_CBANK_PARAM_SIZE
	.align		4
.L_173:
        /*0018*/ 	.byte	0x03, 0x19
        /*001a*/ 	.short	0x0290


	//----- nvinfo : EIATTR_KPARAM_INFO
	.align		4
        /*001c*/ 	.byte	0x04, 0x17
        /*001e*/ 	.short	(.L_175 - .L_174)
.L_174:
        /*0020*/ 	.word	0x00000000
        /*0024*/ 	.short	0x0001
        /*0026*/ 	.short	0x0008
        /*0028*/ 	.byte	0x00, 0xf0, 0x21, 0x0a


	//----- nvinfo : EIATTR_KPARAM_INFO
	.align		4
.L_175:
        /*002c*/ 	.byte	0x04, 0x17
        /*002e*/ 	.short	(.L_177 - .L_176)
.L_176:
        /*0030*/ 	.word	0x00000000
        /*0034*/ 	.short	0x0000
        /*0036*/ 	.short	0x0000
        /*0038*/ 	.byte	0x00, 0xf0, 0x11, 0x00


	//----- nvinfo : EIATTR_MAXREG_COUNT
	.align		4
.L_177:
        /*003c*/ 	.byte	0x03, 0x1b
        /*003e*/ 	.short	0x0040


	//----- nvinfo : EIATTR_MERCURY_ISA_VERSION
	.align		4
        /*0040*/ 	.byte	0x03, 0x5f
        /*0042*/ 	.short	0x0000


	//----- nvinfo : EIATTR_EXIT_INSTR_OFFSETS
	.align		4
        /*0044*/ 	.byte	0x04, 0x1c
        /*0046*/ 	.short	(.L_179 - .L_178)


	//   ....[0]....
.L_178:
        /*0048*/ 	.word	0x0000db90


	//   ....[1]....
        /*004c*/ 	.word	0x0000eba0


	//   ....[2]....
        /*0050*/ 	.word	0x0000fad0


	//----- nvinfo : EIATTR_MAX_THREADS
	.align		4
.L_179:
        /*0054*/ 	.byte	0x04, 0x05
        /*0056*/ 	.short	(.L_181 - .L_180)
.L_180:
        /*0058*/ 	.word	0x00000080
        /*005c*/ 	.word	0x00000001
        /*0060*/ 	.word	0x00000001


	//----- nvinfo : EIATTR_CRS_STACK_SIZE
	.align		4
.L_181:
        /*0064*/ 	.byte	0x04, 0x1e
        /*0066*/ 	.short	(.L_183 - .L_182)
.L_182:
        /*0068*/ 	.word	0x00000000
.L_183:


//--------------------- .nv.info._ZN2at6native69_GLOBAL__N__64f4e359_31_FunctionOfAMatrixUtilsKernel_cu_b2145a98_316016_elemwise_kernelILi128ELi8EZNS1_43_compute_linear_combination_internal_kernelIdEEvRNS_14TensorIteratorEiiiEUliE_EEviT1_ --------------------------
	.section	.nv.info._ZN2at6native69_GLOBAL__N__64f4e359_31_FunctionOfAMatrixUtilsKernel_cu_b2145a98_316016_elemwise_kernelILi128ELi8EZNS1_43_compute_linear_combination_internal_kernelIdEEvRNS_14TensorIteratorEiiiEUliE_EEviT1_,"",@"SHT_CUDA_INFO"
	.sectionflags	@""
	.align	4


	//----- nvinfo : EIATTR_CUDA_API_VERSION
	.align		4
        /*0000*/ 	.byte	0x04, 0x37
        /*0002*/ 	.short	(.L_185 - .L_184)
.L_184:
        /*0004*/ 	.word	0x00000082


	//----- nvinfo : EIATTR_SW2861232_WAR
	.align		4
.L_185:
        /*0008*/ 	.byte	0x01, 0x35
	.zero		2


	//----- nvinfo : EIATTR_PARAM_CBANK
	.align		4
        /*000c*/ 	.byte	0x04, 0x0a
        /*000e*/ 	.short	(.L_187 - .L_186)
	.align		4
.L_186:
        /*0010*/ 	.word	index@(.nv.constant0._ZN2at6native69_GLOBAL__N__64f4e359_31_FunctionOfAMatrixUtilsKernel_cu_b2145a98_316016_elemwise_kernelILi128ELi8EZNS1_43_compute_linear_combination_internal_kernelIdEEvRNS_14TensorIteratorEiiiEUliE_EEviT1_)
        /*0014*/ 	.short	0x0160
        /*0016*/ 	.short	0x0290


	//----- nvinfo : EIATTR_CBANK_PARAM_SIZE
	.align		4
.L_187:
        /*0018*/ 	.byte	0x03, 0x19
        /*001a*/ 	.short	0x0290


	//----- nvinfo : EIATTR_KPARAM_INFO
	.align		4
        /*001c*/ 	.byte	0x04, 0x17
        /*001e*/ 	.short	(.L_189 - .L_188)
.L_188:
        /*0020*/ 	.word	0x00000000
        /*0024*/ 	.short	0x0001
        /*0026*/ 	.short	0x0008
        /*0028*/ 	.byte	0x00, 0xf0, 0x21, 0x0a


	//----- nvinfo : EIATTR_KPARAM_INFO
	.align		4
.L_189:
        /*002c*/ 	.byte	0x04, 0x17
        /*002e*/ 	.short	(.L_191 - .L_190)
.L_190:
        /*0030*/ 	.word	0x00000000
        /*0034*/ 	.short	0x0000
        /*0036*/ 	.short	0x0000
        /*0038*/ 	.byte	0x00, 0xf0, 0x11, 0x00


	//----- nvinfo : EIATTR_MAXREG_COUNT
	.align		4
.L_191:
        /*003c*/ 	.byte	0x03, 0x1b
        /*003e*/ 	.short	0x0040


	//----- nvinfo : EIATTR_MERCURY_ISA_VERSION
	.align		4
        /*0040*/ 	.byte	0x03, 0x5f
        /*0042*/ 	.short	0x0000


	//----- nvinfo : EIATTR_EXIT_INSTR_OFFSETS
	.align		4
        /*0044*/ 	.byte	0x04, 0x1c
        /*0046*/ 	.short	(.L_193 - .L_192)


	//   ....[0]....
.L_192:
        /*0048*/ 	.word	0x0000db80


	//   ....[1]....
        /*004c*/ 	.word	0x0000eb90


	//   ....[2]....
        /*0050*/ 	.word	0x0000fb00


	//----- nvinfo : EIATTR_MAX_THREADS
	.align		4
.L_193:
        /*0054*/ 	.byte	0x04, 0x05
        /*0056*/ 	.short	(.L_195 - .L_194)
.L_194:
        /*0058*/ 	.word	0x00000080
        /*005c*/ 	.word	0x00000001
        /*0060*/ 	.word	0x00000001


	//----- nvinfo : EIATTR_CRS_STACK_SIZE
	.align		4
.L_195:
        /*0064*/ 	.byte	0x04, 0x1e
        /*0066*/ 	.short	(.L_197 - .L_196)
.L_196:
        /*0068*/ 	.word	0x00000000
.L_197:


//--------------------- .nv.info._ZN2at6native69_GLOBAL__N__64f4e359_31_FunctionOfAMatrixUtilsKernel_cu_b2145a98_316016_elemwise_kernelILi128ELi8EZNS1_43_compute_linear_combination_internal_kernelIsEEvRNS_14TensorIteratorEiiiEUliE_EEviT1_ --------------------------
	.section	.nv.info._ZN2at6native69_GLOBAL__N__64f4e359_31_FunctionOfAMatrixUtilsKernel_cu_b2145a98_316016_elemwise_kernelILi128ELi8EZNS1_43_compute_linear_combination_internal_kernelIsEEvRNS_14TensorIteratorEiiiEUliE_EEviT1_,"",@"SHT_CUDA_INFO"
	.sectionflags	@""
	.align	4


	//----- nvinfo : EIATTR_CUDA_API_VERSION
	.align		4
        /*0000*/ 	.byte	0x04, 0x37
        /*0002*/ 	.short	(.L_199 - .L_198)
.L_198:
        /*0004*/ 	.word	0x00000082


	//----- nvinfo : EIATTR_SW2861232_WAR
	.align		4
.L_199:
        /*0008*/ 	.byte	0x01, 0x35
	.zero		2


	//----- nvinfo : EIATTR_PARAM_CBANK
	.align		4
        /*000c*/ 	.byte	0x04, 0x0a
        /*000e*/ 	.short	(.L_201 - .L_200)
	.align		4
.L_200:
        /*0010*/ 	.word	index@(.nv.constant0._ZN2at6native69_GLOBAL__N__64f4e359_31_FunctionOfAMatrixUtilsKernel_cu_b2145a98_316016_elemwise_kernelILi128ELi8EZNS1_43_compute_linear_combination_internal_kernelIsEEvRNS_14TensorIteratorEiiiEUliE_EEviT1_)
        /*0014*/ 	.short	0x0160
        /*0016*/ 	.short	0x0290


	//----- nvinfo : EIATTR_CBANK_PARAM_SIZE
	.align		4
.L_201:
        /*0018*/ 	.byte	0x03, 0x19
        /*001a*/ 	.short	0x0290


	//----- nvinfo : EIATTR_KPARAM_INFO
	.align		4
        /*001c*/ 	.byte	0x04, 0x17
        /*001e*/ 	.short	(.L_203 - .L_202)
.L_202:
        /*0020*/ 	.word	0x00000000
        /*0024*/ 	.short	0x0001
        /*0026*/ 	.short	0x0008
        /*0028*/ 	.byte	0x00, 0xf0, 0x21, 0x0a


	//----- nvinfo : EIATTR_KPARAM_INFO
	.align		4
.L_203:
        /*002c*/ 	.byte	0x04, 0x17
        /*002e*/ 	.short	(.L_205 - .L_204)
.L_204:
        /*0030*/ 	.word	0x00000000
        /*0034*/ 	.short	0x0000
        /*0036*/ 	.short	0x0000
        /*0038*/ 	.byte	0x00, 0xf0, 0x11, 0x00


	//----- nvinfo : EIATTR_MAXREG_COUNT
	.align		4
.L_205:
        /*003c*/ 	.byte	0x03, 0x1b
        /*003e*/ 	.short	0x0040


	//----- nvinfo : EIATTR_MERCURY_ISA_VERSION
	.align		4
        /*0040*/ 	.byte	0x03, 0x5f
        /*0042*/ 	.short	0x0000


	//----- nvinfo : EIATTR_EXIT_INSTR_OFFSETS
	.align		4
        /*0044*/ 	.byte	0x04, 0x1c
        /*0046*/ 	.short	(.L_207 - .L_206)


	//   ....[0]....
.L_206:
        /*0048*/ 	.word	0x00010340


	//   ....[1]....
        /*004c*/ 	.word	0x00011350


	//   ....[2]....
        /*0050*/ 	.word	0x00012860


	//----- nvinfo : EIATTR_MAX_THREADS
	.align		4
.L_207:
        /*0054*/ 	.byte	0x04, 0x05
        /*0056*/ 	.short	(.L_209 - .L_208)
.L_208:
        /*0058*/ 	.word	0x00000080
        /*005c*/ 	.word	0x00000001
        /*0060*/ 	.word	0x00000001


	//----- nvinfo : EIATTR_CRS_STACK_SIZE
	.align		4
.L_209:
        /*0064*/ 	.byte	0x04, 0x1e
        /*0066*/ 	.short	(.L_211 - .L_210)
.L_210:
        /*0068*/ 	.word	0x00000000
.L_211:


//--------------------- .nv.info._ZN2at6native69_GLOBAL__N__64f4e359_31_FunctionOfAMatrixUtilsKernel_cu_b2145a98_316016_elemwise_kernelILi128ELi8EZNS1_43_compute_linear_combination_internal_kernelIlEEvRNS_14TensorIteratorEiiiEUliE_EEviT1_ --------------------------
	.section	.nv.info._ZN2at6native69_GLOBAL__N__64f4e359_31_FunctionOfAMatrixUtilsKernel_cu_b2145a98_316016_elemwise_kernelILi128ELi8EZNS1_43_compute_linear_combination_internal_kernelIlEEvRNS_14TensorIteratorEiiiEUliE_EEviT1_,"",@"SHT_CUDA_INFO"
	.sectionflags	@""
	.align	4


	//----- nvinfo : EIATTR_CUDA_API_VERSION
	.align		4
        /*0000*/ 	.byte	0x04, 0x37
        /*0002*/ 	.short	(.L_213 - .L_212)
.L_212:
        /*0004*/ 	.word	0x00000082


	//----- nvinfo : EIATTR_SW2861232_WAR
	.align		4
.L_213:
        /*0008*/ 	.byte	0x01, 0x35
	.zero		2


	//----- nvinfo : EIATTR_PARAM_CBANK
	.align		4
        /*000c*/ 	.byte	0x04, 0x0a
        /*000e*/ 	.short	(.L_215 - .L_214)
	.align		4
.L_214:
        /*0010*/ 	.word	index@(.nv.constant0._ZN2at6native69_GLOBAL__N__64f4e359_31_FunctionOfAMatrixUtilsKernel_cu_b2145a98_316016_elemwise_kernelILi128ELi8EZNS1_43_compute_linear_combination_internal_kernelIlEEvRNS_14TensorIteratorEiiiEUliE_EEviT1_)
        /*0014*/ 	.short	0x0160
        /*0016*/ 	.short	0x0290


	//----- nvinfo : EIATTR_CBANK_PARAM_SIZE
	.align		4
.L_215:
        /*0018*/ 	.byte	0x03, 0x19
        /*001a*/ 	.short	0x0290


	//----- nvinfo : EIATTR_KPARAM_INFO
	.align		4
        /*001c*/ 	.byte	0x04, 0x17
        /*001e*/ 	.short	(.L_217 - .L_216)
.L_216:
        /*0020*/ 	.word	0x00000000
        /*0024*/ 	.short	0x0001
        /*0026*/ 	.short	0x0008
        /*0028*/ 	.byte	0x00, 0xf0, 0x21, 0x0a


	//----- nvinfo : EIATTR_KPARAM_INFO
	.align		4
.L_217:
        /*002c*/ 	.byte	0x04, 0x17
        /*002e*/ 	.short	(.L_219 - .L_218)
.L_218:
        /*0030*/ 	.word	0x00000000
        /*0034*/ 	.short	0x0000
        /*0036*/ 	.short	0x0000
        /*0038*/ 	.byte	0x00, 0xf0, 0x11, 0x00


	//----- nvinfo : EIATTR_MAXREG_COUNT
	.align		4
.L_219:
        /*003c*/ 	.byte	0x03, 0x1b
        /*003e*/ 	.short	0x0040


	//----- nvinfo : EIATTR_MERCURY_ISA_VERSION
	.align		4
        /*0040*/ 	.byte	0x03, 0x5f
        /*0042*/ 	.short	0x0000


	//----- nvinfo : EIATTR_EXIT_INSTR_OFFSETS
	.align		4
        /*0044*/ 	.byte	0x04, 0x1c
        /*0046*/ 	.short	(.L_221 - .L_220)


	//   ....[0]....
.L_220:
        /*0048*/ 	.word	0x000104d0


	//   ....[1]....
        /*004c*/ 	.word	0x000114e0


	//   ....[2]....
        /*0050*/ 	.word	0x00012a10


	//----- nvinfo : EIATTR_MAX_THREADS
	.align		4
.L_221:
        /*0054*/ 	.byte	0x04, 0x05
        /*0056*/ 	.short	(.L_223 - .L_222)
.L_222:
        /*0058*/ 	.word	0x00000080
        /*005c*/ 	.word	0x00000001
        /*0060*/ 	.word	0x00000001


	//----- nvinfo : EIATTR_CRS_STACK_SIZE
	.align		4
.L_223:
        /*0064*/ 	.byte	0x04, 0x1e
        /*0066*/ 	.short	(.L_225 - .L_224)
.L_224:
        /*0068*/ 	.word	0x00000000
.L_225:


//--------------------- .nv.info._ZN2at6native69_GLOBAL__N__64f4e359_31_FunctionOfAMatrixUtilsKernel_cu_b2145a98_316016_elemwise_kernelILi128ELi8EZNS1_43_compute_linear_combination_internal_kernelIiEEvRNS_14TensorIteratorEiiiEUliE_EEviT1_ --------------------------
	.section	.nv.info._ZN2at6native69_GLOBAL__N__64f4e359_31_FunctionOfAMatrixUtilsKernel_cu_b2145a98_316016_elemwise_kernelILi128ELi8EZNS1_43_compute_linear_combination_internal_kernelIiEEvRNS_14TensorIteratorEiiiEUliE_EEviT1_,"",@"SHT_CUDA_INFO"
	.sectionflags	@""
	.align	4


	//----- nvinfo : EIATTR_CUDA_API_VERSION
	.align		4
        /*0000*/ 	.byte	0x04, 0x37
        /*0002*/ 	.short	(.L_227 - .L_226)
.L_226:
        /*0004*/ 	.word	0x00000082


	//----- nvinfo : EIATTR_SW2861232_WAR
	.align		4
.L_227:
        /*0008*/ 	.byte	0x01, 0x35
	.zero		2


	//----- nvinfo : EIATTR_PARAM_CBANK
	.align		4
        /*000c*/ 	.byte	0x04, 0x0a
        /*000e*/ 	.short	(.L_229 - .L_228)
	.align		4
.L_228:
        /*0010*/ 	.word	index@(.nv.constant0._ZN2at6native69_GLOBAL__N__64f4e359_31_FunctionOfAMatrixUtilsKernel_cu_b2145a98_316016_elemwise_kernelILi128ELi8EZNS1_43_compute_linear_combination_internal_kernelIiEEvRNS_14TensorIteratorEiiiEUliE_EEviT1_)
        /*0014*/ 	.short	0x0160
        /*0016*/ 	.short	0x0290


	//----- nvinfo : EIATTR_CBANK_PARAM_SIZE
	.align		4
.L_229:
        /*0018*/ 	.byte	0x03, 0x19
        /*001a*/ 	.short	0x0290


	//----- nvinfo : EIATTR_KPARAM_INFO
	.align		4
        /*001c*/ 	.byte	0x04, 0x17
        /*001e*/ 	.short	(.L_231 - .L_230)
.L_230:
        /*0020*/ 	.word	0x00000000
        /*0024*/ 	.short	0x0001
        /*0026*/ 	.short	0x0008
        /*0028*/ 	.byte	0x00, 0xf0, 0x21, 0x0a


	//----- nvinfo : EIATTR_KPARAM_INFO
	.align		4
.L_231:
        /*002c*/ 	.byte	0x04, 0x17
        /*002e*/ 	.short	(.L_233 - .L_232)
.L_232:
        /*0030*/ 	.word	0x00000000
        /*0034*/ 	.short	0x0000
        /*0036*/ 	.short	0x0000
        /*0038*/ 	.byte	0x00, 0xf0, 0x11, 0x00


	//----- nvinfo : EIATTR_MAXREG_COUNT
	.align		4
.L_233:
        /*003c*/ 	.byte	0x03, 0x1b
        /*003e*/ 	.short	0x0040


	//----- nvinfo : EIATTR_MERCURY_ISA_VERSION
	.align		4
        /*0040*/ 	.byte	0x03, 0x5f
        /*0042*/ 	.short	0x0000


	//----- nvinfo : EIATTR_EXIT_INSTR_OFFSETS
	.align		4
        /*0044*/ 	.byte	0x04, 0x1c
        /*0046*/ 	.short	(.L_235 - .L_234)


	//   ....[0]....
.L_234:
        /*0048*/ 	.word	0x0000db90


	//   ....[1]....
        /*004c*/ 	.word	0x0000eba0


	//   ....[2]....
        /*0050*/ 	.word	0x0000fad0


	//----- nvinfo : EIATTR_MAX_THREADS
	.align		4
.L_235:
        /*0054*/ 	.byte	0x04, 0x05
        /*0056*/ 	.short	(.L_237 - .L_236)
.L_236:
        /*0058*/ 	.word	0x00000080
        /*005c*/ 	.word	0x00000001
        /*0060*/ 	.word	0x00000001


	//----- nvinfo : EIATTR_CRS_STACK_SIZE
	.align		4
.L_237:
        /*0064*/ 	.byte	0x04, 0x1e
        /*0066*/ 	.short	(.L_239 - .L_238)
.L_238:
        /*0068*/ 	.word	0x00000000
.L_239:


//--------------------- .nv.info._ZN2at6native69_GLOBAL__N__64f4e359_31_FunctionOfAMatrixUtilsKernel_cu_b2145a98_316016_elemwise_kernelILi128ELi8EZNS1_43_compute_linear_combination_internal_kernelIaEEvRNS_14TensorIteratorEiiiEUliE_EEviT1_ --------------------------
	.section	.nv.info._ZN2at6native69_GLOBAL__N__64f4e359_31_FunctionOfAMatrixUtilsKernel_cu_b2145a98_316016_elemwise_kernelILi128ELi8EZNS1_43_compute_linear_combination_internal_kernelIaEEvRNS_14TensorIteratorEiiiEUliE_EEviT1_,"",@"SHT_CUDA_INFO"
	.sectionflags	@""
	.align	4


	//----- nvinfo : EIATTR_CUDA_API_VERSION
	.align		4
        /*0000*/ 	.byte	0x04, 0x37
        /*0002*/ 	.short	(.L_241 - .L_240)
.L_240:
        /*0004*/ 	.word	0x00000082


	//----- nvinfo : EIATTR_SW2861232_WAR
	.align		4
.L_241:
        /*0008*/ 	.byte	0x01, 0x35
	.zero		2


	//----- nvinfo : EIATTR_PARAM_CBANK
	.align		4
        /*000c*/ 	.byte	0x04, 0x0a
        /*000e*/ 	.short	(.L_243 - .L_242)
	.align		4
.L_242:
        /*0010*/ 	.word	index@(.nv.constant0._ZN2at6native69_GLOBAL__N__64f4e359_31_FunctionOfAMatrixUtilsKernel_cu_b2145a98_316016_elemwise_kernelILi128ELi8EZNS1_43_compute_linear_combination_internal_kernelIaEEvRNS_14TensorIteratorEiiiEUliE_EEviT1_)
        /*0014*/ 	.short	0x0160
        /*0016*/ 	.short	0x0290


	//----- nvinfo : EIATTR_CBANK_PARAM_SIZE
	.align		4
.L_243:
        /*0018*/ 	.byte	0x03, 0x19
        /*001a*/ 	.short	0x0290


	//----- nvinfo : EIATTR_KPARAM_INFO
	.align		4
        /*001c*/ 	.byte	0x04, 0x17
        /*001e*/ 	.short	(.L_245 - .L_244)
.L_244:
        /*0020*/ 	.word	0x00000000
        /*0024*/ 	.short	0x0001
        /*0026*/ 	.short	0x0008
        /*0028*/ 	.byte	0x00, 0xf0, 0x21, 0x0a


	//----- nvinfo : EIATTR_KPARAM_INFO
	.align		4
.L_245:
        /*002c*/ 	.byte	0x04, 0x17
        /*002e*/ 	.short	(.L_247 - .L_246)
.L_246:
        /*0030*/ 	.word	0x00000000
        /*0034*/ 	.short	0x0000
        /*0036*/ 	.short	0x0000
        /*0038*/ 	.byte	0x00, 0xf0, 0x11, 0x00


	//----- nvinfo : EIATTR_MAXREG_COUNT
	.align		4
.L_247:
        /*003c*/ 	.byte	0x03, 0x1b
        /*003e*/ 	.short	0x0040


	//----- nvinfo : EIATTR_MERCURY_ISA_VERSION
	.align		4
        /*0040*/ 	.byte	0x03, 0x5f
        /*0042*/ 	.short	0x0000


	//----- nvinfo : EIATTR_EXIT_INSTR_OFFSETS
	.align		4
        /*0044*/ 	.byte	0x04, 0x1c
        /*0046*/ 	.short	(.L_249 - .L_248)


	//   ....[0]....
.L_248:
        /*0048*/ 	.word	0x00009f70


	//   ....[1]....
        /*004c*/ 	.word	0x0000af80


	//   ....[2]....
        /*0050*/ 	.word	0x0000b5e0


	//----- nvinfo : EIATTR_MAX_THREADS
	.align		4
.L_249:
        /*0054*/ 	.byte	0x04, 0x05
        /*0056*/ 	.short	(.L_251 - .L_250)
.L_250:
        /*0058*/ 	.word	0x00000080
        /*005c*/ 	.word	0x00000001
        /*0060*/ 	.word	0x00000001


	//----- nvinfo : EIATTR_CRS_STACK_SIZE
	.align		4
.L_251:
        /*0064*/ 	.byte	0x04, 0x1e
        /*0066*/ 	.short	(.L_253 - .L_252)
.L_252:
        /*0068*/ 	.word	0x00000000
.L_253:


//--------------------- .nv.info._ZN2at6native69_GLOBAL__N__64f4e359_31_FunctionOfAMatrixUtilsKernel_cu_b2145a98_316016_elemwise_kernelILi128ELi8EZNS1_43_compute_linear_combination_internal_kernelIhEEvRNS_14TensorIteratorEiiiEUliE_EEviT1_ --------------------------
	.section	.nv.info._ZN2at6native69_GLOBAL__N__64f4e359_31_FunctionOfAMatrixUtilsKernel_cu_b2145a98_316016_elemwise_kernelILi128ELi8EZNS1_43_compute_linear_combination_internal_kernelIhEEvRNS_14TensorIteratorEiiiEUliE_EEviT1_,"",@"SHT_CUDA_INFO"
	.sectionflags	@""
	.align	4


	//----- nvinfo : EIATTR_CUDA_API_VERSION
	.align		4
        /*0000*/ 	.byte	0x04, 0x37
        /*0002*/ 	.short	(.L_255 - .L_254)
.L_254:
        /*0004*/ 	.word	0x00000082


	//----- nvinfo : EIATTR_SW2861232_WAR
	.align		4
.L_255:
        /*0008*/ 	.byte	0x01, 0x35
	.zero		2


	//----- nvinfo : EIATTR_PARAM_CBANK
	.align		4
        /*000c*/ 	.byte	0x04, 0x0a
        /*000e*/ 	.short	(.L_257 - .L_256)
	.align		4
.L_256:
        /*0010*/ 	.word	index@(.nv.constant0._ZN2at6native69_GLOBAL__N__64f4e359_31_FunctionOfAMatrixUtilsKernel_cu_b2145a98_316016_elemwise_kernelILi128ELi8EZNS1_43_compute_linear_combination_internal_kernelIhEEvRNS_14TensorIteratorEiiiEUliE_EEviT1_)
        /*0014*/ 	.short	0x0160
        /*0016*/ 	.short	0x0290


	//----- nvinfo : EIATTR_CBANK_PARAM_SIZE
	.align		4
.L_257:
        /*0018*/ 	.byte	0x03, 0x19
        /*001a*/ 	.short	0x0290


	//----- nvinfo : EIATTR_KPARAM_INFO
	.align		4
        /*001c*/ 	.byte	0x04, 0x17
        /*001e*/ 	.short	(.L_259 - .L_258)
.L_258:
        /*0020*/ 	.word	0x00000000
        /*0024*/ 	.short	0x0001
        /*0026*/ 	.short	0x0008
        /*0028*/ 	.byte	0x00, 0xf0, 0x21, 0x0a


	//----- nvinfo : EIATTR_KPARAM_INFO
	.align		4
.L_259:
        /*002c*/ 	.byte	0x04, 0x17
        /*002e*/ 	.short	(.L_261 - .L_260)
.L_260:
        /*0030*/ 	.word	0x00000000
        /*0034*/ 	.short	0x0000
        /*0036*/ 	.short	0x0000
        /*0038*/ 	.byte	0x00, 0xf0, 0x11, 0x00


	//----- nvinfo : EIATTR_MAXREG_COUNT
	.align		4
.L_261:
        /*003c*/ 	.byte	0x03, 0x1b
        /*003e*/ 	.short	0x0040


	//----- nvinfo : EIATTR_MERCURY_ISA_VERSION
	.align		4
        /*0040*/ 	.byte	0x03, 0x5f
        /*0042*/ 	.short	0x0000


	//----- nvinfo : EIATTR_EXIT_INSTR_OFFSETS
	.align		4
        /*0044*/ 	.byte	0x04, 0x1c
        /*0046*/ 	.short	(.L_263 - .L_262)


	//   ....[0]....
.L_262:
        /*0048*/ 	.word	0x00009f70


	//   ....[1]....
        /*004c*/ 	.word	0x0000af80


	//   ....[2]....
        /*0050*/ 	.word	0x0000b5e0


	//----- nvinfo : EIATTR_MAX_THREADS
	.align		4
.L_263:
        /*0054*/ 	.byte	0x04, 0x05
        /*0056*/ 	.short	(.L_265 - .L_264)
.L_264:
        /*0058*/ 	.word	0x00000080
        /*005c*/ 	.word	0x00000001
        /*0060*/ 	.word	0x00000001


	//----- nvinfo : EIATTR_CRS_STACK_SIZE
	.align		4
.L_265:
        /*0064*/ 	.byte	0x04, 0x1e
        /*0066*/ 	.short	(.L_267 - .L_266)
.L_266:
        /*0068*/ 	.word	0x00000000
.L_267:


//--------------------- .nv.callgraph             --------------------------
	.section	.nv.callgraph,"",@"SHT_CUDA_CALLGRAPH"
	.align	4
	.sectionentsize	8
	.align		4
        /*0000*/ 	.word	0x00000000
	.align		4
        /*0004*/ 	.word	0xffffffff
	.align		4
        /*0008*/ 	.word	0x00000000
	.align		4
        /*000c*/ 	.word	0xfffffffe
	.align		4
        /*0010*/ 	.word	0x00000000
	.align		4
        /*0014*/ 	.word	0xfffffffd
	.align		4
        /*0018*/ 	.word	0x00000000
	.align		4
        /*001c*/ 	.word	0xfffffffc


//--------------------- .nv.rel.action            --------------------------
	.section	.nv.rel.action,"",@"SHT_CUDA_RELOCINFO"
	.align	8
	.sectionentsize	8
        /*0000*/ 	.byte	0x73, 0x00, 0x00, 0x00, 0x00, 0x00, 0x00, 0x00, 0x00, 0x00, 0x00, 0x11, 0x25, 0x00, 0x05, 0x36


//--------------------- .nv.constant4             --------------------------
	.section	.nv.constant4,"a",@progbits
	.align	8
	.align		8
.nv.constant4:
        /*0000*/ 	.dword	_ZN67_INTERNAL_64f4e359_31_FunctionOfAMatrixUtilsKernel_cu_b2145a98_31604cuda3std3__45__cpo5beginE
	.align		8
        /*0008*/ 	.dword	_ZN67_INTERNAL_64f4e359_31_FunctionOfAMatrixUtilsKernel_cu_b2145a98_31604cuda3std3__45__cpo3endE
	.align		8
        /*0010*/ 	.dword	_ZN67_INTERNAL_64f4e359_31_FunctionOfAMatrixUtilsKernel_cu_b2145a98_31604cuda3std3__45__cpo6cbeginE
	.align		8
        /*0018*/ 	.dword	_ZN67_INTERNAL_64f4e359_31_FunctionOfAMatrixUtilsKernel_cu_b2145a98_31604cuda3std3__45__cpo4cendE
	.align		8
        /*0020*/ 	.dword	_ZN67_INTERNAL_64f4e359_31_FunctionOfAMatrixUtilsKernel_cu_b2145a98_31604cuda3std3__45__cpo6rbeginE
	.align		8
        /*0028*/ 	.dword	_ZN67_INTERNAL_64f4e359_31_FunctionOfAMatrixUtilsKernel_cu_b2145a98_31604cuda3std3__45__cpo4rendE
	.align		8
        /*0030*/ 	.dword	_ZN67_INTERNAL_64f4e359_31_FunctionOfAMatrixUtilsKernel_cu_b2145a98_31604cuda3std3__45__cpo7crbeginE
	.align		8
        /*0038*/ 	.dword	_ZN67_INTERNAL_64f4e359_31_FunctionOfAMatrixUtilsKernel_cu_b2145a98_31604cuda3std3__45__cpo5crendE
	.align		8
        /*0040*/ 	.dword	_ZN67_INTERNAL_64f4e359_31_FunctionOfAMatrixUtilsKernel_cu_b2145a98_31604cuda3std3__469_GLOBAL__N__64f4e359_31_FunctionOfAMatrixUtilsKernel_cu_b2145a98_31606ignoreE
	.align		8
        /*0048*/ 	.dword	_ZN67_INTERNAL_64f4e359_31_FunctionOfAMatrixUtilsKernel_cu_b2145a98_31604cuda3std3__419piecewise_constructE
	.align		8
        /*0050*/ 	.dword	_ZN67_INTERNAL_64f4e359_31_FunctionOfAMatrixUtilsKernel_cu_b2145a98_31604cuda3std3__48in_placeE
	.align		8
        /*0058*/ 	.dword	_ZN67_INTERNAL_64f4e359_31_FunctionOfAMatrixUtilsKernel_cu_b2145a98_31604cuda3std3__420unreachable_sentinelE
	.align		8
        /*0060*/ 	.dword	_ZN67_INTERNAL_64f4e359_31_FunctionOfAMatrixUtilsKernel_cu_b2145a98_31604cuda3std6ranges3__45__cpo4swapE
	.align		8
        /*0068*/ 	.dword	_ZN67_INTERNAL_64f4e359_31_FunctionOfAMatrixUtilsKernel_cu_b2145a98_31604cuda3std6ranges3__45__cpo9iter_moveE
	.align		8
        /*0070*/ 	.dword	_ZN67_INTERNAL_64f4e359_31_FunctionOfAMatrixUtilsKernel_cu_b2145a98_31604cuda3std6ranges3__45__cpo5beginE
	.align		8
        /*0078*/ 	.dword	_ZN67_INTERNAL_64f4e359_31_FunctionOfAMatrixUtilsKernel_cu_b2145a98_31604cuda3std6ranges3__45__cpo3endE
	.align		8
        /*0080*/ 	.dword	_ZN67_INTERNAL_64f4e359_31_FunctionOfAMatrixUtilsKernel_cu_b2145a98_31604cuda3std6ranges3__45__cpo6cbeginE
	.align		8
        /*0088*/ 	.dword	_ZN67_INTERNAL_64f4e359_31_FunctionOfAMatrixUtilsKernel_cu_b2145a98_31604cuda3std6ranges3__45__cpo4cendE
	.align		8
        /*0090*/ 	.dword	_ZN67_INTERNAL_64f4e359_31_FunctionOfAMatrixUtilsKernel_cu_b2145a98_31604cuda3std6ranges3__45__cpo7advanceE
	.align		8
        /*0098*/ 	.dword	_ZN67_INTERNAL_64f4e359_31_FunctionOfAMatrixUtilsKernel_cu_b2145a98_31604cuda3std6ranges3__45__cpo9iter_swapE
	.align		8
        /*00a0*/ 	.dword	_ZN67_INTERNAL_64f4e359_31_FunctionOfAMatrixUtilsKernel_cu_b2145a98_31604cuda3std6ranges3__45__cpo4nextE
	.align		8
        /*00a8*/ 	.dword	_ZN67_INTERNAL_64f4e359_31_FunctionOfAMatrixUtilsKernel_cu_b2145a98_31604cuda3std6ranges3__45__cpo4prevE
	.align		8
        /*00b0*/ 	.dword	_ZN67_INTERNAL_64f4e359_31_FunctionOfAMatrixUtilsKernel_cu_b2145a98_31604cuda3std6ranges3__45__cpo4dataE
	.align		8
        /*00b8*/ 	.dword	_ZN67_INTERNAL_64f4e359_31_FunctionOfAMatrixUtilsKernel_cu_b2145a98_31604cuda3std6ranges3__45__cpo5cdataE
	.align		8
        /*00c0*/ 	.dword	_ZN67_INTERNAL_64f4e359_31_FunctionOfAMatrixUtilsKernel_cu_b2145a98_31604cuda3std6ranges3__45__cpo4sizeE
	.align		8
        /*00c8*/ 	.dword	_ZN67_INTERNAL_64f4e359_31_FunctionOfAMatrixUtilsKernel_cu_b2145a98_31604cuda3std6ranges3__45__cpo5ssizeE
	.align		8
        /*00d0*/ 	.dword	_ZN67_INTERNAL_64f4e359_31_FunctionOfAMatrixUtilsKernel_cu_b2145a98_31604cuda3std6ranges3__45__cpo8distanceE
	.align		8
        /*00d8*/ 	.dword	_ZN67_INTERNAL_64f4e359_31_FunctionOfAMatrixUtilsKernel_cu_b2145a98_31606thrust23THRUST_300001_SM_800_NS6system6detail10sequential3seqE


//--------------------- .nv.constant0._ZN2at6native69_GLOBAL__N__64f4e359_31_FunctionOfAMatrixUtilsKernel_cu_b2145a98_316016_elemwise_kernelILi128ELi8EZNS1_43_compute_linear_combination_internal_kernelIN3c108BFloat16EEEvRNS_14TensorIteratorEiiiEUliE_EEviT1_ --------------------------
	.section	.nv.constant0._ZN2at6native69_GLOBAL__N__64f4e359_31_FunctionOfAMatrixUtilsKernel_cu_b2145a98_316016_elemwise_kernelILi128ELi8EZNS1_43_compute_linear_combination_internal_kernelIN3c108BFloat16EEEvRNS_14TensorIteratorEiiiEUliE_EEviT1_,"a",@progbits
	.sectionflags	@""
	.align	4
.nv.constant0._ZN2at6native69_GLOBAL__N__64f4e359_31_FunctionOfAMatrixUtilsKernel_cu_b2145a98_316016_elemwise_kernelILi128ELi8EZNS1_43_compute_linear_combination_internal_kernelIN3c108BFloat16EEEvRNS_14TensorIteratorEiiiEUliE_EEviT1_:
	.zero		1008


//--------------------- .nv.constant0._ZN2at6native69_GLOBAL__N__64f4e359_31_FunctionOfAMatrixUtilsKernel_cu_b2145a98_316016_elemwise_kernelILi128ELi8EZNS1_43_compute_linear_combination_internal_kernelIbEEvRNS_14TensorIteratorEiiiEUliE_EEviT1_ --------------------------
	.section	.nv.constant0._ZN2at6native69_GLOBAL__N__64f4e359_31_FunctionOfAMatrixUtilsKernel_cu_b2145a98_316016_elemwise_kernelILi128ELi8EZNS1_43_compute_linear_combination_internal_kernelIbEEvRNS_14TensorIteratorEiiiEUliE_EEviT1_,"a",@progbits
	.sectionflags	@""
	.align	4
.nv.constant0._ZN2at6native69_GLOBAL__N__64f4e359_31_FunctionOfAMatrixUtilsKernel_cu_b2145a98_316016_elemwise_kernelILi128ELi8EZNS1_43_compute_linear_combination_internal_kernelIbEEvRNS_14TensorIteratorEiiiEUliE_EEviT1_:
	.zero		1008


//--------------------- .nv.constant0._ZN2at6native69_GLOBAL__N__64f4e359_31_FunctionOfAMatrixUtilsKernel_cu_b2145a98_316016_elemwise_kernelILi128ELi8EZNS1_43_compute_linear_combination_internal_kernelIN3c104HalfEEEvRNS_14TensorIteratorEiiiEUliE_EEviT1_ --------------------------
	.section	.nv.constant0._ZN2at6native69_GLOBAL__N__64f4e359_31_FunctionOfAMatrixUtilsKernel_cu_b2145a98_316016_elemwise_kernelILi128ELi8EZNS1_43_compute_linear_combination_internal_kernelIN3c104HalfEEEvRNS_14TensorIteratorEiiiEUliE_EEviT1_,"a",@progbits
	.sectionflags	@""
	.align	4
.nv.constant0._ZN2at6native69_GLOBAL__N__64f4e359_31_FunctionOfAMatrixUtilsKernel_cu_b2145a98_316016_elemwise_kernelILi128ELi8EZNS1_43_compute_linear_combination_internal_kernelIN3c104HalfEEEvRNS_14TensorIteratorEiiiEUliE_EEviT1_:
	.zero		1008


//--------------------- .nv.constant0._ZN2at6native69_GLOBAL__N__64f4e359_31_FunctionOfAMatrixUtilsKernel_cu_b2145a98_316016_elemwise_kernelILi128ELi8EZNS1_43_compute_linear_combination_internal_kernelIN3c107complexIfEEEEvRNS_14TensorIteratorEiiiEUliE_EEviT1_ --------------------------
	.section	.nv.constant0._ZN2at6native69_GLOBAL__N__64f4e359_31_FunctionOfAMatrixUtilsKernel_cu_b2145a98_316016_elemwise_kernelILi128ELi8EZNS1_43_compute_linear_combination_internal_kernelIN3c107complexIfEEEEvRNS_14TensorIteratorEiiiEUliE_EEviT1_,"a",@progbits
	.sectionflags	@""
	.align	4
.nv.constant0._ZN2at6native69_GLOBAL__N__64f4e359_31_FunctionOfAMatrixUtilsKernel_cu_b2145a98_316016_elemwise_kernelILi128ELi8EZNS1_43_compute_linear_combination_internal_kernelIN3c107complexIfEEEEvRNS_14TensorIteratorEiiiEUliE_EEviT1_:
	.zero		1008


//--------------------- .nv.constant0._ZN2at6native69_GLOBAL__N__64f4e359_31_FunctionOfAMatrixUtilsKernel_cu_b2145a98_316016_elemwise_kernelILi128ELi8EZNS1_43_compute_linear_combination_internal_kernelIN3c107complexIdEEEEvRNS_14TensorIteratorEiiiEUliE_EEviT1_ --------------------------
	.section	.nv.constant0._ZN2at6native69_GLOBAL__N__64f4e359_31_FunctionOfAMatrixUtilsKernel_cu_b2145a98_316016_elemwise_kernelILi128ELi8EZNS1_43_compute_linear_combination_internal_kernelIN3c107complexIdEEEEvRNS_14TensorIteratorEiiiEUliE_EEviT1_,"a",@progbits
	.sectionflags	@""
	.align	4
.nv.constant0._ZN2at6native69_GLOBAL__N__64f4e359_31_FunctionOfAMatrixUtilsKernel_cu_b2145a98_316016_elemwise_kernelILi128ELi8EZNS1_43_compute_linear_combination_internal_kernelIN3c107complexIdEEEEvRNS_14TensorIteratorEiiiEUliE_EEviT1_:
	.zero		1008


//--------------------- .nv.constant0._ZN2at6native69_GLOBAL__N__64f4e359_31_FunctionOfAMatrixUtilsKernel_cu_b2145a98_316016_elemwise_kernelILi128ELi8EZNS1_43_compute_linear_combination_internal_kernelIfEEvRNS_14TensorIteratorEiiiEUliE_EEviT1_ --------------------------
	.section	.nv.constant0._ZN2at6native69_GLOBAL__N__64f4e359_31_FunctionOfAMatrixUtilsKernel_cu_b2145a98_316016_elemwise_kernelILi128ELi8EZNS1_43_compute_linear_combination_internal_kernelIfEEvRNS_14TensorIteratorEiiiEUliE_EEviT1_,"a",@progbits
	.sectionflags	@""
	.align	4
.nv.constant0._ZN2at6native69_GLOBAL__N__64f4e359_31_FunctionOfAMatrixUtilsKernel_cu_b2145a98_316016_elemwise_kernelILi128ELi8EZNS1_43_compute_linear_combination_internal_kernelIfEEvRNS_14TensorIteratorEiiiEUliE_EEviT1_:
	.zero		1008


//--------------------- .nv.constant0._ZN2at6native69_GLOBAL__N__64f4e359_31_FunctionOfAMatrixUtilsKernel_cu_b2145a98_316016_elemwise_kernelILi128ELi8EZNS1_43_compute_linear_combination_internal_kernelIdEEvRNS_14TensorIteratorEiiiEUliE_EEviT1_ --------------------------
	.section	.nv.constant0._ZN2at6native69_GLOBAL__N__64f4e359_31_FunctionOfAMatrixUtilsKernel_cu_b2145a98_316016_elemwise_kernelILi128ELi8EZNS1_43_compute_linear_combination_internal_kernelIdEEvRNS_14TensorIteratorEiiiEUliE_EEviT1_,"a",@progbits
	.sectionflags	@""
	.align	4
.nv.constant0._ZN2at6native69_GLOBAL__N__64f4e359_31_FunctionOfAMatrixUtilsKernel_cu_b2145a98_316016_elemwise_kernelILi128ELi8EZNS1_43_compute_linear_combination_internal_kernelIdEEvRNS_14TensorIteratorEiiiEUliE_EEviT1_:
	.zero		1008


//--------------------- .nv.constant0._ZN2at6native69_GLOBAL__N__64f4e359_31_FunctionOfAMatrixUtilsKernel_cu_b2145a98_316016_elemwise_kernelILi128ELi8EZNS1_43_compute_linear_combination_internal_kernelIsEEvRNS_14TensorIteratorEiiiEUliE_EEviT1_ --------------------------
	.section	.nv.constant0._ZN2at6native69_GLOBAL__N__64f4e359_31_FunctionOfAMatrixUtilsKernel_cu_b2145a98_316016_elemwise_kernelILi128ELi8EZNS1_43_compute_linear_combination_internal_kernelIsEEvRNS_14TensorIteratorEiiiEUliE_EEviT1_,"a",@progbits
	.sectionflags	@""
	.align	4
.nv.constant0._ZN2at6native69_GLOBAL__N__64f4e359_31_FunctionOfAMatrixUtilsKernel_cu_b2145a98_316016_elemwise_kernelILi128ELi8EZNS1_43_compute_linear_combination_internal_kernelIsEEvRNS_14TensorIteratorEiiiEUliE_EEviT1_:
	.zero		1008


//--------------------- .nv.constant0._ZN2at6native69_GLOBAL__N__64f4e359_31_FunctionOfAMatrixUtilsKernel_cu_b2145a98_316016_elemwise_kernelILi128ELi8EZNS1_43_compute_linear_combination_internal_kernelIlEEvRNS_14TensorIteratorEiiiEUliE_EEviT1_ --------------------------
	.section	.nv.constant0._ZN2at6native69_GLOBAL__N__64f4e359_31_FunctionOfAMatrixUtilsKernel_cu_b2145a98_316016_elemwise_kernelILi128ELi8EZNS1_43_compute_linear_combination_internal_kernelIlEEvRNS_14TensorIteratorEiiiEUliE_EEviT1_,"a",@progbits
	.sectionflags	@""
	.align	4
.nv.constant0._ZN2at6native69_GLOBAL__N__64f4e359_31_FunctionOfAMatrixUtilsKernel_cu_b2145a98_316016_elemwise_kernelILi128ELi8EZNS1_43_compute_linear_combination_internal_kernelIlEEvRNS_14TensorIteratorEiiiEUliE_EEviT1_:
	.zero		1008


//--------------------- .nv.constant0._ZN2at6native69_GLOBAL__N__64f4e359_31_FunctionOfAMatrixUtilsKernel_cu_b2145a98_316016_elemwise_kernelILi128ELi8EZNS1_43_compute_linear_combination_internal_kernelIiEEvRNS_14TensorIteratorEiiiEUliE_EEviT1_ --------------------------
	.section	.nv.constant0._ZN2at6native69_GLOBAL__N__64f4e359_31_FunctionOfAMatrixUtilsKernel_cu_b2145a98_316016_elemwise_kernelILi128ELi8EZNS1_43_compute_linear_combination_internal_kernelIiEEvRNS_14TensorIteratorEiiiEUliE_EEviT1_,"a",@progbits
	.sectionflags	@""
	.align	4
.nv.constant0._ZN2at6native69_GLOBAL__N__64f4e359_31_FunctionOfAMatrixUtilsKernel_cu_b2145a98_316016_elemwise_kernelILi128ELi8EZNS1_43_compute_linear_combination_internal_kernelIiEEvRNS_14TensorIteratorEiiiEUliE_EEviT1_:
	.zero		1008


//--------------------- .nv.constant0._ZN2at6native69_GLOBAL__N__64f4e359_31_FunctionOfAMatrixUtilsKernel_cu_b2145a98_316016_elemwise_kernelILi128ELi8EZNS1_43_compute_linear_combination_internal_kernelIaEEvRNS_14TensorIteratorEiiiEUliE_EEviT1_ --------------------------
	.section	.nv.constant0._ZN2at6native69_GLOBAL__N__64f4e359_31_FunctionOfAMatrixUtilsKernel_cu_b2145a98_316016_elemwise_kernelILi128ELi8EZNS1_43_compute_linear_combination_internal_kernelIaEEvRNS_14TensorIteratorEiiiEUliE_EEviT1_,"a",@progbits
	.sectionflags	@""
	.align	4
.nv.constant0._ZN2at6native69_GLOBAL__N__64f4e359_31_FunctionOfAMatrixUtilsKernel_cu_b2145a98_316016_elemwise_kernelILi128ELi8EZNS1_43_compute_linear_combination_internal_kernelIaEEvRNS_14TensorIteratorEiiiEUliE_EEviT1_:
	.zero		1008


//--------------------- .nv.constant0._ZN2at6native69_GLOBAL__N__64f4e359_31_FunctionOfAMatrixUtilsKernel_cu_b2145a98_316016_elemwise_kernelILi128ELi8EZNS1_43_compute_linear_combination_internal_kernelIhEEvRNS_14TensorIteratorEiiiEUliE_EEviT1_ --------------------------
	.section	.nv.constant0._ZN2at6native69_GLOBAL__N__64f4e359_31_FunctionOfAMatrixUtilsKernel_cu_b2145a98_316016_elemwise_kernelILi128ELi8EZNS1_43_compute_linear_combination_internal_kernelIhEEvRNS_14TensorIteratorEiiiEUliE_EEviT1_,"a",@progbits
	.sectionflags	@""
	.align	4
.nv.constant0._ZN2at6native69_GLOBAL__N__64f4e359_31_FunctionOfAMatrixUtilsKernel_cu_b2145a98_316016_elemwise_kernelILi128ELi8EZNS1_43_compute_linear_combination_internal_kernelIhEEvRNS_14TensorIteratorEiiiEUliE_EEviT1_:
	.zero		1008


//--------------------- .text._ZN2at6native69_GLOBAL__N__64f4e359_31_FunctionOfAMatrixUtilsKernel_cu_b2145a98_316016_elemwise_kernelILi128ELi8EZNS1_43_compute_linear_combination_internal_kernelIN3c108BFloat16EEEvRNS_14TensorIteratorEiiiEUliE_EEviT1_ --------------------------
	.section	.text._ZN2at6native69_GLOBAL__N__64f4e359_31_FunctionOfAMatrixUtilsKernel_cu_b2145a98_316016_elemwise_kernelILi128ELi8EZNS1_43_compute_linear_combination_internal_kernelIN3c108BFloat16EEEvRNS_14TensorIteratorEiiiEUliE_EEviT1_,"ax",@progbits
	.sectioninfo	@"SHI_REGISTERS=32"
	.align	128
.text._ZN2at6native69_GLOBAL__N__64f4e359_31_FunctionOfAMatrixUtilsKernel_cu_b2145a98_316016_elemwise_kernelILi128ELi8EZNS1_43_compute_linear_combination_internal_kernelIN3c108BFloat16EEEvRNS_14TensorIteratorEiiiEUliE_EEviT1_:
        .type           _ZN2at6native69_GLOBAL__N__64f4e359_31_FunctionOfAMatrixUtilsKernel_cu_b2145a98_316016_elemwise_kernelILi128ELi8EZNS1_43_compute_linear_combination_internal_kernelIN3c108BFloat16EEEvRNS_14TensorIteratorEiiiEUliE_EEviT1_,@function
        .size           _ZN2at6native69_GLOBAL__N__64f4e359_31_FunctionOfAMatrixUtilsKernel_cu_b2145a98_316016_elemwise_kernelILi128ELi8EZNS1_43_compute_linear_combination_internal_kernelIN3c108BFloat16EEEvRNS_14TensorIteratorEiiiEUliE_EEviT1_,(.L_x_832 - _ZN2at6native69_GLOBAL__N__64f4e359_31_FunctionOfAMatrixUtilsKernel_cu_b2145a98_316016_elemwise_kernelILi128ELi8EZNS1_43_compute_linear_combination_internal_kernelIN3c108BFloat16EEEvRNS_14TensorIteratorEiiiEUliE_EEviT1_)
        .other          _ZN2at6native69_GLOBAL__N__64f4e359_31_FunctionOfAMatrixUtilsKernel_cu_b2145a98_316016_elemwise_kernelILi128ELi8EZNS1_43_compute_linear_combination_internal_kernelIN3c108BFloat16EEEvRNS_14TensorIteratorEiiiEUliE_EEviT1_,@"STO_CUDA_ENTRY STV_DEFAULT"
_ZN2at6native69_GLOBAL__N__64f4e359_31_FunctionOfAMatrixUtilsKernel_cu_b2145a98_316016_elemwise_kernelILi128ELi8EZNS1_43_compute_linear_combination_internal_kernelIN3c108BFloat16EEEvRNS_14TensorIteratorEiiiEUliE_EEviT1_:
[----:B------:R-:W-:Y:S02]  /*0000*/  MOV R1, c[0x0][0x28] ;  /* 0x00000a0000017a02 */ /* 0x000fe40000000f00 */
[----:B------:R-:W0:Y:S01]  /*0010*/  S2R R0, SR_CTAID.X ;  /* 0x0000000000007919 */ /* 0x000e220000002500 */
[----:B------:R-:W-:Y:S01]  /*0020*/  ULDC.64 UR4, c[0x0][0x118] ;  /* 0x0000460000047ab9 */ /* 0x000fe20000000a00 */
[----:B------:R-:W-:Y:S02]  /*0030*/  BSSY B0, `(.L_x_0) ;  /* 0x0000184000007945 */ /* 0x000fe40003800000 */
[----:B------:R-:W0:Y:S02]  /*0040*/  S2R R3, SR_TID.X ;  /* 0x0000000000037919 */ /* 0x000e240000002100 */
[----:B0-----:R-:W-:-:S04]  /*0050*/  LEA R0, R0, R3, 0xa ;  /* 0x0000000300007211 */ /* 0x001fc800078e50ff */
[----:B------:R-:W-:Y:S02]  /*0060*/  ISETP.GE.AND P0, PT, R0, c[0x0][0x160], PT ;  /* 0x0000580000007a0c */ /* 0x000fe40003f06270 */
[----:B------:R-:W-:-:S11]  /*0070*/  MOV R3, R0 ;  /* 0x0000000000037202 */ /* 0x000fd60000000f00 */
[----:B------:R-:W-:Y:S05]  /*0080*/  @P0 BRA `(.L_x_1) ;  /* 0x000017e000000947 */ /* 0x000fea0003800000 */
[----:B------:R-:W-:Y:S01]  /*0090*/  ISETP.NE.AND P0, PT, RZ, c[0x0][0x168], PT ;  /* 0x00005a00ff007a0c */ /* 0x000fe20003f05270 */
[----:B------:R-:W-:Y:S01]  /*00a0*/  HFMA2.MMA R2, -RZ, RZ, 0, 0 ;  /* 0x00000000ff027435 */ /* 0x000fe200000001ff */
[----:B------:R-:W-:Y:S01]  /*00b0*/  MOV R6, RZ ;  /* 0x000000ff00067202 */ /* 0x000fe20000000f00 */
[----:B------:R-:W-:-:S10]  /*00c0*/  IMAD.MOV.U32 R4, RZ, RZ, RZ ;  /* 0x000000ffff047224 */ /* 0x000fd400078e00ff */
[----:B------:R-:W-:Y:S05]  /*00d0*/  @!P0 BRA `(.L_x_2) ;  /* 0x00000f9000008947 */ /* 0x000fea0003800000 */
[----:B------:R-:W-:Y:S02]  /*00e0*/  MOV R2, RZ ;  /* 0x000000ff00027202 */ /* 0x000fe40000000f00 */
[----:B------:R-:W-:-:S03]  /*00f0*/  MOV R5, c[0x0][0x168] ;  /* 0x00005a0000057a02 */ /* 0x000fc60000000f00 */
[----:B------:R-:W-:Y:S01]  /*0100*/  IMAD.HI.U32 R8, R3, c[0x0][0x170], R2 ;  /* 0x00005c0003087a27 */ /* 0x000fe200078e0002 */
[----:B------:R-:W-:-:S04]  /*0110*/  ISETP.NE.AND P0, PT, R5, 0x1, PT ;  /* 0x000000010500780c */ /* 0x000fc80003f05270 */
[----:B------:R-:W-:-:S04]  /*0120*/  SHF.R.U32.HI R9, RZ, c[0x0][0x174], R8 ;  /* 0x00005d00ff097a19 */ /* 0x000fc80000011608 */
[----:B------:R-:W-:-:S05]  /*0130*/  IADD3 R2, -R9, RZ, RZ ;  /* 0x000000ff09027210 */ /* 0x000fca0007ffe1ff */
[----:B------:R-:W-:-:S04]  /*0140*/  IMAD R2, R2, c[0x0][0x16c], R3 ;  /* 0x00005b0002027a24 */ /* 0x000fc800078e0203 */
[C---:B------:R-:W-:Y:S02]  /*0150*/  IMAD R4, R2.reuse, c[0x0][0x298], RZ ;  /* 0x0000a60002047a24 */ /* 0x040fe400078e02ff */
[C---:B------:R-:W-:Y:S02]  /*0160*/  IMAD R6, R2.reuse, c[0x0][0x29c], RZ ;  /* 0x0000a70002067a24 */ /* 0x040fe400078e02ff */
[----:B------:R-:W-:Y:S01]  /*0170*/  IMAD R2, R2, c[0x0][0x2a0], RZ ;  /* 0x0000a80002027a24 */ /* 0x000fe200078e02ff */
[----:B------:R-:W-:Y:S05]  /*0180*/  @!P0 BRA `(.L_x_2) ;  /* 0x00000ee000008947 */ /* 0x000fea0003800000 */
[----:B------:R-:W-:Y:S01]  /*0190*/  HFMA2.MMA R8, -RZ, RZ, 0, 0 ;  /* 0x00000000ff087435 */ /* 0x000fe200000001ff */
[----:B------:R-:W-:-:S09]  /*01a0*/  ISETP.NE.AND P0, PT, R5, 0x2, PT ;  /* 0x000000020500780c */ /* 0x000fd20003f05270 */
[----:B------:R-:W-:-:S05]  /*01b0*/  IMAD.HI.U32 R10, R9, c[0x0][0x17c], R8 ;  /* 0x00005f00090a7a27 */ /* 0x000fca00078e0008 */
[----:B------:R-:W-:-:S04]  /*01c0*/  SHF.R.U32.HI R11, RZ, c[0x0][0x180], R10 ;  /* 0x00006000ff0b7a19 */ /* 0x000fc8000001160a */
[----:B------:R-:W-:-:S05]  /*01d0*/  IADD3 R3, -R11, RZ, RZ ;  /* 0x000000ff0b037210 */ /* 0x000fca0007ffe1ff */
[----:B------:R-:W-:-:S04]  /*01e0*/  IMAD R9, R3, c[0x0][0x178], R9 ;  /* 0x00005e0003097a24 */ /* 0x000fc800078e0209 */
[C---:B------:R-:W-:Y:S02]  /*01f0*/  IMAD R4, R9.reuse, c[0x0][0x2a4], R4 ;  /* 0x0000a90009047a24 */ /* 0x040fe400078e0204 */
[C---:B------:R-:W-:Y:S02]  /*0200*/  IMAD R6, R9.reuse, c[0x0][0x2a8], R6 ;  /* 0x0000aa0009067a24 */ /* 0x040fe400078e0206 */
[----:B------:R-:W-:Y:S01]  /*0210*/  IMAD R2, R9, c[0x0][0x2ac], R2 ;  /* 0x0000ab0009027a24 */ /* 0x000fe200078e0202 */
[----:B------:R-:W-:Y:S05]  /*0220*/  @!P0 BRA `(.L_x_2) ;  /* 0x00000e4000008947 */ /* 0x000fea0003800000 */
[----:B------:R-:W-:Y:S01]  /*0230*/  IMAD.MOV.U32 R10, RZ, RZ, RZ ;  /* 0x000000ffff0a7224 */ /* 0x000fe200078e00ff */
[----:B------:R-:W-:-:S03]  /*0240*/  ISETP.NE.AND P0, PT, R5, 0x3, PT ;  /* 0x000000030500780c */ /* 0x000fc60003f05270 */
        /* <DEDUP_REMOVED lines=8> */
[----:B------:R-:W-:Y:S02]  /*02d0*/  MOV R8, RZ ;  /* 0x000000ff00087202 */ /* 0x000fe40000000f00 */
        /* <DEDUP_REMOVED lines=209> */
[----:B------:R-:W-:-:S05]  /*0ff0*/  MOV R10, RZ ;  /* 0x000000ff000a7202 */ /* 0x000fca0000000f00 */
[----:B------:R-:W-:-:S05]  /*1000*/  IMAD.HI.U32 R3, R11, c[0x0][0x290], R10 ;  /* 0x0000a4000b037a27 */ /* 0x000fca00078e000a */
[----:B------:R-:W-:-:S04]  /*1010*/  SHF.R.U32.HI R3, RZ, c[0x0][0x294], R3 ;  /* 0x0000a500ff037a19 */ /* 0x000fc80000011603 */
[----:B------:R-:W-:-:S05]  /*1020*/  IADD3 R3, -R3, RZ, RZ ;  /* 0x000000ff03037210 */ /* 0x000fca0007ffe1ff */
[----:B------:R-:W-:-:S04]  /*1030*/  IMAD R11, R3, c[0x0][0x28c], R11 ;  /* 0x0000a300030b7a24 */ /* 0x000fc800078e020b */
[C---:B------:R-:W-:Y:S02]  /*1040*/  IMAD R4, R11.reuse, c[0x0][0x3b8], R4 ;  /* 0x0000ee000b047a24 */ /* 0x040fe400078e0204 */
[C---:B------:R-:W-:Y:S02]  /*1050*/  IMAD R6, R11.reuse, c[0x0][0x3bc], R6 ;  /* 0x0000ef000b067a24 */ /* 0x040fe400078e0206 */
[----:B------:R-:W-:Y:S02]  /*1060*/  IMAD R2, R11, c[0x0][0x3c0], R2 ;  /* 0x0000f0000b027a24 */ /* 0x000fe400078e0202 */
.L_x_2:
[----:B------:R-:W-:-:S04]  /*1070*/  MOV R22, c[0x0][0x3e0] ;  /* 0x0000f80000167a02 */ /* 0x000fc80000000f00 */
[----:B------:R-:W-:-:S13]  /*1080*/  ISETP.GE.AND P0, PT, R22, 0x1, PT ;  /* 0x000000011600780c */ /* 0x000fda0003f06270 */
[----:B------:R-:W-:Y:S05]  /*1090*/  @!P0 BRA `(.L_x_3) ;  /* 0x000007c000008947 */ /* 0x000fea0003800000 */
[----:B------:R-:W-:Y:S01]  /*10a0*/  IMNMX R22, R22, 0x1, !PT ;  /* 0x0000000116167817 */ /* 0x000fe20007800200 */
[----:B------:R-:W-:Y:S01]  /*10b0*/  HFMA2.MMA R20, -RZ, RZ, 0, 0 ;  /* 0x00000000ff147435 */ /* 0x000fe200000001ff */
[----:B------:R-:W-:Y:S02]  /*10c0*/  IADD3 R4, P4, R4, c[0x0][0x3c8], RZ ;  /* 0x0000f20004047a10 */ /* 0x000fe40007f9e0ff */
[----:B------:R-:W-:Y:S02]  /*10d0*/  IADD3 R3, R22, -0x1, RZ ;  /* 0xffffffff16037810 */ /* 0x000fe40007ffe0ff */
[----:B------:R-:W-:Y:S01]  /*10e0*/  IADD3 R2, P3, R2, c[0x0][0x3d8], RZ ;  /* 0x0000f60002027a10 */ /* 0x000fe20007f7e0ff */
[----:B------:R-:W-:Y:S01]  /*10f0*/  IMAD.X R5, RZ, RZ, c[0x0][0x3cc], P4 ;  /* 0x0000f300ff057624 */ /* 0x000fe200020e06ff */
[----:B------:R-:W-:Y:S02]  /*1100*/  ISETP.GE.U32.AND P1, PT, R3, 0x3, PT ;  /* 0x000000030300780c */ /* 0x000fe40003f26070 */
[----:B------:R-:W-:-:S02]  /*1110*/  IADD3 R6, P2, R6, c[0x0][0x3d0], RZ ;  /* 0x0000f40006067a10 */ /* 0x000fc40007f5e0ff */
[----:B------:R-:W-:Y:S02]  /*1120*/  LOP3.LUT P0, R29, R22, 0x3, RZ, 0xc0, !PT ;  /* 0x00000003161d7812 */ /* 0x000fe4000780c0ff */
[----:B------:R-:W-:Y:S02]  /*1130*/  IADD3.X R3, RZ, c[0x0][0x3dc], RZ, P3, !PT ;  /* 0x0000f700ff037a10 */ /* 0x000fe40001ffe4ff */
[----:B------:R-:W-:-:S05]  /*1140*/  IADD3.X R7, RZ, c[0x0][0x3d4], RZ, P2, !PT ;  /* 0x0000f500ff077a10 */ /* 0x000fca00017fe4ff */
[----:B------:R-:W-:Y:S05]  /*1150*/  @!P1 BRA `(.L_x_4) ;  /* 0x000003e000009947 */ /* 0x000fea0003800000 */
[C---:B------:R-:W-:Y:S01]  /*1160*/  LOP3.LUT R9, R22.reuse, 0x3, RZ, 0xc0, !PT ;  /* 0x0000000316097812 */ /* 0x040fe200078ec0ff */
[----:B------:R-:W-:Y:S01]  /*1170*/  CS2R R20, SRZ ;  /* 0x0000000000147805 */ /* 0x000fe2000001ff00 */
[----:B------:R-:W-:Y:S02]  /*1180*/  MOV R18, R6 ;  /* 0x0000000600127202 */ /* 0x000fe40000000f00 */
[----:B------:R-:W-:Y:S02]  /*1190*/  MOV R19, R7 ;  /* 0x0000000700137202 */ /* 0x000fe40000000f00 */
[----:B------:R-:W-:Y:S02]  /*11a0*/  IADD3 R22, R22, -R9, RZ ;  /* 0x8000000916167210 */ /* 0x000fe40007ffe0ff */
.L_x_5:
[----:B------:R-:W-:Y:S01]  /*11b0*/  IMAD.WIDE R14, R21, 0x2, R2 ;  /* 0x00000002150e7825 */ /* 0x000fe200078e0202 */
[----:B0-----:R0:W2:Y:S04]  /*11c0*/  LDG.E.U16.CONSTANT R25, [R18.64] ;  /* 0x0000000412197981 */ /* 0x0010a8000c1e9500 */
[----:B------:R1:W3:Y:S01]  /*11d0*/  LDG.E.U16.CONSTANT R24, [R14.64] ;  /* 0x000000040e187981 */ /* 0x0002e2000c1e9500 */
[----:B------:R-:W-:-:S03]  /*11e0*/  IMAD.MOV.U32 R23, RZ, RZ, 0x2 ;  /* 0x00000002ff177424 */ /* 0x000fc600078e00ff */
[----:B------:R-:W4:Y:S01]  /*11f0*/  LDG.E.U16 R28, [R4.64] ;  /* 0x00000004041c7981 */ /* 0x000f22000c1e1500 */
[----:B------:R-:W-:-:S04]  /*1200*/  IMAD.WIDE R16, R23, c[0x0][0x3e4], R18 ;  /* 0x0000f90017107a25 */ /* 0x000fc800078e0212 */
[C---:B------:R-:W-:Y:S01]  /*1210*/  IMAD.WIDE R8, R23.reuse, c[0x0][0x3e8], R14 ;  /* 0x0000fa0017087a25 */ /* 0x040fe200078e020e */
[----:B------:R-:W5:Y:S04]  /*1220*/  LDG.E.U16.CONSTANT R26, [R16.64] ;  /* 0x00000004101a7981 */ /* 0x000f68000c1e9500 */
[----:B------:R0:W5:Y:S01]  /*1230*/  LDG.E.U16.CONSTANT R27, [R8.64] ;  /* 0x00000004081b7981 */ /* 0x000162000c1e9500 */
[----:B------:R-:W-:-:S04]  /*1240*/  IMAD.WIDE R10, R23, c[0x0][0x3e4], R16 ;  /* 0x0000f900170a7a25 */ /* 0x000fc800078e0210 */
[C---:B------:R-:W-:Y:S02]  /*1250*/  IMAD.WIDE R12, R23.reuse, c[0x0][0x3e8], R8 ;  /* 0x0000fa00170c7a25 */ /* 0x040fe400078e0208 */
[----:B0-----:R0:W5:Y:S04]  /*1260*/  LDG.E.U16.CONSTANT R8, [R10.64] ;  /* 0x000000040a087981 */ /* 0x001168000c1e9500 */
[----:B------:R0:W5:Y:S01]  /*1270*/  LDG.E.U16.CONSTANT R9, [R12.64] ;  /* 0x000000040c097981 */ /* 0x000162000c1e9500 */
[----:B------:R-:W-:-:S04]  /*1280*/  IMAD.WIDE R18, R23, c[0x0][0x3e8], R12 ;  /* 0x0000fa0017127a25 */ /* 0x000fc800078e020c */
[----:B-1----:R-:W-:Y:S02]  /*1290*/  IMAD.WIDE R14, R23, c[0x0][0x3e4], R10 ;  /* 0x0000f900170e7a25 */ /* 0x002fe400078e020a */
[----:B------:R1:W5:Y:S04]  /*12a0*/  LDG.E.U16.CONSTANT R18, [R18.64] ;  /* 0x0000000412127981 */ /* 0x000368000c1e9500 */
[----:B0-----:R0:W5:Y:S01]  /*12b0*/  LDG.E.U16.CONSTANT R10, [R14.64] ;  /* 0x000000040e0a7981 */ /* 0x001162000c1e9500 */
[----:B------:R-:W-:-:S04]  /*12c0*/  IADD3 R22, R22, -0x4, RZ ;  /* 0xfffffffc16167810 */ /* 0x000fc80007ffe0ff */
[----:B------:R-:W-:Y:S01]  /*12d0*/  ISETP.NE.AND P1, PT, R22, RZ, PT ;  /* 0x000000ff1600720c */ /* 0x000fe20003f25270 */
[----:B0-----:R-:W-:Y:S01]  /*12e0*/  IMAD.WIDE R14, R23, c[0x0][0x3e4], R14 ;  /* 0x0000f900170e7a25 */ /* 0x001fe200078e020e */
[----:B------:R-:W-:-:S04]  /*12f0*/  IADD3 R20, R20, 0x4, RZ ;  /* 0x0000000414147810 */ /* 0x000fc80007ffe0ff */
[----:B-1----:R-:W-:Y:S02]  /*1300*/  MOV R19, R15 ;  /* 0x0000000f00137202 */ /* 0x002fe40000000f00 */
[----:B--2---:R-:W-:Y:S02]  /*1310*/  PRMT R25, RZ, 0x5410, R25 ;  /* 0x00005410ff197816 */ /* 0x004fe40000000019 */
[----:B---3--:R-:W-:-:S05]  /*1320*/  PRMT R24, RZ, 0x5410, R24 ;  /* 0x00005410ff187816 */ /* 0x008fca0000000018 */
[----:B------:R-:W-:Y:S01]  /*1330*/  FMUL.FTZ R24, R25, R24 ;  /* 0x0000001819187220 */ /* 0x000fe20000410000 */
[----:B----4-:R-:W-:-:S04]  /*1340*/  PRMT R28, RZ, 0x5410, R28 ;  /* 0x00005410ff1c7816 */ /* 0x010fc8000000001c */
[----:B------:R-:W-:Y:S02]  /*1350*/  F2FP.BF16.PACK_AB R24, RZ, R24 ;  /* 0x00000018ff18723e */ /* 0x000fe400000010ff */
[----:B-----5:R-:W-:Y:S02]  /*1360*/  PRMT R26, RZ, 0x5410, R26 ;  /* 0x00005410ff1a7816 */ /* 0x020fe4000000001a */
[----:B------:R-:W-:Y:S02]  /*1370*/  PRMT R11, RZ, 0x5410, R24 ;  /* 0x00005410ff0b7816 */ /* 0x000fe40000000018 */
[----:B------:R-:W-:-:S03]  /*1380*/  PRMT R27, RZ, 0x5410, R27 ;  /* 0x00005410ff1b7816 */ /* 0x000fc6000000001b */
[----:B------:R-:W-:Y:S02]  /*1390*/  FADD.FTZ R11, R28, R11 ;  /* 0x0000000b1c0b7221 */ /* 0x000fe40000010000 */
[----:B------:R-:W-:-:S05]  /*13a0*/  FMUL.FTZ R26, R26, R27 ;  /* 0x0000001b1a1a7220 */ /* 0x000fca0000410000 */
[----:B------:R-:W-:Y:S02]  /*13b0*/  F2FP.BF16.PACK_AB R11, R26, R11 ;  /* 0x0000000b1a0b723e */ /* 0x000fe400000010ff */
[----:B------:R-:W-:Y:S02]  /*13c0*/  PRMT R8, RZ, 0x5410, R8 ;  /* 0x00005410ff087816 */ /* 0x000fe40000000008 */
[--C-:B------:R-:W-:Y:S02]  /*13d0*/  PRMT R12, RZ, 0x5410, R11.reuse ;  /* 0x00005410ff0c7816 */ /* 0x100fe4000000000b */
        /* <DEDUP_REMOVED lines=9> */
[----:B------:R-:W-:Y:S02]  /*1470*/  FMUL.FTZ R9, R10, R9 ;  /* 0x000000090a097220 */ /* 0x000fe40000410000 */
[----:B------:R-:W-:-:S05]  /*1480*/  FADD.FTZ R8, R8, R11 ;  /* 0x0000000b08087221 */ /* 0x000fca0000010000 */
[----:B------:R-:W-:-:S04]  /*1490*/  F2FP.BF16.PACK_AB R8, R9, R8 ;  /* 0x000000080908723e */ /* 0x000fc800000010ff */
[--C-:B------:R-:W-:Y:S02]  /*14a0*/  PRMT R9, RZ, 0x5410, R8.reuse ;  /* 0x00005410ff097816 */ /* 0x100fe40000000008 */
[----:B------:R-:W-:-:S05]  /*14b0*/  PRMT R8, RZ, 0x7610, R8 ;  /* 0x00007610ff087816 */ /* 0x000fca0000000008 */
[----:B------:R-:W-:-:S05]  /*14c0*/  FADD.FTZ R8, R9, R8 ;  /* 0x0000000809087221 */ /* 0x000fca0000010000 */
[----:B------:R-:W-:-:S04]  /*14d0*/  F2FP.BF16.PACK_AB R8, RZ, R8 ;  /* 0x00000008ff08723e */ /* 0x000fc800000010ff */
[----:B------:R-:W-:-:S05]  /*14e0*/  PRMT R9, R8, 0x7610, R9 ;  /* 0x0000761008097816 */ /* 0x000fca0000000009 */
[----:B------:R0:W-:Y:S01]  /*14f0*/  STG.E.U16 [R4.64], R9 ;  /* 0x0000000904007986 */ /* 0x0001e2000c101504 */
[----:B------:R-:W-:Y:S02]  /*1500*/  MOV R8, c[0x0][0x3e8] ;  /* 0x0000fa0000087a02 */ /* 0x000fe40000000f00 */
[----:B------:R-:W-:Y:S02]  /*1510*/  MOV R18, R14 ;  /* 0x0000000e00127202 */ /* 0x000fe40000000f00 */
[----:B------:R-:W-:Y:S01]  /*1520*/  LEA R21, R8, R21, 0x2 ;  /* 0x0000001508157211 */ /* 0x000fe200078e10ff */
[----:B------:R-:W-:Y:S05]  /*1530*/  @P1 BRA `(.L_x_5) ;  /* 0xfffffc7000001947 */ /* 0x000fea000383ffff */
.L_x_4:
[----:B------:R-:W-:Y:S05]  /*1540*/  @!P0 BRA `(.L_x_3) ;  /* 0x0000031000008947 */ /* 0x000fea0003800000 */
[C---:B------:R-:W-:Y:S01]  /*1550*/  IMAD R15, R20.reuse, c[0x0][0x3e4], RZ ;  /* 0x0000f900140f7a24 */ /* 0x040fe200078e02ff */
[----:B------:R-:W2:Y:S01]  /*1560*/  LDG.E.U16 R8, [R4.64] ;  /* 0x0000000404087981 */ /* 0x000ea2000c1e1500 */
[----:B------:R-:W-:Y:S02]  /*1570*/  IMAD R17, R20, c[0x0][0x3e8], RZ ;  /* 0x0000fa0014117a24 */ /* 0x000fe400078e02ff */
[----:B------:R-:W-:-:S04]  /*1580*/  IMAD.WIDE R10, R15, 0x2, R6 ;  /* 0x000000020f0a7825 */ /* 0x000fc800078e0206 */
[----:B------:R-:W-:Y:S02]  /*1590*/  IMAD.WIDE R12, R17, 0x2, R2 ;  /* 0x00000002110c7825 */ /* 0x000fe400078e0202 */
[----:B------:R-:W3:Y:S04]  /*15a0*/  LDG.E.U16.CONSTANT R10, [R10.64] ;  /* 0x000000040a0a7981 */ /* 0x000ee8000c1e9500 */
[----:B------:R-:W4:Y:S01]  /*15b0*/  LDG.E.U16.CONSTANT R12, [R12.64] ;  /* 0x000000040c0c7981 */ /* 0x000f22000c1e9500 */
[----:B------:R-:W-:Y:S02]  /*15c0*/  ISETP.NE.AND P0, PT, R29, 0x1, PT ;  /* 0x000000011d00780c */ /* 0x000fe40003f05270 */
[----:B---3--:R-:W-:Y:S02]  /*15d0*/  PRMT R10, RZ, 0x5410, R10 ;  /* 0x00005410ff0a7816 */ /* 0x008fe4000000000a */
[----:B0---4-:R-:W-:-:S05]  /*15e0*/  PRMT R9, RZ, 0x5410, R12 ;  /* 0x00005410ff097816 */ /* 0x011fca000000000c */
[----:B------:R-:W-:Y:S01]  /*15f0*/  FMUL.FTZ R9, R10, R9 ;  /* 0x000000090a097220 */ /* 0x000fe20000410000 */
[----:B--2---:R-:W-:-:S04]  /*1600*/  PRMT R8, RZ, 0x5410, R8 ;  /* 0x00005410ff087816 */ /* 0x004fc80000000008 */
[----:B------:R-:W-:-:S04]  /*1610*/  F2FP.BF16.PACK_AB R9, RZ, R9 ;  /* 0x00000009ff09723e */ /* 0x000fc800000010ff */
[----:B------:R-:W-:-:S05]  /*1620*/  PRMT R9, RZ, 0x5410, R9 ;  /* 0x00005410ff097816 */ /* 0x000fca0000000009 */
[----:B------:R-:W-:-:S05]  /*1630*/  FADD.FTZ R8, R8, R9 ;  /* 0x0000000908087221 */ /* 0x000fca0000010000 */
[----:B------:R-:W-:-:S05]  /*1640*/  F2FP.BF16.PACK_AB R8, RZ, R8 ;  /* 0x00000008ff08723e */ /* 0x000fca00000010ff */
[----:B------:R0:W-:Y:S01]  /*1650*/  STG.E.U16 [R4.64], R8 ;  /* 0x0000000804007986 */ /* 0x0001e2000c101504 */
[----:B------:R-:W-:Y:S05]  /*1660*/  @!P0 BRA `(.L_x_3) ;  /* 0x000001f000008947 */ /* 0x000fea0003800000 */
[----:B------:R-:W-:Y:S02]  /*1670*/  IADD3 R9, R15, c[0x0][0x3e4], RZ ;  /* 0x0000f9000f097a10 */ /* 0x000fe40007ffe0ff */
[----:B------:R-:W-:Y:S02]  /*1680*/  IADD3 R15, R17, c[0x0][0x3e8], RZ ;  /* 0x0000fa00110f7a10 */ /* 0x000fe40007ffe0ff */
[----:B------:R-:W-:Y:S01]  /*1690*/  ISETP.NE.AND P0, PT, R29, 0x2, PT ;  /* 0x000000021d00780c */ /* 0x000fe20003f05270 */
[----:B------:R-:W-:-:S04]  /*16a0*/  IMAD.WIDE R10, R9, 0x2, R6 ;  /* 0x00000002090a7825 */ /* 0x000fc800078e0206 */
[----:B------:R-:W-:Y:S02]  /*16b0*/  IMAD.WIDE R12, R15, 0x2, R2 ;  /* 0x000000020f0c7825 */ /* 0x000fe400078e0202 */
[----:B------:R-:W2:Y:S04]  /*16c0*/  LDG.E.U16.CONSTANT R10, [R10.64] ;  /* 0x000000040a0a7981 */ /* 0x000ea8000c1e9500 */
[----:B------:R-:W3:Y:S02]  /*16d0*/  LDG.E.U16.CONSTANT R12, [R12.64] ;  /* 0x000000040c0c7981 */ /* 0x000ee4000c1e9500 */
[----:B------:R-:W-:Y:S02]  /*16e0*/  @P0 IADD3 R9, R9, c[0x0][0x3e4], RZ ;  /* 0x0000f90009090a10 */ /* 0x000fe40007ffe0ff */
[----:B------:R-:W-:-:S03]  /*16f0*/  @P0 IADD3 R15, R15, c[0x0][0x3e8], RZ ;  /* 0x0000fa000f0f0a10 */ /* 0x000fc60007ffe0ff */
[----:B------:R-:W-:-:S04]  /*1700*/  @P0 IMAD.WIDE R6, R9, 0x2, R6 ;  /* 0x0000000209060825 */ /* 0x000fc800078e0206 */
[----:B------:R-:W-:Y:S02]  /*1710*/  @P0 IMAD.WIDE R2, R15, 0x2, R2 ;  /* 0x000000020f020825 */ /* 0x000fe400078e0202 */
[----:B------:R-:W4:Y:S04]  /*1720*/  @P0 LDG.E.U16.CONSTANT R6, [R6.64] ;  /* 0x0000000406060981 */ /* 0x000f28000c1e9500 */
[----:B------:R3:W5:Y:S01]  /*1730*/  @P0 LDG.E.U16.CONSTANT R2, [R2.64] ;  /* 0x0000000402020981 */ /* 0x000762000c1e9500 */
[----:B0-----:R-:W-:Y:S02]  /*1740*/  PRMT R8, RZ, 0x5410, R8 ;  /* 0x00005410ff087816 */ /* 0x001fe40000000008 */
[----:B--2---:R-:W-:Y:S02]  /*1750*/  PRMT R10, RZ, 0x5410, R10 ;  /* 0x00005410ff0a7816 */ /* 0x004fe4000000000a */
[----:B---3--:R-:W-:-:S05]  /*1760*/  PRMT R3, RZ, 0x5410, R12 ;  /* 0x00005410ff037816 */ /* 0x008fca000000000c */
[----:B------:R-:W-:-:S05]  /*1770*/  FMUL.FTZ R9, R10, R3 ;  /* 0x000000030a097220 */ /* 0x000fca0000410000 */
[----:B------:R-:W-:Y:S02]  /*1780*/  F2FP.BF16.PACK_AB R9, RZ, R9 ;  /* 0x00000009ff09723e */ /* 0x000fe400000010ff */
[----:B----4-:R-:W-:Y:S02]  /*1790*/  @P0 PRMT R6, RZ, 0x5410, R6 ;  /* 0x00005410ff060816 */ /* 0x010fe40000000006 */
[----:B------:R-:W-:Y:S02]  /*17a0*/  PRMT R9, RZ, 0x5410, R9 ;  /* 0x00005410ff097816 */ /* 0x000fe40000000009 */
[----:B-----5:R-:W-:-:S03]  /*17b0*/  @P0 PRMT R3, RZ, 0x5410, R2 ;  /* 0x00005410ff030816 */ /* 0x020fc60000000002 */
[----:B------:R-:W-:Y:S02]  /*17c0*/  FADD.FTZ R8, R8, R9 ;  /* 0x0000000908087221 */ /* 0x000fe40000010000 */
[----:B------:R-:W-:-:S03]  /*17d0*/  @P0 FMUL.FTZ R10, R6, R3 ;  /* 0x00000003060a0220 */ /* 0x000fc60000410000 */
[----:B------:R-:W-:Y:S02]  /*17e0*/  F2FP.BF16.PACK_AB R8, RZ, R8 ;  /* 0x00000008ff08723e */ /* 0x000fe400000010ff */
[----:B------:R-:W-:Y:S02]  /*17f0*/  @P0 F2FP.BF16.PACK_AB R10, RZ, R10 ;  /* 0x0000000aff0a023e */ /* 0x000fe400000010ff */
[----:B------:R-:W-:Y:S02]  /*1800*/  @P0 PRMT R2, RZ, 0x5410, R8 ;  /* 0x00005410ff020816 */ /* 0x000fe40000000008 */
[----:B------:R-:W-:-:S05]  /*1810*/  @P0 PRMT R3, RZ, 0x5410, R10 ;  /* 0x00005410ff030816 */ /* 0x000fca000000000a */
[----:B------:R-:W-:Y:S01]  /*1820*/  @P0 FADD.FTZ R3, R2, R3 ;  /* 0x0000000302030221 */ /* 0x000fe20000010000 */
[----:B------:R0:W-:Y:S04]  /*1830*/  STG.E.U16 [R4.64], R8 ;  /* 0x0000000804007986 */ /* 0x0001e8000c101504 */
[----:B------:R-:W-:-:S05]  /*1840*/  @P0 F2FP.BF16.PACK_AB R3, RZ, R3 ;  /* 0x00000003ff03023e */ /* 0x000fca00000010ff */
[----:B------:R0:W-:Y:S02]  /*1850*/  @P0 STG.E.U16 [R4.64], R3 ;  /* 0x0000000304000986 */ /* 0x0001e4000c101504 */
.L_x_3:
[----:B0-----:R-:W-:Y:S02]  /*1860*/  IADD3 R3, R0, 0x80, RZ ;  /* 0x0000008000037810 */ /* 0x001fe40007ffe0ff */
.L_x_1:
[----:B------:R-:W-:Y:S05]  /*1870*/  BSYNC B0 ;  /* 0x0000000000007941 */ /* 0x000fea0003800000 */
.L_x_0:
[----:B------:R-:W-:Y:S01]  /*1880*/  ISETP.GE.AND P0, PT, R3, c[0x0][0x160], PT ;  /* 0x0000580003007a0c */ /* 0x000fe20003f06270 */
[----:B------:R-:W-:Y:S01]  /*1890*/  BSSY B1, `(.L_x_6) ;  /* 0x0000900000017945 */ /* 0x000fe20003800000 */
[----:B------:R-:W-:Y:S11]  /*18a0*/  BSSY B0, `(.L_x_7) ;  /* 0x0000780000007945 */ /* 0x000ff60003800000 */
[----:B------:R-:W-:Y:S05]  /*18b0*/  @P0 BRA `(.L_x_8) ;  /* 0x00002fa000000947 */ /* 0x000fea0003800000 */
[----:B------:R-:W-:Y:S01]  /*18c0*/  ISETP.NE.AND P0, PT, RZ, c[0x0][0x168], PT ;  /* 0x00005a00ff007a0c */ /* 0x000fe20003f05270 */
[----:B------:R-:W-:Y:S01]  /*18d0*/  HFMA2.MMA R10, -RZ, RZ, 0, 0 ;  /* 0x00000000ff0a7435 */ /* 0x000fe200000001ff */
[----:B------:R-:W-:Y:S01]  /*18e0*/  IMAD.MOV.U32 R14, RZ, RZ, RZ ;  /* 0x000000ffff0e7224 */ /* 0x000fe200078e00ff */
[----:B------:R-:W-:-:S10]  /*18f0*/  MOV R12, RZ ;  /* 0x000000ff000c7202 */ /* 0x000fd40000000f00 */
        /* <DEDUP_REMOVED lines=15> */
[----:B------:R-:W-:-:S05]  /*19f0*/  SHF.R.U32.HI R7, RZ, c[0x0][0x180], R6 ;  /* 0x00006000ff077a19 */ /* 0x000fca0000011606 */
[----:B------:R-:W-:-:S04]  /*1a00*/  IMAD.MOV R4, RZ, RZ, -R7 ;  /* 0x000000ffff047224 */ /* 0x000fc800078e0a07 */
        /* <DEDUP_REMOVED lines=233> */
.L_x_9:
[----:B------:R-:W-:-:S04]  /*28a0*/  MOV R0, c[0x0][0x3e0] ;  /* 0x0000f80000007a02 */ /* 0x000fc80000000f00 */
[----:B------:R-:W-:-:S13]  /*28b0*/  ISETP.GE.AND P0, PT, R0, 0x1, PT ;  /* 0x000000010000780c */ /* 0x000fda0003f06270 */
[----:B------:R-:W-:Y:S05]  /*28c0*/  @!P0 BRA `(.L_x_10) ;  /* 0x000007a000008947 */ /* 0x000fea0003800000 */
[----:B------:R-:W-:Y:S02]  /*28d0*/  IMNMX R0, R0, 0x1, !PT ;  /* 0x0000000100007817 */ /* 0x000fe40007800200 */
[----:B------:R-:W-:Y:S02]  /*28e0*/  IADD3 R10, P2, R10, c[0x0][0x3d8], RZ ;  /* 0x0000f6000a0a7a10 */ /* 0x000fe40007f5e0ff */
[----:B------:R-:W-:Y:S02]  /*28f0*/  IADD3 R2, R0, -0x1, RZ ;  /* 0xffffffff00027810 */ /* 0x000fe40007ffe0ff */
[----:B------:R-:W-:Y:S01]  /*2900*/  IADD3 R12, P3, R12, c[0x0][0x3c8], RZ ;  /* 0x0000f2000c0c7a10 */ /* 0x000fe20007f7e0ff */
[----:B------:R-:W-:Y:S01]  /*2910*/  IMAD.X R11, RZ, RZ, c[0x0][0x3dc], P2 ;  /* 0x0000f700ff0b7624 */ /* 0x000fe200010e06ff */
[----:B------:R-:W-:Y:S01]  /*2920*/  ISETP.GE.U32.AND P4, PT, R2, 0x3, PT ;  /* 0x000000030200780c */ /* 0x000fe20003f86070 */
[----:B------:R-:W-:Y:S01]  /*2930*/  HFMA2.MMA R2, -RZ, RZ, 0, 0 ;  /* 0x00000000ff027435 */ /* 0x000fe200000001ff */
[----:B------:R-:W-:-:S02]  /*2940*/  IADD3 R14, P1, R14, c[0x0][0x3d0], RZ ;  /* 0x0000f4000e0e7a10 */ /* 0x000fc40007f3e0ff */
[----:B------:R-:W-:Y:S02]  /*2950*/  LOP3.LUT P0, R28, R0, 0x3, RZ, 0xc0, !PT ;  /* 0x00000003001c7812 */ /* 0x000fe4000780c0ff */
[----:B------:R-:W-:Y:S02]  /*2960*/  IADD3.X R13, RZ, c[0x0][0x3cc], RZ, P3, !PT ;  /* 0x0000f300ff0d7a10 */ /* 0x000fe40001ffe4ff */
[----:B------:R-:W-:-:S05]  /*2970*/  IADD3.X R15, RZ, c[0x0][0x3d4], RZ, P1, !PT ;  /* 0x0000f500ff0f7a10 */ /* 0x000fca0000ffe4ff */
[----:B------:R-:W-:Y:S05]  /*2980*/  @!P4 BRA `(.L_x_11) ;  /* 0x000003c00000c947 */ /* 0x000fea0003800000 */
[C---:B------:R-:W-:Y:S02]  /*2990*/  LOP3.LUT R5, R0.reuse, 0x3, RZ, 0xc0, !PT ;  /* 0x0000000300057812 */ /* 0x040fe400078ec0ff */
[----:B------:R-:W-:Y:S02]  /*29a0*/  MOV R24, R14 ;  /* 0x0000000e00187202 */ /* 0x000fe40000000f00 */
[----:B------:R-:W-:Y:S01]  /*29b0*/  MOV R25, R15 ;  /* 0x0000000f00197202 */ /* 0x000fe20000000f00 */
[----:B------:R-:W-:Y:S01]  /*29c0*/  IMAD.IADD R6, R0, 0x1, -R5 ;  /* 0x0000000100067824 */ /* 0x000fe200078e0a05 */
[----:B------:R-:W-:Y:S02]  /*29d0*/  MOV R0, RZ ;  /* 0x000000ff00007202 */ /* 0x000fe40000000f00 */
[----:B------:R-:W-:-:S03]  /*29e0*/  MOV R2, RZ ;  /* 0x000000ff00027202 */ /* 0x000fc60000000f00 */
.L_x_12:
[----:B------:R-:W-:Y:S01]  /*29f0*/  IMAD.WIDE R18, R0, 0x2, R10 ;  /* 0x0000000200127825 */ /* 0x000fe200078e020a */
[----:B0-----:R0:W2:Y:S04]  /*2a00*/  LDG.E.U16.CONSTANT R8, [R24.64] ;  /* 0x0000000418087981 */ /* 0x0010a8000c1e9500 */
[----:B------:R1:W3:Y:S01]  /*2a10*/  LDG.E.U16.CONSTANT R7, [R18.64] ;  /* 0x0000000412077981 */ /* 0x0002e2000c1e9500 */
[----:B------:R-:W-:-:S02]  /*2a20*/  MOV R4, 0x2 ;  /* 0x0000000200047802 */ /* 0x000fc40000000f00 */
[----:B------:R-:W-:Y:S01]  /*2a30*/  MOV R5, c[0x0][0x3e8] ;  /* 0x0000fa0000057a02 */ /* 0x000fe20000000f00 */
[----:B------:R-:W4:Y:S02]  /*2a40*/  LDG.E.U16 R9, [R12.64] ;  /* 0x000000040c097981 */ /* 0x000f24000c1e1500 */
[----:B------:R-:W-:-:S04]  /*2a50*/  IMAD.WIDE R16, R4, c[0x0][0x3e4], R24 ;  /* 0x0000f90004107a25 */ /* 0x000fc800078e0218 */
[C---:B------:R-:W-:Y:S01]  /*2a60*/  IMAD.WIDE R20, R5.reuse, 0x2, R18 ;  /* 0x0000000205147825 */ /* 0x040fe200078e0212 */
[----:B------:R5:W4:Y:S04]  /*2a70*/  LDG.E.U16.CONSTANT R26, [R16.64] ;  /* 0x00000004101a7981 */ /* 0x000b28000c1e9500 */
[----:B------:R0:W4:Y:S01]  /*2a80*/  LDG.E.U16.CONSTANT R27, [R20.64] ;  /* 0x00000004141b7981 */ /* 0x000122000c1e9500 */
[----:B------:R-:W-:-:S04]  /*2a90*/  IMAD.WIDE R22, R5, 0x2, R20 ;  /* 0x0000000205167825 */ /* 0x000fc800078e0214 */
[----:B-----5:R-:W-:Y:S01]  /*2aa0*/  IMAD.WIDE R16, R4, c[0x0][0x3e4], R16 ;  /* 0x0000f90004107a25 */ /* 0x020fe200078e0210 */
[----:B0-----:R-:W5:Y:S04]  /*2ab0*/  LDG.E.U16.CONSTANT R20, [R22.64] ;  /* 0x0000000416147981 */ /* 0x001f68000c1e9500 */
[----:B------:R-:W5:Y:S01]  /*2ac0*/  LDG.E.U16.CONSTANT R29, [R16.64] ;  /* 0x00000004101d7981 */ /* 0x000f62000c1e9500 */
[----:B-1----:R-:W-:-:S04]  /*2ad0*/  IMAD.WIDE R18, R5, 0x2, R22 ;  /* 0x0000000205127825 */ /* 0x002fc800078e0216 */
[----:B------:R-:W-:Y:S02]  /*2ae0*/  IMAD.WIDE R24, R4, c[0x0][0x3e4], R16 ;  /* 0x0000f90004187a25 */ /* 0x000fe400078e0210 */
[----:B------:R0:W5:Y:S04]  /*2af0*/  LDG.E.U16.CONSTANT R18, [R18.64] ;  /* 0x0000000412127981 */ /* 0x000168000c1e9500 */
[----:B0-----:R0:W5:Y:S01]  /*2b00*/  LDG.E.U16.CONSTANT R19, [R24.64] ;  /* 0x0000000418137981 */ /* 0x001162000c1e9500 */
[----:B------:R-:W-:-:S04]  /*2b10*/  IADD3 R6, R6, -0x4, RZ ;  /* 0xfffffffc06067810 */ /* 0x000fc80007ffe0ff */
[----:B------:R-:W-:Y:S02]  /*2b20*/  ISETP.NE.AND P1, PT, R6, RZ, PT ;  /* 0x000000ff0600720c */ /* 0x000fe40003f25270 */
[----:B------:R-:W-:Y:S02]  /*2b30*/  LEA R0, R5, R0, 0x2 ;  /* 0x0000000005007211 */ /* 0x000fe400078e10ff */
[----:B------:R-:W-:Y:S01]  /*2b40*/  IADD3 R2, R2, 0x4, RZ ;  /* 0x0000000402027810 */ /* 0x000fe20007ffe0ff */
[----:B0-----:R-:W-:Y:S01]  /*2b50*/  IMAD.WIDE R24, R4, c[0x0][0x3e4], R24 ;  /* 0x0000f90004187a25 */ /* 0x001fe200078e0218 */
[----:B--2---:R-:W-:Y:S02]  /*2b60*/  PRMT R8, RZ, 0x5410, R8 ;  /* 0x00005410ff087816 */ /* 0x004fe40000000008 */
[----:B---3--:R-:W-:-:S05]  /*2b70*/  PRMT R7, RZ, 0x5410, R7 ;  /* 0x00005410ff077816 */ /* 0x008fca0000000007 */
[----:B------:R-:W-:Y:S01]  /*2b80*/  FMUL.FTZ R7, R8, R7 ;  /* 0x0000000708077220 */ /* 0x000fe20000410000 */
[----:B----4-:R-:W-:-:S04]  /*2b90*/  PRMT R9, RZ, 0x5410, R9 ;  /* 0x00005410ff097816 */ /* 0x010fc80000000009 */
[----:B------:R-:W-:Y:S02]  /*2ba0*/  F2FP.BF16.PACK_AB R7, RZ, R7 ;  /* 0x00000007ff07723e */ /* 0x000fe400000010ff */
[----:B------:R-:W-:Y:S02]  /*2bb0*/  PRMT R26, RZ, 0x5410, R26 ;  /* 0x00005410ff1a7816 */ /* 0x000fe4000000001a */
[----:B------:R-:W-:Y:S02]  /*2bc0*/  PRMT R8, RZ, 0x5410, R7 ;  /* 0x00005410ff087816 */ /* 0x000fe40000000007 */
[----:B------:R-:W-:-:S03]  /*2bd0*/  PRMT R27, RZ, 0x5410, R27 ;  /* 0x00005410ff1b7816 */ /* 0x000fc6000000001b */
[----:B------:R-:W-:Y:S02]  /*2be0*/  FADD.FTZ R8, R9, R8 ;  /* 0x0000000809087221 */ /* 0x000fe40000010000 */
[----:B------:R-:W-:-:S05]  /*2bf0*/  FMUL.FTZ R27, R26, R27 ;  /* 0x0000001b1a1b7220 */ /* 0x000fca0000410000 */
[----:B------:R-:W-:Y:S02]  /*2c00*/  F2FP.BF16.PACK_AB R8, R27, R8 ;  /* 0x000000081b08723e */ /* 0x000fe400000010ff */
[----:B-----5:R-:W-:Y:S02]  /*2c10*/  PRMT R20, RZ, 0x5410, R20 ;  /* 0x00005410ff147816 */ /* 0x020fe40000000014 */
[--C-:B------:R-:W-:Y:S02]  /*2c20*/  PRMT R7, RZ, 0x5410, R8.reuse ;  /* 0x00005410ff077816 */ /* 0x100fe40000000008 */
[----:B------:R-:W-:Y:S02]  /*2c30*/  PRMT R8, RZ, 0x7610, R8 ;  /* 0x00007610ff087816 */ /* 0x000fe40000000008 */
[----:B------:R-:W-:-:S03]  /*2c40*/  PRMT R29, RZ, 0x5410, R29 ;  /* 0x00005410ff1d7816 */ /* 0x000fc6000000001d */
[----:B------:R-:W-:Y:S02]  /*2c50*/  FADD.FTZ R7, R7, R8 ;  /* 0x0000000807077221 */ /* 0x000fe40000010000 */
[----:B------:R-:W-:-:S05]  /*2c60*/  FMUL.FTZ R20, R29, R20 ;  /* 0x000000141d147220 */ /* 0x000fca0000410000 */
[----:B------:R-:W-:Y:S02]  /*2c70*/  F2FP.BF16.PACK_AB R7, R20, R7 ;  /* 0x000000071407723e */ /* 0x000fe400000010ff */
[----:B------:R-:W-:Y:S02]  /*2c80*/  PRMT R18, RZ, 0x5410, R18 ;  /* 0x00005410ff127816 */ /* 0x000fe40000000012 */
[----:B------:R-:W-:Y:S02]  /*2c90*/  PRMT R8, RZ, 0x5410, R7 ;  /* 0x00005410ff087816 */ /* 0x000fe40000000007 */
        /* <DEDUP_REMOVED lines=8> */
[----:B------:R-:W-:-:S05]  /*2d20*/  F2FP.BF16.PACK_AB R7, RZ, R7 ;  /* 0x00000007ff07723e */ /* 0x000fca00000010ff */
[----:B------:R0:W-:Y:S01]  /*2d30*/  STG.E.U16 [R12.64], R7 ;  /* 0x000000070c007986 */ /* 0x0001e2000c101504 */
[----:B------:R-:W-:Y:S05]  /*2d40*/  @P1 BRA `(.L_x_12) ;  /* 0xfffffca000001947 */ /* 0x000fea000383ffff */
.L_x_11:
[----:B------:R-:W-:Y:S05]  /*2d50*/  @!P0 BRA `(.L_x_10) ;  /* 0x0000031000008947 */ /* 0x000fea0003800000 */
[C---:B------:R-:W-:Y:S02]  /*2d60*/  IMAD R9, R2.reuse, c[0x0][0x3e4], RZ ;  /* 0x0000f90002097a24 */ /* 0x040fe400078e02ff */
[----:B------:R-:W-:Y:S02]  /*2d70*/  IMAD R17, R2, c[0x0][0x3e8], RZ ;  /* 0x0000fa0002117a24 */ /* 0x000fe400078e02ff */
[----:B------:R-:W-:Y:S01]  /*2d80*/  IMAD.WIDE R4, R9, 0x2, R14 ;  /* 0x0000000209047825 */ /* 0x000fe200078e020e */
[----:B------:R-:W2:Y:S03]  /*2d90*/  LDG.E.U16 R2, [R12.64] ;  /* 0x000000040c027981 */ /* 0x000ea6000c1e1500 */
[----:B0-----:R-:W-:Y:S02]  /*2da0*/  IMAD.WIDE R6, R17, 0x2, R10 ;  /* 0x0000000211067825 */ /* 0x001fe400078e020a */
[----:B------:R-:W3:Y:S04]  /*2db0*/  LDG.E.U16.CONSTANT R4, [R4.64] ;  /* 0x0000000404047981 */ /* 0x000ee8000c1e9500 */
[----:B------:R-:W4:Y:S01]  /*2dc0*/  LDG.E.U16.CONSTANT R6, [R6.64] ;  /* 0x0000000406067981 */ /* 0x000f22000c1e9500 */
[----:B------:R-:W-:-:S02]  /*2dd0*/  ISETP.NE.AND P0, PT, R28, 0x1, PT ;  /* 0x000000011c00780c */ /* 0x000fc40003f05270 */
[----:B---3--:R-:W-:Y:S02]  /*2de0*/  PRMT R4, RZ, 0x5410, R4 ;  /* 0x00005410ff047816 */ /* 0x008fe40000000004 */
[----:B----4-:R-:W-:-:S05]  /*2df0*/  PRMT R5, RZ, 0x5410, R6 ;  /* 0x00005410ff057816 */ /* 0x010fca0000000006 */
        /* <DEDUP_REMOVED lines=8> */
[----:B------:R-:W-:Y:S02]  /*2e80*/  ISETP.NE.AND P0, PT, R28, 0x2, PT ;  /* 0x000000021c00780c */ /* 0x000fe40003f05270 */
[----:B------:R-:W-:Y:S02]  /*2e90*/  IADD3 R9, R9, c[0x0][0x3e4], RZ ;  /* 0x0000f90009097a10 */ /* 0x000fe40007ffe0ff */
[----:B------:R-:W-:-:S03]  /*2ea0*/  IADD3 R17, R17, c[0x0][0x3e8], RZ ;  /* 0x0000fa0011117a10 */ /* 0x000fc60007ffe0ff */
[----:B------:R-:W-:-:S04]  /*2eb0*/  IMAD.WIDE R4, R9, 0x2, R14 ;  /* 0x0000000209047825 */ /* 0x000fc800078e020e */
[----:B------:R-:W-:Y:S02]  /*2ec0*/  IMAD.WIDE R6, R17, 0x2, R10 ;  /* 0x0000000211067825 */ /* 0x000fe400078e020a */
[----:B------:R-:W-:Y:S01]  /*2ed0*/  @P0 IADD3 R9, R9, c[0x0][0x3e4], RZ ;  /* 0x0000f90009090a10 */ /* 0x000fe20007ffe0ff */
[----:B------:R-:W2:Y:S01]  /*2ee0*/  LDG.E.U16.CONSTANT R4, [R4.64] ;  /* 0x0000000404047981 */ /* 0x000ea2000c1e9500 */
[----:B------:R-:W-:-:S03]  /*2ef0*/  @P0 IADD3 R17, R17, c[0x0][0x3e8], RZ ;  /* 0x0000fa0011110a10 */ /* 0x000fc60007ffe0ff */
[----:B------:R-:W3:Y:S01]  /*2f00*/  LDG.E.U16.CONSTANT R6, [R6.64] ;  /* 0x0000000406067981 */ /* 0x000ee2000c1e9500 */
[----:B------:R-:W-:-:S04]  /*2f10*/  @P0 IMAD.WIDE R14, R9, 0x2, R14 ;  /* 0x00000002090e0825 */ /* 0x000fc800078e020e */
[----:B------:R-:W-:Y:S02]  /*2f20*/  @P0 IMAD.WIDE R10, R17, 0x2, R10 ;  /* 0x00000002110a0825 */ /* 0x000fe400078e020a */
[----:B------:R-:W4:Y:S04]  /*2f30*/  @P0 LDG.E.U16.CONSTANT R14, [R14.64] ;  /* 0x000000040e0e0981 */ /* 0x000f28000c1e9500 */
[----:B------:R-:W5:Y:S01]  /*2f40*/  @P0 LDG.E.U16.CONSTANT R10, [R10.64] ;  /* 0x000000040a0a0981 */ /* 0x000f62000c1e9500 */
[----:B0-----:R-:W-:Y:S02]  /*2f50*/  PRMT R0, RZ, 0x5410, R0 ;  /* 0x00005410ff007816 */ /* 0x001fe40000000000 */
[----:B--2---:R-:W-:Y:S02]  /*2f60*/  PRMT R4, RZ, 0x5410, R4 ;  /* 0x00005410ff047816 */ /* 0x004fe40000000004 */
[----:B---3--:R-:W-:-:S05]  /*2f70*/  PRMT R5, RZ, 0x5410, R6 ;  /* 0x00005410ff057816 */ /* 0x008fca0000000006 */
[----:B------:R-:W-:Y:S01]  /*2f80*/  FMUL.FTZ R2, R4, R5 ;  /* 0x0000000504027220 */ /* 0x000fe20000410000 */
[----:B----4-:R-:W-:-:S04]  /*2f90*/  @P0 PRMT R14, RZ, 0x5410, R14 ;  /* 0x00005410ff0e0816 */ /* 0x010fc8000000000e */
[----:B------:R-:W-:Y:S02]  /*2fa0*/  F2FP.BF16.PACK_AB R2, RZ, R2 ;  /* 0x00000002ff02723e */ /* 0x000fe400000010ff */
[----:B-----5:R-:W-:-:S05]  /*2fb0*/  @P0 PRMT R5, RZ, 0x5410, R10 ;  /* 0x00005410ff050816 */ /* 0x020fca000000000a */
[----:B------:R-:W-:Y:S01]  /*2fc0*/  @P0 FMUL.FTZ R4, R14, R5 ;  /* 0x000000050e040220 */ /* 0x000fe20000410000 */
[----:B------:R-:W-:-:S04]  /*2fd0*/  PRMT R5, RZ, 0x5410, R2 ;  /* 0x00005410ff057816 */ /* 0x000fc80000000002 */
[----:B------:R-:W-:Y:S01]  /*2fe0*/  @P0 F2FP.BF16.PACK_AB R4, RZ, R4 ;  /* 0x00000004ff04023e */ /* 0x000fe200000010ff */
[----:B------:R-:W-:-:S03]  /*2ff0*/  FADD.FTZ R0, R0, R5 ;  /* 0x0000000500007221 */ /* 0x000fc60000010000 */
[----:B------:R-:W-:Y:S02]  /*3000*/  @P0 PRMT R5, RZ, 0x5410, R4 ;  /* 0x00005410ff050816 */ /* 0x000fe40000000004 */
[----:B------:R-:W-:-:S04]  /*3010*/  F2FP.BF16.PACK_AB R2, RZ, R0 ;  /* 0x00000000ff02723e */ /* 0x000fc800000010ff */
[----:B------:R-:W-:Y:S01]  /*3020*/  @P0 PRMT R0, RZ, 0x5410, R2 ;  /* 0x00005410ff000816 */ /* 0x000fe20000000002 */
[----:B------:R0:W-:Y:S04]  /*3030*/  STG.E.U16 [R12.64], R2 ;  /* 0x000000020c007986 */ /* 0x0001e8000c101504 */
[----:B------:R-:W-:-:S05]  /*3040*/  @P0 FADD.FTZ R5, R0, R5 ;  /* 0x0000000500050221 */ /* 0x000fca0000010000 */
[----:B------:R-:W-:-:S05]  /*3050*/  @P0 F2FP.BF16.PACK_AB R5, RZ, R5 ;  /* 0x00000005ff05023e */ /* 0x000fca00000010ff */
[----:B------:R0:W-:Y:S02]  /*3060*/  @P0 STG.E.U16 [R12.64], R5 ;  /* 0x000000050c000986 */ /* 0x0001e4000c101504 */
.L_x_10:
[----:B------:R-:W-:-:S04]  /*3070*/  IADD3 R3, R3, 0x80, RZ ;  /* 0x0000008003037810 */ /* 0x000fc80007ffe0ff */
[----:B------:R-:W-:-:S13]  /*3080*/  ISETP.GE.AND P0, PT, R3, c[0x0][0x160], PT ;  /* 0x0000580003007a0c */ /* 0x000fda0003f06270 */
[----:B------:R-:W-:Y:S05]  /*3090*/  @P0 BRA `(.L_x_13) ;  /* 0x00002fc000000947 */ /* 0x000fea0003800000 */
[----:B------:R-:W-:Y:S01]  /*30a0*/  ISETP.NE.AND P0, PT, RZ, c[0x0][0x168], PT ;  /* 0x00005a00ff007a0c */ /* 0x000fe20003f05270 */
[----:B------:R-:W-:Y:S01]  /*30b0*/  HFMA2.MMA R14, -RZ, RZ, 0, 0 ;  /* 0x00000000ff0e7435 */ /* 0x000fe200000001ff */
[----:B------:R-:W-:Y:S01]  /*30c0*/  IMAD.MOV.U32 R10, RZ, RZ, RZ ;  /* 0x000000ffff0a7224 */ /* 0x000fe200078e00ff */
[----:B0-----:R-:W-:-:S10]  /*30d0*/  MOV R12, RZ ;  /* 0x000000ff000c7202 */ /* 0x001fd40000000f00 */
        /* <DEDUP_REMOVED lines=242> */
[----:B------:R-:W-:-:S10]  /*4000*/  HFMA2.MMA R6, -RZ, RZ, 0, 0 ;  /* 0x00000000ff067435 */ /* 0x000fd400000001ff */
[----:B------:R-:W-:-:S05]  /*4010*/  IMAD.HI.U32 R0, R7, c[0x0][0x290], R6 ;  /* 0x0000a40007007a27 */ /* 0x000fca00078e0006 */
[----:B------:R-:W-:-:S04]  /*4020*/  SHF.R.U32.HI R0, RZ, c[0x0][0x294], R0 ;  /* 0x0000a500ff007a19 */ /* 0x000fc80000011600 */
[----:B------:R-:W-:-:S05]  /*4030*/  IADD3 R5, -R0, RZ, RZ ;  /* 0x000000ff00057210 */ /* 0x000fca0007ffe1ff */
[----:B------:R-:W-:-:S04]  /*4040*/  IMAD R7, R5, c[0x0][0x28c], R7 ;  /* 0x0000a30005077a24 */ /* 0x000fc800078e0207 */
[C---:B------:R-:W-:Y:S02]  /*4050*/  IMAD R12, R7.reuse, c[0x0][0x3b8], R12 ;  /* 0x0000ee00070c7a24 */ /* 0x040fe400078e020c */
[C---:B------:R-:W-:Y:S02]  /*4060*/  IMAD R14, R7.reuse, c[0x0][0x3bc], R14 ;  /* 0x0000ef00070e7a24 */ /* 0x040fe400078e020e */
[----:B------:R-:W-:Y:S02]  /*4070*/  IMAD R10, R7, c[0x0][0x3c0], R10 ;  /* 0x0000f000070a7a24 */ /* 0x000fe400078e020a */
.L_x_14:
[----:B------:R-:W-:-:S05]  /*4080*/  IMAD.MOV.U32 R0, RZ, RZ, c[0x0][0x3e0] ;  /* 0x0000f800ff007624 */ /* 0x000fca00078e00ff */
[----:B------:R-:W-:-:S13]  /*4090*/  ISETP.GE.AND P0, PT, R0, 0x1, PT ;  /* 0x000000010000780c */ /* 0x000fda0003f06270 */
[----:B------:R-:W-:Y:S05]  /*40a0*/  @!P0 BRA `(.L_x_15) ;  /* 0x000007a000008947 */ /* 0x000fea0003800000 */
[----:B------:R-:W-:Y:S02]  /*40b0*/  IMNMX R7, R0, 0x1, !PT ;  /* 0x0000000100077817 */ /* 0x000fe40007800200 */
[----:B------:R-:W-:Y:S02]  /*40c0*/  IADD3 R10, P2, R10, c[0x0][0x3d8], RZ ;  /* 0x0000f6000a0a7a10 */ /* 0x000fe40007f5e0ff */
[C---:B------:R-:W-:Y:S02]  /*40d0*/  IADD3 R2, R7.reuse, -0x1, RZ ;  /* 0xffffffff07027810 */ /* 0x040fe40007ffe0ff */
[----:B------:R-:W-:Y:S02]  /*40e0*/  LOP3.LUT R0, R7, 0x3, RZ, 0xc0, !PT ;  /* 0x0000000307007812 */ /* 0x000fe400078ec0ff */
[----:B------:R-:W-:Y:S02]  /*40f0*/  ISETP.GE.U32.AND P4, PT, R2, 0x3, PT ;  /* 0x000000030200780c */ /* 0x000fe40003f86070 */
[----:B------:R-:W-:-:S02]  /*4100*/  IADD3 R12, P3, R12, c[0x0][0x3c8], RZ ;  /* 0x0000f2000c0c7a10 */ /* 0x000fc40007f7e0ff */
[----:B------:R-:W-:Y:S02]  /*4110*/  IADD3 R14, P1, R14, c[0x0][0x3d0], RZ ;  /* 0x0000f4000e0e7a10 */ /* 0x000fe40007f3e0ff */
[----:B------:R-:W-:Y:S02]  /*4120*/  ISETP.NE.AND P0, PT, R0, RZ, PT ;  /* 0x000000ff0000720c */ /* 0x000fe40003f05270 */
[----:B------:R-:W-:Y:S02]  /*4130*/  IADD3.X R11, RZ, c[0x0][0x3dc], RZ, P2, !PT ;  /* 0x0000f700ff0b7a10 */ /* 0x000fe400017fe4ff */
[----:B------:R-:W-:Y:S02]  /*4140*/  IADD3.X R13, RZ, c[0x0][0x3cc], RZ, P3, !PT ;  /* 0x0000f300ff0d7a10 */ /* 0x000fe40001ffe4ff */
[----:B------:R-:W-:Y:S02]  /*4150*/  MOV R2, RZ ;  /* 0x000000ff00027202 */ /* 0x000fe40000000f00 */
[----:B------:R-:W-:Y:S01]  /*4160*/  IADD3.X R15, RZ, c[0x0][0x3d4], RZ, P1, !PT ;  /* 0x0000f500ff0f7a10 */ /* 0x000fe20000ffe4ff */
[----:B------:R-:W-:Y:S05]  /*4170*/  @!P4 BRA `(.L_x_16) ;  /* 0x000003b00000c947 */ /* 0x000fea0003800000 */
[----:B------:R-:W-:Y:S01]  /*4180*/  HFMA2.MMA R4, -RZ, RZ, 0, 0 ;  /* 0x00000000ff047435 */ /* 0x000fe200000001ff */
[----:B------:R-:W-:Y:S01]  /*4190*/  IADD3 R7, R7, -R0, RZ ;  /* 0x8000000007077210 */ /* 0x000fe20007ffe0ff */
[----:B------:R-:W-:Y:S01]  /*41a0*/  IMAD.MOV.U32 R24, RZ, RZ, R14 ;  /* 0x000000ffff187224 */ /* 0x000fe200078e000e */
[----:B------:R-:W-:-:S02]  /*41b0*/  MOV R25, R15 ;  /* 0x0000000f00197202 */ /* 0x000fc40000000f00 */
[----:B------:R-:W-:-:S05]  /*41c0*/  MOV R2, RZ ;  /* 0x000000ff00027202 */ /* 0x000fca0000000f00 */
.L_x_17:
[----:B------:R-:W-:Y:S01]  /*41d0*/  IMAD.WIDE R18, R4, 0x2, R10 ;  /* 0x0000000204127825 */ /* 0x000fe200078e020a */
[----:B0-----:R0:W2:Y:S04]  /*41e0*/  LDG.E.U16.CONSTANT R9, [R24.64] ;  /* 0x0000000418097981 */ /* 0x0010a8000c1e9500 */
[----:B------:R1:W3:Y:S01]  /*41f0*/  LDG.E.U16.CONSTANT R8, [R18.64] ;  /* 0x0000000412087981 */ /* 0x0002e2000c1e9500 */
[----:B------:R-:W-:Y:S02]  /*4200*/  MOV R6, 0x2 ;  /* 0x0000000200067802 */ /* 0x000fe40000000f00 */
        /* <DEDUP_REMOVED lines=15> */
[----:B------:R-:W-:Y:S01]  /*4300*/  ISETP.NE.AND P1, PT, R7, RZ, PT ;  /* 0x000000ff0700720c */ /* 0x000fe20003f25270 */
[----:B------:R-:W-:Y:S01]  /*4310*/  IMAD R4, R5, 0x4, R4 ;  /* 0x0000000405047824 */ /* 0x000fe200078e0204 */
        /* <DEDUP_REMOVED lines=33> */
.L_x_16:
[----:B------:R-:W-:Y:S05]  /*4530*/  @!P0 BRA `(.L_x_15) ;  /* 0x0000031000008947 */ /* 0x000fea0003800000 */
[C---:B------:R-:W-:Y:S01]  /*4540*/  IMAD R9, R2.reuse, c[0x0][0x3e4], RZ ;  /* 0x0000f90002097a24 */ /* 0x040fe200078e02ff */
[----:B0-----:R-:W2:Y:S01]  /*4550*/  LDG.E.U16 R8, [R12.64] ;  /* 0x000000040c087981 */ /* 0x001ea2000c1e1500 */
[----:B------:R-:W-:Y:S02]  /*4560*/  IMAD R17, R2, c[0x0][0x3e8], RZ ;  /* 0x0000fa0002117a24 */ /* 0x000fe400078e02ff */
[----:B------:R-:W-:-:S04]  /*4570*/  IMAD.WIDE R4, R9, 0x2, R14 ;  /* 0x0000000209047825 */ /* 0x000fc800078e020e */
[----:B------:R-:W-:Y:S02]  /*4580*/  IMAD.WIDE R6, R17, 0x2, R10 ;  /* 0x0000000211067825 */ /* 0x000fe400078e020a */
[----:B------:R-:W3:Y:S04]  /*4590*/  LDG.E.U16.CONSTANT R4, [R4.64] ;  /* 0x0000000404047981 */ /* 0x000ee8000c1e9500 */
[----:B------:R-:W4:Y:S01]  /*45a0*/  LDG.E.U16.CONSTANT R6, [R6.64] ;  /* 0x0000000406067981 */ /* 0x000f22000c1e9500 */
[----:B------:R-:W-:Y:S02]  /*45b0*/  ISETP.NE.AND P0, PT, R0, 0x1, PT ;  /* 0x000000010000780c */ /* 0x000fe40003f05270 */
        /* <DEDUP_REMOVED lines=41> */
.L_x_15:
[----:B------:R-:W-:-:S04]  /*4850*/  IADD3 R3, R3, 0x80, RZ ;  /* 0x0000008003037810 */ /* 0x000fc80007ffe0ff */
.L_x_8:
[----:B------:R-:W-:-:S13]  /*4860*/  ISETP.GE.AND P0, PT, R3, c[0x0][0x160], PT ;  /* 0x0000580003007a0c */ /* 0x000fda0003f06270 */
[----:B------:R-:W-:Y:S05]  /*4870*/  @P0 BRA `(.L_x_18) ;  /* 0x00002fe000000947 */ /* 0x000fea0003800000 */
[----:B------:R-:W-:Y:S01]  /*4880*/  ISETP.NE.AND P0, PT, RZ, c[0x0][0x168], PT ;  /* 0x00005a00ff007a0c */ /* 0x000fe20003f05270 */
[----:B------:R-:W-:Y:S01]  /*4890*/  HFMA2.MMA R10, -RZ, RZ, 0, 0 ;  /* 0x00000000ff0a7435 */ /* 0x000fe200000001ff */
[----:B------:R-:W-:Y:S01]  /*48a0*/  MOV R14, RZ ;  /* 0x000000ff000e7202 */ /* 0x000fe20000000f00 */
[----:B0-----:R-:W-:-:S10]  /*48b0*/  HFMA2.MMA R12, -RZ, RZ, 0, 0 ;  /* 0x00000000ff0c7435 */ /* 0x001fd400000001ff */
[----:B------:R-:W-:Y:S05]  /*48c0*/  @!P0 BRA `(.L_x_19) ;  /* 0x00000f9000008947 */ /* 0x000fea0003800000 */
[----:B------:R-:W-:Y:S02]  /*48d0*/  MOV R2, RZ ;  /* 0x000000ff00027202 */ /* 0x000fe40000000f00 */
[----:B------:R-:W-:-:S03]  /*48e0*/  MOV R0, c[0x0][0x168] ;  /* 0x00005a0000007a02 */ /* 0x000fc60000000f00 */
[----:B------:R-:W-:Y:S01]  /*48f0*/  IMAD.HI.U32 R4, R3, c[0x0][0x170], R2 ;  /* 0x00005c0003047a27 */ /* 0x000fe200078e0002 */
[----:B------:R-:W-:-:S04]  /*4900*/  ISETP.NE.AND P0, PT, R0, 0x1, PT ;  /* 0x000000010000780c */ /* 0x000fc80003f05270 */
[----:B------:R-:W-:-:S05]  /*4910*/  SHF.R.U32.HI R5, RZ, c[0x0][0x174], R4 ;  /* 0x00005d00ff057a19 */ /* 0x000fca0000011604 */
[----:B------:R-:W-:-:S04]  /*4920*/  IMAD.MOV R10, RZ, RZ, -R5 ;  /* 0x000000ffff0a7224 */ /* 0x000fc800078e0a05 */
[----:B------:R-:W-:-:S04]  /*4930*/  IMAD R10, R10, c[0x0][0x16c], R3 ;  /* 0x00005b000a0a7a24 */ /* 0x000fc800078e0203 */
[C---:B------:R-:W-:Y:S02]  /*4940*/  IMAD R12, R10.reuse, c[0x0][0x298], RZ ;  /* 0x0000a6000a0c7a24 */ /* 0x040fe400078e02ff */
[C---:B------:R-:W-:Y:S02]  /*4950*/  IMAD R14, R10.reuse, c[0x0][0x29c], RZ ;  /* 0x0000a7000a0e7a24 */ /* 0x040fe400078e02ff */
[----:B------:R-:W-:Y:S01]  /*4960*/  IMAD R10, R10, c[0x0][0x2a0], RZ ;  /* 0x0000a8000a0a7a24 */ /* 0x000fe200078e02ff */
        /* <DEDUP_REMOVED lines=233> */
[----:B------:R-:W-:-:S05]  /*5800*/  SHF.R.U32.HI R0, RZ, c[0x0][0x294], R0 ;  /* 0x0000a500ff007a19 */ /* 0x000fca0000011600 */
[----:B------:R-:W-:-:S04]  /*5810*/  IMAD.MOV R5, RZ, RZ, -R0 ;  /* 0x000000ffff057224 */ /* 0x000fc800078e0a00 */
[----:B------:R-:W-:-:S04]  /*5820*/  IMAD R7, R5, c[0x0][0x28c], R7 ;  /* 0x0000a30005077a24 */ /* 0x000fc800078e0207 */
[C---:B------:R-:W-:Y:S02]  /*5830*/  IMAD R12, R7.reuse, c[0x0][0x3b8], R12 ;  /* 0x0000ee00070c7a24 */ /* 0x040fe400078e020c */
[C---:B------:R-:W-:Y:S02]  /*5840*/  IMAD R14, R7.reuse, c[0x0][0x3bc], R14 ;  /* 0x0000ef00070e7a24 */ /* 0x040fe400078e020e */
[----:B------:R-:W-:Y:S02]  /*5850*/  IMAD R10, R7, c[0x0][0x3c0], R10 ;  /* 0x0000f000070a7a24 */ /* 0x000fe400078e020a */
.L_x_19:
[----:B------:R-:W-:-:S04]  /*5860*/  MOV R0, c[0x0][0x3e0] ;  /* 0x0000f80000007a02 */ /* 0x000fc80000000f00 */
        /* <DEDUP_REMOVED lines=16> */
[----:B------:R-:W-:Y:S01]  /*5970*/  BSSY B2, `(.L_x_21) ;  /* 0x000003b000027945 */ /* 0x000fe20003800000 */
[----:B------:R-:W-:Y:S01]  /*5980*/  IMAD.IADD R7, R7, 0x1, -R0 ;  /* 0x0000000107077824 */ /* 0x000fe200078e0a00 */
[----:B------:R-:W-:-:S02]  /*5990*/  MOV R24, R14 ;  /* 0x0000000e00187202 */ /* 0x000fc40000000f00 */
[----:B------:R-:W-:Y:S02]  /*59a0*/  MOV R25, R15 ;  /* 0x0000000f00197202 */ /* 0x000fe40000000f00 */
[----:B------:R-:W-:-:S03]  /*59b0*/  MOV R2, RZ ;  /* 0x000000ff00027202 */ /* 0x000fc60000000f00 */
.L_x_22:
[----:B------:R-:W-:Y:S01]  /*59c0*/  IMAD.WIDE R18, R4, 0x2, R10 ;  /* 0x0000000204127825 */ /* 0x000fe200078e020a */
[----:B0-----:R0:W2:Y:S04]  /*59d0*/  LDG.E.U16.CONSTANT R9, [R24.64] ;  /* 0x0000000418097981 */ /* 0x0010a8000c1e9500 */
[----:B------:R1:W3:Y:S01]  /*59e0*/  LDG.E.U16.CONSTANT R8, [R18.64] ;  /* 0x0000000412087981 */ /* 0x0002e2000c1e9500 */
[----:B------:R-:W-:Y:S01]  /*59f0*/  MOV R6, 0x2 ;  /* 0x0000000200067802 */ /* 0x000fe20000000f00 */
[----:B------:R-:W-:Y:S02]  /*5a00*/  IMAD.MOV.U32 R5, RZ, RZ, c[0x0][0x3e8] ;  /* 0x0000fa00ff057624 */ /* 0x000fe400078e00ff */
        /* <DEDUP_REMOVED lines=49> */
[----:B------:R-:W-:Y:S05]  /*5d20*/  BSYNC B2 ;  /* 0x0000000000027941 */ /* 0x000fea0003800000 */
.L_x_21:
        /* <DEDUP_REMOVED lines=50> */
.L_x_20:
[----:B------:R-:W-:-:S04]  /*6050*/  IADD3 R3, R3, 0x80, RZ ;  /* 0x0000008003037810 */ /* 0x000fc80007ffe0ff */
.L_x_13:
[----:B------:R-:W-:-:S13]  /*6060*/  ISETP.GE.AND P0, PT, R3, c[0x0][0x160], PT ;  /* 0x0000580003007a0c */ /* 0x000fda0003f06270 */
[----:B------:R-:W-:Y:S05]  /*6070*/  @P0 BRA `(.L_x_23) ;  /* 0x00002ff000000947 */ /* 0x000fea0003800000 */
[----:B------:R-:W-:Y:S01]  /*6080*/  ISETP.NE.AND P0, PT, RZ, c[0x0][0x168], PT ;  /* 0x00005a00ff007a0c */ /* 0x000fe20003f05270 */
[----:B------:R-:W-:Y:S01]  /*6090*/  HFMA2.MMA R10, -RZ, RZ, 0, 0 ;  /* 0x00000000ff0a7435 */ /* 0x000fe200000001ff */
[----:B------:R-:W-:Y:S01]  /*60a0*/  MOV R14, RZ ;  /* 0x000000ff000e7202 */ /* 0x000fe20000000f00 */
[----:B0-----:R-:W-:-:S10]  /*60b0*/  HFMA2.MMA R12, -RZ, RZ, 0, 0 ;  /* 0x00000000ff0c7435 */ /* 0x001fd400000001ff */
[----:B------:R-:W-:Y:S05]  /*60c0*/  @!P0 BRA `(.L_x_24) ;  /* 0x00000f9000008947 */ /* 0x000fea0003800000 */
[----:B------:R-:W-:Y:S01]  /*60d0*/  MOV R2, RZ ;  /* 0x000000ff00027202 */ /* 0x000fe20000000f00 */
[----:B------:R-:W-:-:S04]  /*60e0*/  IMAD.MOV.U32 R0, RZ, RZ, c[0x0][0x168] ;  /* 0x00005a00ff007624 */ /* 0x000fc800078e00ff */
        /* <DEDUP_REMOVED lines=239> */
[----:B------:R-:W-:-:S04]  /*6fe0*/  IMAD.MOV.U32 R6, RZ, RZ, RZ ;  /* 0x000000ffff067224 */ /* 0x000fc800078e00ff */
[----:B------:R-:W-:-:S05]  /*6ff0*/  IMAD.HI.U32 R0, R7, c[0x0][0x290], R6 ;  /* 0x0000a40007007a27 */ /* 0x000fca00078e0006 */
[----:B------:R-:W-:-:S04]  /*7000*/  SHF.R.U32.HI R0, RZ, c[0x0][0x294], R0 ;  /* 0x0000a500ff007a19 */ /* 0x000fc80000011600 */
[----:B------:R-:W-:-:S05]  /*7010*/  IADD3 R5, -R0, RZ, RZ ;  /* 0x000000ff00057210 */ /* 0x000fca0007ffe1ff */
[----:B------:R-:W-:-:S04]  /*7020*/  IMAD R7, R5, c[0x0][0x28c], R7 ;  /* 0x0000a30005077a24 */ /* 0x000fc800078e0207 */
[C---:B------:R-:W-:Y:S02]  /*7030*/  IMAD R12, R7.reuse, c[0x0][0x3b8], R12 ;  /* 0x0000ee00070c7a24 */ /* 0x040fe400078e020c */
[C---:B------:R-:W-:Y:S02]  /*7040*/  IMAD R14, R7.reuse, c[0x0][0x3bc], R14 ;  /* 0x0000ef00070e7a24 */ /* 0x040fe400078e020e */
[----:B------:R-:W-:Y:S02]  /*7050*/  IMAD R10, R7, c[0x0][0x3c0], R10 ;  /* 0x0000f000070a7a24 */ /* 0x000fe400078e020a */
.L_x_24:
[----:B------:R-:W-:-:S04]  /*7060*/  MOV R0, c[0x0][0x3e0] ;  /* 0x0000f80000007a02 */ /* 0x000fc80000000f00 */
[----:B------:R-:W-:-:S13]  /*7070*/  ISETP.GE.AND P0, PT, R0, 0x1, PT ;  /* 0x000000010000780c */ /* 0x000fda0003f06270 */
[----:B------:R-:W-:Y:S05]  /*7080*/  @!P0 BRA `(.L_x_25) ;  /* 0x000007c000008947 */ /* 0x000fea0003800000 */
[----:B------:R-:W-:Y:S02]  /*7090*/  IMNMX R7, R0, 0x1, !PT ;  /* 0x0000000100077817 */ /* 0x000fe40007800200 */
[----:B------:R-:W-:Y:S02]  /*70a0*/  IADD3 R14, P1, R14, c[0x0][0x3d0], RZ ;  /* 0x0000f4000e0e7a10 */ /* 0x000fe40007f3e0ff */
[C---:B------:R-:W-:Y:S02]  /*70b0*/  IADD3 R2, R7.reuse, -0x1, RZ ;  /* 0xffffffff07027810 */ /* 0x040fe40007ffe0ff */
[----:B------:R-:W-:Y:S01]  /*70c0*/  IADD3 R10, P2, R10, c[0x0][0x3d8], RZ ;  /* 0x0000f6000a0a7a10 */ /* 0x000fe20007f5e0ff */
[----:B------:R-:W-:Y:S01]  /*70d0*/  IMAD.X R15, RZ, RZ, c[0x0][0x3d4], P1 ;  /* 0x0000f500ff0f7624 */ /* 0x000fe200008e06ff */
[----:B------:R-:W-:Y:S02]  /*70e0*/  ISETP.GE.U32.AND P4, PT, R2, 0x3, PT ;  /* 0x000000030200780c */ /* 0x000fe40003f86070 */
[----:B------:R-:W-:-:S02]  /*70f0*/  LOP3.LUT R0, R7, 0x3, RZ, 0xc0, !PT ;  /* 0x0000000307007812 */ /* 0x000fc400078ec0ff */
[----:B------:R-:W-:Y:S02]  /*7100*/  IADD3 R12, P3, R12, c[0x0][0x3c8], RZ ;  /* 0x0000f2000c0c7a10 */ /* 0x000fe40007f7e0ff */
[----:B------:R-:W-:Y:S02]  /*7110*/  ISETP.NE.AND P0, PT, R0, RZ, PT ;  /* 0x000000ff0000720c */ /* 0x000fe40003f05270 */
[----:B------:R-:W-:Y:S02]  /*7120*/  IADD3.X R11, RZ, c[0x0][0x3dc], RZ, P2, !PT ;  /* 0x0000f700ff0b7a10 */ /* 0x000fe400017fe4ff */
[----:B------:R-:W-:Y:S02]  /*7130*/  IADD3.X R13, RZ, c[0x0][0x3cc], RZ, P3, !PT ;  /* 0x0000f300ff0d7a10 */ /* 0x000fe40001ffe4ff */
[----:B------:R-:W-:Y:S01]  /*7140*/  MOV R2, RZ ;  /* 0x000000ff00027202 */ /* 0x000fe20000000f00 */
[----:B------:R-:W-:Y:S06]  /*7150*/  @!P4 BRA `(.L_x_26) ;  /* 0x000003d00000c947 */ /* 0x000fec0003800000 */
[----:B------:R-:W-:Y:S01]  /*7160*/  HFMA2.MMA R4, -RZ, RZ, 0, 0 ;  /* 0x00000000ff047435 */ /* 0x000fe200000001ff */
[----:B------:R-:W-:Y:S01]  /*7170*/  BSSY B2, `(.L_x_26) ;  /* 0x000003b000027945 */ /* 0x000fe20003800000 */
[----:B------:R-:W-:-:S02]  /*7180*/  IADD3 R7, R7, -R0, RZ ;  /* 0x8000000007077210 */ /* 0x000fc40007ffe0ff */
[----:B------:R-:W-:Y:S02]  /*7190*/  MOV R24, R14 ;  /* 0x0000000e00187202 */ /* 0x000fe40000000f00 */
[----:B------:R-:W-:Y:S02]  /*71a0*/  MOV R25, R15 ;  /* 0x0000000f00197202 */ /* 0x000fe40000000f00 */
[----:B------:R-:W-:Y:S02]  /*71b0*/  MOV R2, RZ ;  /* 0x000000ff00027202 */ /* 0x000fe40000000f00 */
.L_x_27:
[----:B------:R-:W-:Y:S01]  /*71c0*/  IMAD.WIDE R18, R4, 0x2, R10 ;  /* 0x0000000204127825 */ /* 0x000fe200078e020a */
[----:B0-----:R0:W2:Y:S04]  /*71d0*/  LDG.E.U16.CONSTANT R9, [R24.64] ;  /* 0x0000000418097981 */ /* 0x0010a8000c1e9500 */
[----:B------:R1:W3:Y:S01]  /*71e0*/  LDG.E.U16.CONSTANT R8, [R18.64] ;  /* 0x0000000412087981 */ /* 0x0002e2000c1e9500 */
[----:B------:R-:W-:Y:S01]  /*71f0*/  MOV R5, c[0x0][0x3e8] ;  /* 0x0000fa0000057a02 */ /* 0x000fe20000000f00 */
[----:B------:R-:W-:-:S02]  /*7200*/  IMAD.MOV.U32 R6, RZ, RZ, 0x2 ;  /* 0x00000002ff067424 */ /* 0x000fc400078e00ff */
        /* <DEDUP_REMOVED lines=50> */
.L_x_26:
        /* <DEDUP_REMOVED lines=50> */
.L_x_25:
[----:B------:R-:W-:-:S04]  /*7850*/  IADD3 R3, R3, 0x80, RZ ;  /* 0x0000008003037810 */ /* 0x000fc80007ffe0ff */
.L_x_18:
[----:B------:R-:W-:-:S13]  /*7860*/  ISETP.GE.AND P0, PT, R3, c[0x0][0x160], PT ;  /* 0x0000580003007a0c */ /* 0x000fda0003f06270 */
[----:B------:R-:W-:Y:S01]  /*7870*/  @P0 BREAK B0 ;  /* 0x0000000000000942 */ /* 0x000fe20003800000 */
[----:B------:R-:W-:Y:S05]  /*7880*/  @P0 BRA `(.L_x_28) ;  /* 0x0000300000000947 */ /* 0x000fea0003800000 */
[----:B------:R-:W-:Y:S01]  /*7890*/  ISETP.NE.AND P0, PT, RZ, c[0x0][0x168], PT ;  /* 0x00005a00ff007a0c */ /* 0x000fe20003f05270 */
[----:B------:R-:W-:Y:S01]  /*78a0*/  HFMA2.MMA R10, -RZ, RZ, 0, 0 ;  /* 0x00000000ff0a7435 */ /* 0x000fe200000001ff */
[----:B------:R-:W-:Y:S01]  /*78b0*/  MOV R14, RZ ;  /* 0x000000ff000e7202 */ /* 0x000fe20000000f00 */
[----:B0-----:R-:W-:-:S10]  /*78c0*/  HFMA2.MMA R12, -RZ, RZ, 0, 0 ;  /* 0x00000000ff0c7435 */ /* 0x001fd400000001ff */
[----:B------:R-:W-:Y:S05]  /*78d0*/  @!P0 BRA `(.L_x_29) ;  /* 0x00000f9000008947 */ /* 0x000fea0003800000 */
[----:B------:R-:W-:Y:S01]  /*78e0*/  IMAD.MOV.U32 R2, RZ, RZ, RZ ;  /* 0x000000ffff027224 */ /* 0x000fe200078e00ff */
        /* <DEDUP_REMOVED lines=248> */
.L_x_29:
        /* <DEDUP_REMOVED lines=22> */
.L_x_32:
        /* <DEDUP_REMOVED lines=55> */
.L_x_31:
        /* <DEDUP_REMOVED lines=50> */
.L_x_30:
[----:B------:R-:W-:-:S04]  /*9060*/  IADD3 R3, R3, 0x80, RZ ;  /* 0x0000008003037810 */ /* 0x000fc80007ffe0ff */
.L_x_23:
[----:B------:R-:W-:-:S13]  /*9070*/  ISETP.GE.AND P0, PT, R3, c[0x0][0x160], PT ;  /* 0x0000580003007a0c */ /* 0x000fda0003f06270 */
[----:B------:R-:W-:Y:S01]  /*9080*/  @P0 BREAK B0 ;  /* 0x0000000000000942 */ /* 0x000fe20003800000 */
[----:B------:R-:W-:Y:S05]  /*9090*/  @P0 BRA `(.L_x_28) ;  /* 0x000017f000000947 */ /* 0x000fea0003800000 */
[----:B------:R-:W-:Y:S05]  /*90a0*/  BSYNC B0 ;  /* 0x0000000000007941 */ /* 0x000fea0003800000 */
.L_x_7:
        /* <DEDUP_REMOVED lines=254> */
.L_x_33:
[----:B------:R-:W-:-:S04]  /*a090*/  MOV R0, c[0x0][0x3e0] ;  /* 0x0000f80000007a02 */ /* 0x000fc80000000f00 */
[----:B------:R-:W-:-:S13]  /*a0a0*/  ISETP.GE.AND P0, PT, R0, 0x1, PT ;  /* 0x000000010000780c */ /* 0x000fda0003f06270 */
[----:B------:R-:W-:Y:S05]  /*a0b0*/  @!P0 BRA `(.L_x_34) ;  /* 0x000007c000008947 */ /* 0x000fea0003800000 */
[----:B------:R-:W-:Y:S02]  /*a0c0*/  IMNMX R7, R0, 0x1, !PT ;  /* 0x0000000100077817 */ /* 0x000fe40007800200 */
[----:B------:R-:W-:Y:S02]  /*a0d0*/  IADD3 R10, P2, R10, c[0x0][0x3d8], RZ ;  /* 0x0000f6000a0a7a10 */ /* 0x000fe40007f5e0ff */
[C---:B------:R-:W-:Y:S02]  /*a0e0*/  IADD3 R2, R7.reuse, -0x1, RZ ;  /* 0xffffffff07027810 */ /* 0x040fe40007ffe0ff */
[----:B------:R-:W-:Y:S01]  /*a0f0*/  LOP3.LUT R0, R7, 0x3, RZ, 0xc0, !PT ;  /* 0x0000000307007812 */ /* 0x000fe200078ec0ff */
[----:B------:R-:W-:Y:S01]  /*a100*/  IMAD.X R11, RZ, RZ, c[0x0][0x3dc], P2 ;  /* 0x0000f700ff0b7624 */ /* 0x000fe200010e06ff */
[----:B------:R-:W-:Y:S02]  /*a110*/  ISETP.GE.U32.AND P4, PT, R2, 0x3, PT ;  /* 0x000000030200780c */ /* 0x000fe40003f86070 */
[----:B------:R-:W-:-:S02]  /*a120*/  IADD3 R12, P3, R12, c[0x0][0x3c8], RZ ;  /* 0x0000f2000c0c7a10 */ /* 0x000fc40007f7e0ff */
[----:B------:R-:W-:Y:S02]  /*a130*/  IADD3 R14, P1, R14, c[0x0][0x3d0], RZ ;  /* 0x0000f4000e0e7a10 */ /* 0x000fe40007f3e0ff */
[----:B------:R-:W-:Y:S02]  /*a140*/  ISETP.NE.AND P0, PT, R0, RZ, PT ;  /* 0x000000ff0000720c */ /* 0x000fe40003f05270 */
[----:B------:R-:W-:Y:S02]  /*a150*/  IADD3.X R13, RZ, c[0x0][0x3cc], RZ, P3, !PT ;  /* 0x0000f300ff0d7a10 */ /* 0x000fe40001ffe4ff */
[----:B------:R-:W-:Y:S02]  /*a160*/  MOV R2, RZ ;  /* 0x000000ff00027202 */ /* 0x000fe40000000f00 */
[----:B------:R-:W-:Y:S01]  /*a170*/  IADD3.X R15, RZ, c[0x0][0x3d4], RZ, P1, !PT ;  /* 0x0000f500ff0f7a10 */ /* 0x000fe20000ffe4ff */
[----:B------:R-:W-:Y:S06]  /*a180*/  @!P4 BRA `(.L_x_35) ;  /* 0x000003d00000c947 */ /* 0x000fec0003800000 */
[----:B------:R-:W-:Y:S01]  /*a190*/  HFMA2.MMA R2, -RZ, RZ, 0, 0 ;  /* 0x00000000ff027435 */ /* 0x000fe200000001ff */
[----:B------:R-:W-:Y:S01]  /*a1a0*/  BSSY B2, `(.L_x_35) ;  /* 0x000003b000027945 */ /* 0x000fe20003800000 */
[----:B------:R-:W-:Y:S01]  /*a1b0*/  IADD3 R7, R7, -R0, RZ ;  /* 0x8000000007077210 */ /* 0x000fe20007ffe0ff */
[----:B------:R-:W-:Y:S01]  /*a1c0*/  IMAD.MOV.U32 R4, RZ, RZ, RZ ;  /* 0x000000ffff047224 */ /* 0x000fe200078e00ff */
[----:B------:R-:W-:-:S02]  /*a1d0*/  MOV R24, R14 ;  /* 0x0000000e00187202 */ /* 0x000fc40000000f00 */
[----:B------:R-:W-:-:S04]  /*a1e0*/  MOV R25, R15 ;  /* 0x0000000f00197202 */ /* 0x000fc80000000f00 */
.L_x_36:
        /* <DEDUP_REMOVED lines=55> */
.L_x_35:
        /* <DEDUP_REMOVED lines=50> */
.L_x_34:
[----:B------:R-:W-:Y:S02]  /*a880*/  IADD3 R3, R3, 0x80, RZ ;  /* 0x0000008003037810 */ /* 0x000fe40007ffe0ff */
.L_x_28:
[----:B------:R-:W-:Y:S05]  /*a890*/  BSYNC B1 ;  /* 0x0000000000017941 */ /* 0x000fea0003800000 */
.L_x_6:
[----:B------:R-:W-:Y:S01]  /*a8a0*/  WARPSYNC 0xffffffff ;  /* 0xffffffff00007948 */ /* 0x000fe20003800000 */
[----:B------:R-:W-:-:S13]  /*a8b0*/  ISETP.GE.AND P0, PT, R3, c[0x0][0x160], PT ;  /* 0x0000580003007a0c */ /* 0x000fda0003f06270 */
[----:B------:R-:W-:Y:S05]  /*a8c0*/  @P0 EXIT ;  /* 0x000000000000094d */ /* 0x000fea0003800000 */
[----:B------:R-:W-:Y:S01]  /*a8d0*/  ISETP.NE.AND P0, PT, RZ, c[0x0][0x168], PT ;  /* 0x00005a00ff007a0c */ /* 0x000fe20003f05270 */
[----:B0-----:R-:W-:Y:S01]  /*a8e0*/  HFMA2.MMA R2, -RZ, RZ, 0, 0 ;  /* 0x00000000ff027435 */ /* 0x001fe200000001ff */
        /* <DEDUP_REMOVED lines=252> */
.L_x_37:
[----:B------:R-:W-:-:S04]  /*b8b0*/  MOV R0, c[0x0][0x3e0] ;  /* 0x0000f80000007a02 */ /* 0x000fc80000000f00 */
[----:B------:R-:W-:-:S13]  /*b8c0*/  ISETP.GE.AND P0, PT, R0, 0x1, PT ;  /* 0x000000010000780c */ /* 0x000fda0003f06270 */
[----:B------:R-:W-:Y:S05]  /*b8d0*/  @!P0 EXIT ;  /* 0x000000000000894d */ /* 0x000fea0003800000 */
[----:B------:R-:W-:Y:S01]  /*b8e0*/  IMNMX R9, R0, 0x1, !PT ;  /* 0x0000000100097817 */ /* 0x000fe20007800200 */
[----:B------:R-:W-:Y:S01]  /*b8f0*/  HFMA2.MMA R20, -RZ, RZ, 0, 0 ;  /* 0x00000000ff147435 */ /* 0x000fe200000001ff */
[----:B------:R-:W-:Y:S02]  /*b900*/  IADD3 R2, P1, R2, c[0x0][0x3d0], RZ ;  /* 0x0000f40002027a10 */ /* 0x000fe40007f3e0ff */
[----:B------:R-:W-:Y:S02]  /*b910*/  IADD3 R3, R9, -0x1, RZ ;  /* 0xffffffff09037810 */ /* 0x000fe40007ffe0ff */
[----:B------:R-:W-:Y:S02]  /*b920*/  IADD3 R6, P2, R6, c[0x0][0x3d8], RZ ;  /* 0x0000f60006067a10 */ /* 0x000fe40007f5e0ff */
[----:B------:R-:W-:Y:S01]  /*b930*/  ISETP.GE.U32.AND P4, PT, R3, 0x3, PT ;  /* 0x000000030300780c */ /* 0x000fe20003f86070 */
[----:B------:R-:W-:Y:S01]  /*b940*/  IMAD.X R3, RZ, RZ, c[0x0][0x3d4], P1 ;  /* 0x0000f500ff037624 */ /* 0x000fe200008e06ff */
[----:B------:R-:W-:-:S02]  /*b950*/  LOP3.LUT R0, R9, 0x3, RZ, 0xc0, !PT ;  /* 0x0000000309007812 */ /* 0x000fc400078ec0ff */
[----:B------:R-:W-:Y:S02]  /*b960*/  IADD3 R4, P3, R4, c[0x0][0x3c8], RZ ;  /* 0x0000f20004047a10 */ /* 0x000fe40007f7e0ff */
[----:B------:R-:W-:Y:S02]  /*b970*/  ISETP.NE.AND P0, PT, R0, RZ, PT ;  /* 0x000000ff0000720c */ /* 0x000fe40003f05270 */
[----:B------:R-:W-:Y:S02]  /*b980*/  IADD3.X R7, RZ, c[0x0][0x3dc], RZ, P2, !PT ;  /* 0x0000f700ff077a10 */ /* 0x000fe400017fe4ff */
[----:B------:R-:W-:-:S03]  /*b990*/  IADD3.X R5, RZ, c[0x0][0x3cc], RZ, P3, !PT ;  /* 0x0000f300ff057a10 */ /* 0x000fc60001ffe4ff */
[----:B------:R-:W-:Y:S06]  /*b9a0*/  @!P4 BRA `(.L_x_38) ;  /* 0x000003a00000c947 */ /* 0x000fec0003800000 */
[----:B------:R-:W-:Y:S01]  /*b9b0*/  IADD3 R22, R9, -R0, RZ ;  /* 0x8000000009167210 */ /* 0x000fe20007ffe0ff */
[----:B------:R-:W-:Y:S01]  /*b9c0*/  CS2R R20, SRZ ;  /* 0x0000000000147805 */ /* 0x000fe2000001ff00 */
[----:B------:R-:W-:Y:S02]  /*b9d0*/  MOV R18, R2 ;  /* 0x0000000200127202 */ /* 0x000fe40000000f00 */
[----:B------:R-:W-:-:S04]  /*b9e0*/  MOV R19, R3 ;  /* 0x0000000300137202 */ /* 0x000fc80000000f00 */
.L_x_39:
[----:B------:R-:W-:Y:S01]  /*b9f0*/  IMAD.WIDE R12, R21, 0x2, R6 ;  /* 0x00000002150c7825 */ /* 0x000fe200078e0206 */
[----:B0-----:R0:W2:Y:S04]  /*ba00*/  LDG.E.U16.CONSTANT R26, [R18.64] ;  /* 0x00000004121a7981 */ /* 0x0010a8000c1e9500 */
[----:B------:R1:W3:Y:S01]  /*ba10*/  LDG.E.U16.CONSTANT R24, [R12.64] ;  /* 0x000000040c187981 */ /* 0x0002e2000c1e9500 */
[----:B------:R-:W-:-:S02]  /*ba20*/  MOV R25, 0x2 ;  /* 0x0000000200197802 */ /* 0x000fc40000000f00 */
[----:B------:R-:W-:Y:S01]  /*ba30*/  MOV R23, c[0x0][0x3e8] ;  /* 0x0000fa0000177a02 */ /* 0x000fe20000000f00 */
[----:B------:R-:W4:Y:S02]  /*ba40*/  LDG.E.U16 R29, [R4.64] ;  /* 0x00000004041d7981 */ /* 0x000f24000c1e1500 */
[----:B------:R-:W-:-:S04]  /*ba50*/  IMAD.WIDE R14, R25, c[0x0][0x3e4], R18 ;  /* 0x0000f900190e7a25 */ /* 0x000fc800078e0212 */
[----:B------:R-:W-:Y:S01]  /*ba60*/  IMAD.WIDE R10, R23, 0x2, R12 ;  /* 0x00000002170a7825 */ /* 0x000fe200078e020c */
[----:B------:R-:W5:Y:S04]  /*ba70*/  LDG.E.U16.CONSTANT R27, [R14.64] ;  /* 0x000000040e1b7981 */ /* 0x000f68000c1e9500 */
[----:B------:R0:W5:Y:S01]  /*ba80*/  LDG.E.U16.CONSTANT R28, [R10.64] ;  /* 0x000000040a1c7981 */ /* 0x000162000c1e9500 */
[----:B------:R-:W-:-:S04]  /*ba90*/  IMAD.WIDE R8, R25, c[0x0][0x3e4], R14 ;  /* 0x0000f90019087a25 */ /* 0x000fc800078e020e */
[C---:B------:R-:W-:Y:S02]  /*baa0*/  IMAD.WIDE R16, R23.reuse, 0x2, R10 ;  /* 0x0000000217107825 */ /* 0x040fe400078e020a */
[----:B0-----:R0:W5:Y:S04]  /*bab0*/  LDG.E.U16.CONSTANT R10, [R8.64] ;  /* 0x00000004080a7981 */ /* 0x001168000c1e9500 */
[----:B-1----:R-:W-:Y:S01]  /*bac0*/  IMAD.WIDE R12, R23, 0x2, R16 ;  /* 0x00000002170c7825 */ /* 0x002fe200078e0210 */
[----:B------:R-:W5:Y:S03]  /*bad0*/  LDG.E.U16.CONSTANT R11, [R16.64] ;  /* 0x00000004100b7981 */ /* 0x000f66000c1e9500 */
[----:B------:R-:W-:-:S02]  /*bae0*/  IMAD.WIDE R18, R25, c[0x0][0x3e4], R8 ;  /* 0x0000f90019127a25 */ /* 0x000fc400078e0208 */
[----:B------:R-:W5:Y:S04]  /*baf0*/  LDG.E.U16.CONSTANT R12, [R12.64] ;  /* 0x000000040c0c7981 */ /* 0x000f68000c1e9500 */
        /* <DEDUP_REMOVED lines=22> */
[----:B------:R-:W-:Y:S01]  /*bc60*/  FMUL.FTZ R10, R10, R11 ;  /* 0x0000000b0a0a7220 */ /* 0x000fe20000410000 */
[----:B------:R-:W-:Y:S02]  /*bc70*/  PRMT R11, RZ, 0x5410, R12 ;  /* 0x00005410ff0b7816 */ /* 0x000fe4000000000c */
[----:B------:R-:W-:Y:S02]  /*bc80*/  PRMT R8, RZ, 0x5410, R8 ;  /* 0x00005410ff087816 */ /* 0x000fe40000000008 */
[----:B------:R-:W-:-:S03]  /*bc90*/  F2FP.BF16.PACK_AB R9, R10, R9 ;  /* 0x000000090a09723e */ /* 0x000fc600000010ff */
[----:B------:R-:W-:Y:S01]  /*bca0*/  FMUL.FTZ R11, R8, R11 ;  /* 0x0000000b080b7220 */ /* 0x000fe20000410000 */
[--C-:B------:R-:W-:Y:S02]  /*bcb0*/  PRMT R8, RZ, 0x5410, R9.reuse ;  /* 0x00005410ff087816 */ /* 0x100fe40000000009 */
[----:B------:R-:W-:-:S05]  /*bcc0*/  PRMT R9, RZ, 0x7610, R9 ;  /* 0x00007610ff097816 */ /* 0x000fca0000000009 */
        /* <DEDUP_REMOVED lines=8> */
.L_x_38:
[----:B------:R-:W-:Y:S05]  /*bd50*/  @!P0 EXIT ;  /* 0x000000000000894d */ /* 0x000fea0003800000 */
[C---:B------:R-:W-:Y:S01]  /*bd60*/  IMAD R15, R20.reuse, c[0x0][0x3e4], RZ ;  /* 0x0000f900140f7a24 */ /* 0x040fe200078e02ff */
[----:B------:R-:W2:Y:S01]  /*bd70*/  LDG.E.U16 R13, [R4.64] ;  /* 0x00000004040d7981 */ /* 0x000ea2000c1e1500 */
[----:B------:R-:W-:Y:S02]  /*bd80*/  IMAD R17, R20, c[0x0][0x3e8], RZ ;  /* 0x0000fa0014117a24 */ /* 0x000fe400078e02ff */
[----:B0-----:R-:W-:-:S04]  /*bd90*/  IMAD.WIDE R8, R15, 0x2, R2 ;  /* 0x000000020f087825 */ /* 0x001fc800078e0202 */
        /* <DEDUP_REMOVED lines=13> */
[----:B------:R-:W-:Y:S05]  /*be70*/  @!P0 EXIT ;  /* 0x000000000000894d */ /* 0x000fea0003800000 */
[----:B------:R-:W-:Y:S02]  /*be80*/  IADD3 R15, R15, c[0x0][0x3e4], RZ ;  /* 0x0000f9000f0f7a10 */ /* 0x000fe40007ffe0ff */
[----:B------:R-:W-:-:S03]  /*be90*/  IADD3 R17, R17, c[0x0][0x3e8], RZ ;  /* 0x0000fa0011117a10 */ /* 0x000fc60007ffe0ff */
[----:B------:R-:W-:-:S04]  /*bea0*/  IMAD.WIDE R8, R15, 0x2, R2 ;  /* 0x000000020f087825 */ /* 0x000fc800078e0202 */
[----:B------:R-:W-:Y:S02]  /*beb0*/  IMAD.WIDE R10, R17, 0x2, R6 ;  /* 0x00000002110a7825 */ /* 0x000fe400078e0206 */
[----:B------:R-:W2:Y:S04]  /*bec0*/  LDG.E.U16.CONSTANT R8, [R8.64] ;  /* 0x0000000408087981 */ /* 0x000ea8000c1e9500 */
[----:B------:R-:W3:Y:S01]  /*bed0*/  LDG.E.U16.CONSTANT R10, [R10.64] ;  /* 0x000000040a0a7981 */ /* 0x000ee2000c1e9500 */
[----:B------:R-:W-:Y:S02]  /*bee0*/  ISETP.NE.AND P0, PT, R0, 0x2, PT ;  /* 0x000000020000780c */ /* 0x000fe40003f05270 */
[----:B--2---:R-:W-:Y:S02]  /*bef0*/  PRMT R8, RZ, 0x5410, R8 ;  /* 0x00005410ff087816 */ /* 0x004fe40000000008 */
[----:B---3--:R-:W-:-:S05]  /*bf00*/  PRMT R9, RZ, 0x5410, R10 ;  /* 0x00005410ff097816 */ /* 0x008fca000000000a */
[----:B------:R-:W-:Y:S01]  /*bf10*/  FMUL.FTZ R12, R8, R9 ;  /* 0x00000009080c7220 */ /* 0x000fe20000410000 */
[----:B------:R-:W-:-:S04]  /*bf20*/  PRMT R8, RZ, 0x5410, R13 ;  /* 0x00005410ff087816 */ /* 0x000fc8000000000d */
        /* <DEDUP_REMOVED lines=20> */
[----:B------:R-:W-:Y:S01]  /*c070*/  STG.E.U16 [R4.64], R0 ;  /* 0x0000000004007986 */ /* 0x000fe2000c101504 */
[----:B------:R-:W-:Y:S05]  /*c080*/  EXIT ;  /* 0x000000000000794d */ /* 0x000fea0003800000 */
.L_x_40:
[----:B------:R-:W-:-:S00]  /*c090*/  BRA `(.L_x_40) ;  /* 0xfffffff000007947 */ /* 0x000fc0000383ffff */
[----:B------:R-:W-:-:S00]  /*c0a0*/  NOP ;  /* 0x0000000000007918 */ /* 0x000fc00000000000 */
        /* <DEDUP_REMOVED lines=13> */
.L_x_832:


//--------------------- .text._ZN2at6native69_GLOBAL__N__64f4e359_31_FunctionOfAMatrixUtilsKernel_cu_b2145a98_316016_elemwise_kernelILi128ELi8EZNS1_43_compute_linear_combination_internal_kernelIbEEvRNS_14TensorIteratorEiiiEUliE_EEviT1_ --------------------------
	.section	.text._ZN2at6native69_GLOBAL__N__64f4e359_31_FunctionOfAMatrixUtilsKernel_cu_b2145a98_316016_elemwise_kernelILi128ELi8EZNS1_43_compute_linear_combination_internal_kernelIbEEvRNS_14TensorIteratorEiiiEUliE_EEviT1_,"ax",@progbits
	.sectioninfo	@"SHI_REGISTERS=28"
	.align	128
.text._ZN2at6native69_GLOBAL__N__64f4e359_31_FunctionOfAMatrixUtilsKernel_cu_b2145a98_316016_elemwise_kernelILi128ELi8EZNS1_43_compute_linear_combination_internal_kernelIbEEvRNS_14TensorIteratorEiiiEUliE_EEviT1_:
        .type           _ZN2at6native69_GLOBAL__N__64f4e359_31_FunctionOfAMatrixUtilsKernel_cu_b2145a98_316016_elemwise_kernelILi128ELi8EZNS1_43_compute_linear_combination_internal_kernelIbEEvRNS_14TensorIteratorEiiiEUliE_EEviT1_,@function
        .size           _ZN2at6native69_GLOBAL__N__64f4e359_31_FunctionOfAMatrixUtilsKernel_cu_b2145a98_316016_elemwise_kernelILi128ELi8EZNS1_43_compute_linear_combination_internal_kernelIbEEvRNS_14TensorIteratorEiiiEUliE_EEviT1_,(.L_x_833 - _ZN2at6native69_GLOBAL__N__64f4e359_31_FunctionOfAMatrixUtilsKernel_cu_b2145a98_316016_elemwise_kernelILi128ELi8EZNS1_43_compute_linear_combination_internal_kernelIbEEvRNS_14TensorIteratorEiiiEUliE_EEviT1_)
        .other          _ZN2at6native69_GLOBAL__N__64f4e359_31_FunctionOfAMatrixUtilsKernel_cu_b2145a98_316016_elemwise_kernelILi128ELi8EZNS1_43_compute_linear_combination_internal_kernelIbEEvRNS_14TensorIteratorEiiiEUliE_EEviT1_,@"STO_CUDA_ENTRY STV_DEFAULT"
_ZN2at6native69_GLOBAL__N__64f4e359_31_FunctionOfAMatrixUtilsKernel_cu_b2145a98_316016_elemwise_kernelILi128ELi8EZNS1_43_compute_linear_combination_internal_kernelIbEEvRNS_14TensorIteratorEiiiEUliE_EEviT1_:
[----:B------:R-:W-:Y:S02]  /*0000*/  IMAD.MOV.U32 R1, RZ, RZ, c[0x0][0x28] ;  /* 0x00000a00ff017624 */ /* 0x000fe400078e00ff */
[----:B------:R-:W0:Y:S01]  /*0010*/  S2R R15, SR_CTAID.X ;  /* 0x00000000000f7919 */ /* 0x000e220000002500 */
[----:B------:R-:W-:Y:S01]  /*0020*/  ULDC.64 UR4, c[0x0][0x118] ;  /* 0x0000460000047ab9 */ /* 0x000fe20000000a00 */
[----:B------:R-:W-:Y:S02]  /*0030*/  BSSY B0, `(.L_x_41) ;  /* 0x0000193000007945 */ /* 0x000fe40003800000 */
[----:B------:R-:W0:Y:S02]  /*0040*/  S2R R0, SR_TID.X ;  /* 0x0000000000007919 */ /* 0x000e240000002100 */
[----:B0-----:R-:W-:-:S05]  /*0050*/  IMAD R15, R15, 0x400, R0 ;  /* 0x000004000f0f7824 */ /* 0x001fca00078e0200 */
[----:B------:R-:W-:Y:S02]  /*0060*/  ISETP.GE.AND P0, PT, R15, c[0x0][0x160], PT ;  /* 0x000058000f007a0c */ /* 0x000fe40003f06270 */
[----:B------:R-:W-:-:S11]  /*0070*/  MOV R3, R15 ;  /* 0x0000000f00037202 */ /* 0x000fd60000000f00 */
[----:B------:R-:W-:Y:S05]  /*0080*/  @P0 BRA `(.L_x_42) ;  /* 0x000018d000000947 */ /* 0x000fea0003800000 */
[----:B------:R-:W-:Y:S01]  /*0090*/  ISETP.NE.AND P0, PT, RZ, c[0x0][0x168], PT ;  /* 0x00005a00ff007a0c */ /* 0x000fe20003f05270 */
[----:B------:R-:W-:Y:S01]  /*00a0*/  HFMA2.MMA R2, -RZ, RZ, 0, 0 ;  /* 0x00000000ff027435 */ /* 0x000fe200000001ff */
[----:B------:R-:W-:Y:S02]  /*00b0*/  IMAD.MOV.U32 R0, RZ, RZ, RZ ;  /* 0x000000ffff007224 */ /* 0x000fe400078e00ff */
[----:B------:R-:W-:-:S09]  /*00c0*/  IMAD.MOV.U32 R14, RZ, RZ, RZ ;  /* 0x000000ffff0e7224 */ /* 0x000fd200078e00ff */
[----:B------:R-:W-:Y:S05]  /*00d0*/  @!P0 BRA `(.L_x_43) ;  /* 0x00000f9000008947 */ /* 0x000fea0003800000 */
[----:B------:R-:W-:Y:S02]  /*00e0*/  IMAD.MOV.U32 R2, RZ, RZ, RZ ;  /* 0x000000ffff027224 */ /* 0x000fe400078e00ff */
[----:B------:R-:W-:Y:S02]  /*00f0*/  IMAD.MOV.U32 R8, RZ, RZ, c[0x0][0x168] ;  /* 0x00005a00ff087624 */ /* 0x000fe400078e00ff */
[----:B------:R-:W-:-:S03]  /*0100*/  IMAD.HI.U32 R4, R3, c[0x0][0x170], R2 ;  /* 0x00005c0003047a27 */ /* 0x000fc600078e0002 */
[----:B------:R-:W-:Y:S02]  /*0110*/  ISETP.NE.AND P0, PT, R8, 0x1, PT ;  /* 0x000000010800780c */ /* 0x000fe40003f05270 */
        /* <DEDUP_REMOVED lines=245> */
.L_x_43:
[----:B------:R-:W-:-:S05]  /*1070*/  IMAD.MOV.U32 R16, RZ, RZ, c[0x0][0x3e0] ;  /* 0x0000f800ff107624 */ /* 0x000fca00078e00ff */
[----:B------:R-:W-:-:S13]  /*1080*/  ISETP.GE.AND P0, PT, R16, 0x1, PT ;  /* 0x000000011000780c */ /* 0x000fda0003f06270 */
[----:B------:R-:W-:Y:S05]  /*1090*/  @!P0 BRA `(.L_x_44) ;  /* 0x000008b000008947 */ /* 0x000fea0003800000 */
[----:B------:R-:W-:-:S05]  /*10a0*/  IADD3 R2, P0, R2, c[0x0][0x3c8], RZ ;  /* 0x0000f20002027a10 */ /* 0x000fca0007f1e0ff */
[----:B------:R-:W-:-:S05]  /*10b0*/  IMAD.X R3, RZ, RZ, c[0x0][0x3cc], P0 ;  /* 0x0000f300ff037624 */ /* 0x000fca00000e06ff */
[----:B------:R0:W5:Y:S01]  /*10c0*/  LDG.E.U8 R19, [R2.64] ;  /* 0x0000000402137981 */ /* 0x000162000c1e1100 */
[----:B------:R-:W-:Y:S02]  /*10d0*/  IMNMX R16, R16, 0x1, !PT ;  /* 0x0000000110107817 */ /* 0x000fe40007800200 */
[----:B------:R-:W-:Y:S02]  /*10e0*/  MOV R18, RZ ;  /* 0x000000ff00127202 */ /* 0x000fe40000000f00 */
[C---:B------:R-:W-:Y:S02]  /*10f0*/  IADD3 R4, R16.reuse, -0x1, RZ ;  /* 0xffffffff10047810 */ /* 0x040fe40007ffe0ff */
[----:B------:R-:W-:Y:S02]  /*1100*/  LOP3.LUT P0, R17, R16, 0x3, RZ, 0xc0, !PT ;  /* 0x0000000310117812 */ /* 0x000fe4000780c0ff */
[----:B------:R-:W-:-:S13]  /*1110*/  ISETP.GE.U32.AND P1, PT, R4, 0x3, PT ;  /* 0x000000030400780c */ /* 0x000fda0003f26070 */
[----:B------:R-:W-:Y:S05]  /*1120*/  @!P1 BRA `(.L_x_45) ;  /* 0x000004c000009947 */ /* 0x000fea0003800000 */
[----:B0-----:R-:W-:Y:S01]  /*1130*/  LOP3.LUT R5, R16, 0x3, RZ, 0xc0, !PT ;  /* 0x0000000310057812 */ /* 0x001fe200078ec0ff */
[----:B------:R-:W-:-:S04]  /*1140*/  IMAD.MOV.U32 R18, RZ, RZ, RZ ;  /* 0x000000ffff127224 */ /* 0x000fc800078e00ff */
[----:B------:R-:W-:Y:S02]  /*1150*/  IMAD.IADD R16, R16, 0x1, -R5 ;  /* 0x0000000110107824 */ /* 0x000fe400078e0a05 */
.L_x_46:
[C---:B------:R-:W-:Y:S02]  /*1160*/  IMAD R7, R18.reuse, c[0x0][0x3e4], RZ ;  /* 0x0000f90012077a24 */ /* 0x040fe400078e02ff */
[----:B------:R-:W-:-:S03]  /*1170*/  IMAD R9, R18, c[0x0][0x3e8], RZ ;  /* 0x0000fa0012097a24 */ /* 0x000fc600078e02ff */
[----:B------:R-:W-:Y:S02]  /*1180*/  SHF.R.S32.HI R5, RZ, 0x1f, R7 ;  /* 0x0000001fff057819 */ /* 0x000fe40000011407 */
[----:B------:R-:W-:Y:S02]  /*1190*/  IADD3 R4, P1, P2, R7, c[0x0][0x3d0], R14 ;  /* 0x0000f40007047a10 */ /* 0x000fe40007a3e00e */
[----:B------:R-:W-:Y:S02]  /*11a0*/  SHF.R.S32.HI R6, RZ, 0x1f, R9 ;  /* 0x0000001fff067819 */ /* 0x000fe40000011409 */
[----:B------:R-:W-:Y:S02]  /*11b0*/  IADD3.X R5, R5, c[0x0][0x3d4], RZ, P1, P2 ;  /* 0x0000f50005057a10 */ /* 0x000fe40000fe44ff */
[----:B------:R-:W-:Y:S02]  /*11c0*/  IADD3 R10, P1, P2, R9, c[0x0][0x3d8], R0 ;  /* 0x0000f600090a7a10 */ /* 0x000fe40007a3e000 */
[----:B------:R-:W-:Y:S01]  /*11d0*/  IADD3 R7, R7, c[0x0][0x3e4], RZ ;  /* 0x0000f90007077a10 */ /* 0x000fe20007ffe0ff */
[----:B------:R0:W2:Y:S01]  /*11e0*/  LDG.E.U8.CONSTANT R20, [R4.64] ;  /* 0x0000000404147981 */ /* 0x0000a2000c1e9100 */
[----:B------:R-:W-:-:S02]  /*11f0*/  IADD3 R9, R9, c[0x0][0x3e8], RZ ;  /* 0x0000fa0009097a10 */ /* 0x000fc40007ffe0ff */
[----:B------:R-:W-:Y:S02]  /*1200*/  IADD3.X R11, R6, c[0x0][0x3dc], RZ, P1, P2 ;  /* 0x0000f700060b7a10 */ /* 0x000fe40000fe44ff */
[----:B------:R-:W-:Y:S02]  /*1210*/  SHF.R.S32.HI R8, RZ, 0x1f, R7 ;  /* 0x0000001fff087819 */ /* 0x000fe40000011407 */
[C---:B------:R-:W-:Y:S01]  /*1220*/  IADD3 R12, P1, P2, R7.reuse, c[0x0][0x3d0], R14 ;  /* 0x0000f400070c7a10 */ /* 0x040fe20007a3e00e */
[----:B------:R1:W3:Y:S01]  /*1230*/  LDG.E.U8.CONSTANT R21, [R10.64] ;  /* 0x000000040a157981 */ /* 0x0002e2000c1e9100 */
[----:B------:R-:W-:Y:S02]  /*1240*/  IADD3 R23, R7, c[0x0][0x3e4], RZ ;  /* 0x0000f90007177a10 */ /* 0x000fe40007ffe0ff */
[----:B------:R-:W-:Y:S02]  /*1250*/  SHF.R.S32.HI R7, RZ, 0x1f, R9 ;  /* 0x0000001fff077819 */ /* 0x000fe40000011409 */
[----:B------:R-:W-:-:S02]  /*1260*/  IADD3 R6, P3, P4, R9, c[0x0][0x3d8], R0 ;  /* 0x0000f60009067a10 */ /* 0x000fc40007c7e000 */
[----:B------:R-:W-:Y:S02]  /*1270*/  IADD3.X R13, R8, c[0x0][0x3d4], RZ, P1, P2 ;  /* 0x0000f500080d7a10 */ /* 0x000fe40000fe44ff */
[----:B0-----:R-:W-:Y:S02]  /*1280*/  SHF.R.S32.HI R5, RZ, 0x1f, R23 ;  /* 0x0000001fff057819 */ /* 0x001fe40000011417 */
[----:B------:R-:W-:Y:S01]  /*1290*/  IADD3 R4, P1, P2, R23, c[0x0][0x3d0], R14 ;  /* 0x0000f40017047a10 */ /* 0x000fe20007a3e00e */
[----:B------:R0:W4:Y:S01]  /*12a0*/  LDG.E.U8.CONSTANT R22, [R12.64] ;  /* 0x000000040c167981 */ /* 0x000122000c1e9100 */
[----:B------:R-:W-:Y:S02]  /*12b0*/  IADD3.X R7, R7, c[0x0][0x3dc], RZ, P3, P4 ;  /* 0x0000f70007077a10 */ /* 0x000fe40001fe84ff */
[----:B------:R-:W-:Y:S02]  /*12c0*/  IADD3 R9, R9, c[0x0][0x3e8], RZ ;  /* 0x0000fa0009097a10 */ /* 0x000fe40007ffe0ff */
[----:B------:R-:W-:Y:S01]  /*12d0*/  IADD3.X R5, R5, c[0x0][0x3d4], RZ, P1, P2 ;  /* 0x0000f50005057a10 */ /* 0x000fe20000fe44ff */
[----:B------:R0:W4:Y:S01]  /*12e0*/  LDG.E.U8.CONSTANT R6, [R6.64] ;  /* 0x0000000406067981 */ /* 0x000122000c1e9100 */
[----:B------:R-:W-:-:S02]  /*12f0*/  SHF.R.S32.HI R24, RZ, 0x1f, R9 ;  /* 0x0000001fff187819 */ /* 0x000fc40000011409 */
[C---:B------:R-:W-:Y:S01]  /*1300*/  IADD3 R8, P1, P2, R9.reuse, c[0x0][0x3d8], R0 ;  /* 0x0000f60009087a10 */ /* 0x040fe20007a3e000 */
[----:B------:R2:W4:Y:S01]  /*1310*/  LDG.E.U8.CONSTANT R4, [R4.64] ;  /* 0x0000000404047981 */ /* 0x000522000c1e9100 */
[----:B-1----:R-:W-:Y:S02]  /*1320*/  IADD3 R11, R9, c[0x0][0x3e8], RZ ;  /* 0x0000fa00090b7a10 */ /* 0x002fe40007ffe0ff */
[----:B------:R-:W-:Y:S02]  /*1330*/  IADD3 R23, R23, c[0x0][0x3e4], RZ ;  /* 0x0000f90017177a10 */ /* 0x000fe40007ffe0ff */
[----:B------:R-:W-:Y:S02]  /*1340*/  IADD3.X R9, R24, c[0x0][0x3dc], RZ, P1, P2 ;  /* 0x0000f70018097a10 */ /* 0x000fe40000fe44ff */
[----:B------:R-:W-:Y:S02]  /*1350*/  SHF.R.S32.HI R24, RZ, 0x1f, R23 ;  /* 0x0000001fff187819 */ /* 0x000fe40000011417 */
[----:B------:R-:W-:Y:S01]  /*1360*/  IADD3 R10, P1, P2, R23, c[0x0][0x3d0], R14 ;  /* 0x0000f400170a7a10 */ /* 0x000fe20007a3e00e */
[----:B------:R1:W4:Y:S01]  /*1370*/  LDG.E.U8.CONSTANT R8, [R8.64] ;  /* 0x0000000408087981 */ /* 0x000322000c1e9100 */
[----:B0-----:R-:W-:-:S02]  /*1380*/  SHF.R.S32.HI R13, RZ, 0x1f, R11 ;  /* 0x0000001fff0d7819 */ /* 0x001fc4000001140b */
[----:B------:R-:W-:Y:S02]  /*1390*/  IADD3 R12, P3, P4, R11, c[0x0][0x3d8], R0 ;  /* 0x0000f6000b0c7a10 */ /* 0x000fe40007c7e000 */
[----:B------:R-:W-:Y:S02]  /*13a0*/  IADD3.X R11, R24, c[0x0][0x3d4], RZ, P1, P2 ;  /* 0x0000f500180b7a10 */ /* 0x000fe40000fe44ff */
[----:B------:R-:W-:-:S03]  /*13b0*/  IADD3.X R13, R13, c[0x0][0x3dc], RZ, P3, P4 ;  /* 0x0000f7000d0d7a10 */ /* 0x000fc60001fe84ff */
[----:B------:R-:W4:Y:S04]  /*13c0*/  LDG.E.U8.CONSTANT R10, [R10.64] ;  /* 0x000000040a0a7981 */ /* 0x000f28000c1e9100 */
[----:B------:R-:W4:Y:S01]  /*13d0*/  LDG.E.U8.CONSTANT R12, [R12.64] ;  /* 0x000000040c0c7981 */ /* 0x000f22000c1e9100 */
[----:B-----5:R-:W-:-:S04]  /*13e0*/  LOP3.LUT R19, R19, 0xffff, RZ, 0xc0, !PT ;  /* 0x0000ffff13137812 */ /* 0x020fc800078ec0ff */
[----:B------:R-:W-:Y:S02]  /*13f0*/  PRMT R7, R19, 0x8880, RZ ;  /* 0x0000888013077816 */ /* 0x000fe400000000ff */
[----:B------:R-:W-:-:S04]  /*1400*/  IADD3 R16, R16, -0x4, RZ ;  /* 0xfffffffc10107810 */ /* 0x000fc80007ffe0ff */
[----:B------:R-:W-:Y:S02]  /*1410*/  ISETP.NE.AND P2, PT, R16, RZ, PT ;  /* 0x000000ff1000720c */ /* 0x000fe40003f45270 */
[----:B------:R-:W-:Y:S02]  /*1420*/  IADD3 R18, R18, 0x4, RZ ;  /* 0x0000000412127810 */ /* 0x000fe40007ffe0ff */
[----:B--2---:R-:W-:Y:S02]  /*1430*/  PRMT R5, R20, 0x8880, RZ ;  /* 0x0000888014057816 */ /* 0x004fe400000000ff */
[----:B---3--:R-:W-:-:S05]  /*1440*/  PRMT R20, R21, 0x8880, RZ ;  /* 0x0000888015147816 */ /* 0x008fca00000000ff */
[----:B------:R-:W-:Y:S01]  /*1450*/  IMAD R5, R5, R20, RZ ;  /* 0x0000001405057224 */ /* 0x000fe200078e02ff */
[----:B------:R-:W-:Y:S02]  /*1460*/  IADD3 R20, -R7, RZ, RZ ;  /* 0x000000ff07147210 */ /* 0x000fe40007ffe1ff */
[----:B----4-:R-:W-:Y:S02]  /*1470*/  PRMT R22, R22, 0x8880, RZ ;  /* 0x0000888016167816 */ /* 0x010fe400000000ff */
[----:B-1----:R-:W-:-:S03]  /*1480*/  PRMT R9, R6, 0x8880, RZ ;  /* 0x0000888006097816 */ /* 0x002fc600000000ff */
[----:B------:R-:W-:Y:S01]  /*1490*/  IMAD.MOV.U32 R6, RZ, RZ, R22 ;  /* 0x000000ffff067224 */ /* 0x000fe200078e0016 */
[----:B------:R-:W-:Y:S01]  /*14a0*/  ISETP.NE.AND P1, PT, R5, R20, PT ;  /* 0x000000140500720c */ /* 0x000fe20003f25270 */
[----:B------:R-:W-:Y:S01]  /*14b0*/  IMAD.MOV.U32 R7, RZ, RZ, R9 ;  /* 0x000000ffff077224 */ /* 0x000fe200078e0009 */
[----:B------:R-:W-:Y:S02]  /*14c0*/  PRMT R9, R4, 0x8880, RZ ;  /* 0x0000888004097816 */ /* 0x000fe400000000ff */
[----:B------:R-:W-:Y:S01]  /*14d0*/  SEL R5, RZ, 0xffffffff, !P1 ;  /* 0xffffffffff057807 */ /* 0x000fe20004800000 */
[----:B------:R-:W-:Y:S01]  /*14e0*/  IMAD R4, R6, R7, RZ ;  /* 0x0000000706047224 */ /* 0x000fe200078e02ff */
[----:B------:R-:W-:Y:S02]  /*14f0*/  MOV R6, R9 ;  /* 0x0000000900067202 */ /* 0x000fe40000000f00 */
[----:B------:R-:W-:Y:S02]  /*1500*/  PRMT R8, R8, 0x8880, RZ ;  /* 0x0000888008087816 */ /* 0x000fe400000000ff */
[----:B------:R-:W-:-:S03]  /*1510*/  ISETP.NE.AND P1, PT, R4, R5, PT ;  /* 0x000000050400720c */ /* 0x000fc60003f25270 */
[----:B------:R-:W-:Y:S01]  /*1520*/  IMAD.MOV.U32 R7, RZ, RZ, R8 ;  /* 0x000000ffff077224 */ /* 0x000fe200078e0008 */
[----:B------:R-:W-:-:S03]  /*1530*/  SEL R5, RZ, 0xffffffff, !P1 ;  /* 0xffffffffff057807 */ /* 0x000fc60004800000 */
[----:B------:R-:W-:Y:S01]  /*1540*/  IMAD R4, R6, R7, RZ ;  /* 0x0000000706047224 */ /* 0x000fe200078e02ff */
[----:B------:R-:W-:Y:S02]  /*1550*/  PRMT R10, R10, 0x8880, RZ ;  /* 0x000088800a0a7816 */ /* 0x000fe400000000ff */
[----:B------:R-:W-:-:S03]  /*1560*/  PRMT R12, R12, 0x8880, RZ ;  /* 0x000088800c0c7816 */ /* 0x000fc600000000ff */
[----:B------:R-:W-:Y:S01]  /*1570*/  IMAD.MOV.U32 R6, RZ, RZ, R10 ;  /* 0x000000ffff067224 */ /* 0x000fe200078e000a */
[----:B------:R-:W-:Y:S02]  /*1580*/  ISETP.NE.AND P1, PT, R4, R5, PT ;  /* 0x000000050400720c */ /* 0x000fe40003f25270 */
[----:B------:R-:W-:Y:S02]  /*1590*/  MOV R7, R12 ;  /* 0x0000000c00077202 */ /* 0x000fe40000000f00 */
[----:B------:R-:W-:-:S03]  /*15a0*/  SEL R5, RZ, 0xffffffff, !P1 ;  /* 0xffffffffff057807 */ /* 0x000fc60004800000 */
[----:B------:R-:W-:-:S05]  /*15b0*/  IMAD R4, R6, R7, RZ ;  /* 0x0000000706047224 */ /* 0x000fca00078e02ff */
[----:B------:R-:W-:-:S04]  /*15c0*/  ISETP.NE.AND P1, PT, R4, R5, PT ;  /* 0x000000050400720c */ /* 0x000fc80003f25270 */
[----:B------:R-:W-:Y:S01]  /*15d0*/  SEL R19, RZ, 0x1, !P1 ;  /* 0x00000001ff137807 */ /* 0x000fe20004800000 */
[----:B------:R-:W-:Y:S05]  /*15e0*/  @P2 BRA `(.L_x_46) ;  /* 0xfffffb7000002947 */ /* 0x000fea000383ffff */
.L_x_45:
[----:B0-----:R-:W-:Y:S05]  /*15f0*/  @!P0 BRA `(.L_x_47) ;  /* 0x0000034000008947 */ /* 0x001fea0003800000 */
[C---:B------:R-:W-:Y:S02]  /*1600*/  IMAD R5, R18.reuse, c[0x0][0x3e4], RZ ;  /* 0x0000f90012057a24 */ /* 0x040fe400078e02ff */
[----:B------:R-:W-:-:S03]  /*1610*/  IMAD R13, R18, c[0x0][0x3e8], RZ ;  /* 0x0000fa00120d7a24 */ /* 0x000fc600078e02ff */
[----:B------:R-:W-:Y:S02]  /*1620*/  SHF.R.S32.HI R4, RZ, 0x1f, R5 ;  /* 0x0000001fff047819 */ /* 0x000fe40000011405 */
[----:B------:R-:W-:Y:S02]  /*1630*/  IADD3 R6, P0, P1, R5, c[0x0][0x3d0], R14 ;  /* 0x0000f40005067a10 */ /* 0x000fe4000791e00e */
[----:B------:R-:W-:Y:S02]  /*1640*/  SHF.R.S32.HI R9, RZ, 0x1f, R13 ;  /* 0x0000001fff097819 */ /* 0x000fe4000001140d */
[----:B------:R-:W-:Y:S02]  /*1650*/  IADD3 R8, P2, P3, R13, c[0x0][0x3d8], R0 ;  /* 0x0000f6000d087a10 */ /* 0x000fe40007b5e000 */
[----:B------:R-:W-:Y:S02]  /*1660*/  IADD3.X R7, R4, c[0x0][0x3d4], RZ, P0, P1 ;  /* 0x0000f50004077a10 */ /* 0x000fe400007e24ff */
[----:B------:R-:W-:-:S03]  /*1670*/  IADD3.X R9, R9, c[0x0][0x3dc], RZ, P2, P3 ;  /* 0x0000f70009097a10 */ /* 0x000fc600017e64ff */
[----:B------:R-:W2:Y:S04]  /*1680*/  LDG.E.U8.CONSTANT R6, [R6.64] ;  /* 0x0000000406067981 */ /* 0x000ea8000c1e9100 */
[----:B------:R-:W3:Y:S01]  /*1690*/  LDG.E.U8.CONSTANT R8, [R8.64] ;  /* 0x0000000408087981 */ /* 0x000ee2000c1e9100 */
[----:B------:R-:W-:Y:S02]  /*16a0*/  ISETP.NE.AND P1, PT, R17, 0x1, PT ;  /* 0x000000011100780c */ /* 0x000fe40003f25270 */
[----:B-----5:R-:W-:-:S04]  /*16b0*/  LOP3.LUT R19, R19, 0xffff, RZ, 0xc0, !PT ;  /* 0x0000ffff13137812 */ /* 0x020fc800078ec0ff */
[----:B------:R-:W-:Y:S02]  /*16c0*/  PRMT R10, R19, 0x8880, RZ ;  /* 0x00008880130a7816 */ /* 0x000fe400000000ff */
[----:B--2---:R-:W-:Y:S02]  /*16d0*/  PRMT R4, R6, 0x8880, RZ ;  /* 0x0000888006047816 */ /* 0x004fe400000000ff */
[----:B---3--:R-:W-:-:S05]  /*16e0*/  PRMT R11, R8, 0x8880, RZ ;  /* 0x00008880080b7816 */ /* 0x008fca00000000ff */
[----:B------:R-:W-:Y:S02]  /*16f0*/  IMAD R11, R4, R11, RZ ;  /* 0x0000000b040b7224 */ /* 0x000fe400078e02ff */
[----:B------:R-:W-:-:S05]  /*1700*/  IMAD.MOV R4, RZ, RZ, -R10 ;  /* 0x000000ffff047224 */ /* 0x000fca00078e0a0a */
[----:B------:R-:W-:Y:S01]  /*1710*/  ISETP.NE.AND P0, PT, R11, R4, PT ;  /* 0x000000040b00720c */ /* 0x000fe20003f05270 */
[----:B------:R-:W-:Y:S05]  /*1720*/  @!P1 BRA `(.L_x_48) ;  /* 0x0000020000009947 */ /* 0x000fea0003800000 */
[----:B------:R-:W-:Y:S02]  /*1730*/  ISETP.NE.AND P1, PT, R17, 0x2, PT ;  /* 0x000000021100780c */ /* 0x000fe40003f25270 */
[----:B------:R-:W-:Y:S02]  /*1740*/  IADD3 R11, R13, c[0x0][0x3e8], RZ ;  /* 0x0000fa000d0b7a10 */ /* 0x000fe40007ffe0ff */
[----:B------:R-:W-:Y:S02]  /*1750*/  IADD3 R5, R5, c[0x0][0x3e4], RZ ;  /* 0x0000f90005057a10 */ /* 0x000fe40007ffe0ff */
[----:B------:R-:W-:Y:S02]  /*1760*/  SHF.R.S32.HI R4, RZ, 0x1f, R11 ;  /* 0x0000001fff047819 */ /* 0x000fe4000001140b */
[----:B------:R-:W-:Y:S02]  /*1770*/  IADD3 R6, P2, P3, R11, c[0x0][0x3d8], R0 ;  /* 0x0000f6000b067a10 */ /* 0x000fe40007b5e000 */
[----:B------:R-:W-:-:S02]  /*1780*/  SHF.R.S32.HI R8, RZ, 0x1f, R5 ;  /* 0x0000001fff087819 */ /* 0x000fc40000011405 */
[----:B------:R-:W-:Y:S02]  /*1790*/  IADD3.X R7, R4, c[0x0][0x3dc], RZ, P2, P3 ;  /* 0x0000f70004077a10 */ /* 0x000fe400017e64ff */
[C-C-:B------:R-:W-:Y:S02]  /*17a0*/  IADD3 R4, P2, P3, R5.reuse, c[0x0][0x3d0], R14.reuse ;  /* 0x0000f40005047a10 */ /* 0x140fe40007b5e00e */
[----:B------:R-:W-:Y:S01]  /*17b0*/  @P1 IADD3 R9, R5, c[0x0][0x3e4], RZ ;  /* 0x0000f90005091a10 */ /* 0x000fe20007ffe0ff */
[----:B------:R-:W2:Y:S01]  /*17c0*/  LDG.E.U8.CONSTANT R6, [R6.64] ;  /* 0x0000000406067981 */ /* 0x000ea2000c1e9100 */
[----:B------:R-:W-:Y:S02]  /*17d0*/  IADD3.X R5, R8, c[0x0][0x3d4], RZ, P2, P3 ;  /* 0x0000f50008057a10 */ /* 0x000fe400017e64ff */
[----:B------:R-:W-:Y:S02]  /*17e0*/  @P1 IADD3 R11, R11, c[0x0][0x3e8], RZ ;  /* 0x0000fa000b0b1a10 */ /* 0x000fe40007ffe0ff */
[----:B------:R-:W-:Y:S01]  /*17f0*/  @P1 IADD3 R8, P2, P3, R9, c[0x0][0x3d0], R14 ;  /* 0x0000f40009081a10 */ /* 0x000fe20007b5e00e */
[----:B------:R-:W3:Y:S01]  /*1800*/  LDG.E.U8.CONSTANT R4, [R4.64] ;  /* 0x0000000404047981 */ /* 0x000ee2000c1e9100 */
[----:B------:R-:W-:-:S02]  /*1810*/  @P1 SHF.R.S32.HI R9, RZ, 0x1f, R9 ;  /* 0x0000001fff091819 */ /* 0x000fc40000011409 */
[----:B------:R-:W-:Y:S02]  /*1820*/  @P1 IADD3 R10, P4, P5, R11, c[0x0][0x3d8], R0 ;  /* 0x0000f6000b0a1a10 */ /* 0x000fe40007d9e000 */
[----:B------:R-:W-:Y:S02]  /*1830*/  @P1 SHF.R.S32.HI R11, RZ, 0x1f, R11 ;  /* 0x0000001fff0b1819 */ /* 0x000fe4000001140b */
[----:B------:R-:W-:Y:S02]  /*1840*/  @P1 IADD3.X R9, R9, c[0x0][0x3d4], RZ, P2, P3 ;  /* 0x0000f50009091a10 */ /* 0x000fe400017e64ff */
[----:B------:R-:W-:-:S03]  /*1850*/  @P1 IADD3.X R11, R11, c[0x0][0x3dc], RZ, P4, P5 ;  /* 0x0000f7000b0b1a10 */ /* 0x000fc600027ea4ff */
[----:B------:R-:W4:Y:S04]  /*1860*/  @P1 LDG.E.U8.CONSTANT R8, [R8.64] ;  /* 0x0000000408081981 */ /* 0x000f28000c1e9100 */
[----:B------:R-:W5:Y:S01]  /*1870*/  @P1 LDG.E.U8.CONSTANT R10, [R10.64] ;  /* 0x000000040a0a1981 */ /* 0x000f62000c1e9100 */
[----:B--2---:R-:W-:Y:S02]  /*1880*/  PRMT R7, R6, 0x8880, RZ ;  /* 0x0000888006077816 */ /* 0x004fe400000000ff */
[----:B---3--:R-:W-:Y:S02]  /*1890*/  PRMT R0, R4, 0x8880, RZ ;  /* 0x0000888004007816 */ /* 0x008fe400000000ff */
[----:B------:R-:W-:-:S03]  /*18a0*/  SEL R4, RZ, 0xffffffff, !P0 ;  /* 0xffffffffff047807 */ /* 0x000fc60004000000 */
[----:B------:R-:W-:Y:S01]  /*18b0*/  IMAD R7, R0, R7, RZ ;  /* 0x0000000700077224 */ /* 0x000fe200078e02ff */
[----:B----4-:R-:W-:-:S04]  /*18c0*/  @P1 PRMT R6, R8, 0x8880, RZ ;  /* 0x0000888008061816 */ /* 0x010fc800000000ff */
[----:B------:R-:W-:Y:S02]  /*18d0*/  ISETP.NE.AND P0, PT, R7, R4, PT ;  /* 0x000000040700720c */ /* 0x000fe40003f05270 */
[----:B-----5:R-:W-:Y:S01]  /*18e0*/  @P1 PRMT R5, R10, 0x8880, RZ ;  /* 0x000088800a051816 */ /* 0x020fe200000000ff */
[----:B------:R-:W-:-:S04]  /*18f0*/  @P1 IMAD.MOV.U32 R0, RZ, RZ, R6 ;  /* 0x000000ffff001224 */ /* 0x000fc800078e0006 */
[----:B------:R-:W-:Y:S01]  /*1900*/  @P1 IMAD R0, R0, R5, RZ ;  /* 0x0000000500001224 */ /* 0x000fe200078e02ff */
[----:B------:R-:W-:-:S04]  /*1910*/  @P1 SEL R5, RZ, 0xffffffff, !P0 ;  /* 0xffffffffff051807 */ /* 0x000fc80004000000 */
[----:B------:R-:W-:-:S13]  /*1920*/  @P1 ISETP.NE.AND P0, PT, R0, R5, PT ;  /* 0x000000050000120c */ /* 0x000fda0003f05270 */
.L_x_48:
[----:B------:R-:W-:-:S07]  /*1930*/  SEL R19, RZ, 0x1, !P0 ;  /* 0x00000001ff137807 */ /* 0x000fce0004000000 */
.L_x_47:
[----:B-----5:R0:W-:Y:S02]  /*1940*/  STG.E.U8 [R2.64], R19 ;  /* 0x0000001302007986 */ /* 0x0201e4000c101104 */
.L_x_44:
[----:B0-----:R-:W-:Y:S02]  /*1950*/  IADD3 R3, R15, 0x80, RZ ;  /* 0x000000800f037810 */ /* 0x001fe40007ffe0ff */
.L_x_42:
[----:B------:R-:W-:Y:S05]  /*1960*/  BSYNC B0 ;  /* 0x0000000000007941 */ /* 0x000fea0003800000 */
.L_x_41:
[----:B------:R-:W-:Y:S01]  /*1970*/  ISETP.GE.AND P0, PT, R3, c[0x0][0x160], PT ;  /* 0x0000580003007a0c */ /* 0x000fe20003f06270 */
[----:B------:R-:W-:Y:S01]  /*1980*/  BSSY B1, `(.L_x_49) ;  /* 0x0000966000017945 */ /* 0x000fe20003800000 */
[----:B------:R-:W-:Y:S11]  /*1990*/  BSSY B0, `(.L_x_50) ;  /* 0x00007d5000007945 */ /* 0x000ff60003800000 */
[----:B------:R-:W-:Y:S05]  /*19a0*/  @P0 BRA `(.L_x_51) ;  /* 0x000031c000000947 */ /* 0x000fea0003800000 */
[----:B------:R-:W-:Y:S01]  /*19b0*/  ISETP.NE.AND P0, PT, RZ, c[0x0][0x168], PT ;  /* 0x00005a00ff007a0c */ /* 0x000fe20003f05270 */
[----:B------:R-:W-:Y:S01]  /*19c0*/  HFMA2.MMA R0, -RZ, RZ, 0, 0 ;  /* 0x00000000ff007435 */ /* 0x000fe200000001ff */
[----:B------:R-:W-:-:S02]  /*19d0*/  IMAD.MOV.U32 R2, RZ, RZ, RZ ;  /* 0x000000ffff027224 */ /* 0x000fc400078e00ff */
[----:B------:R-:W-:-:S09]  /*19e0*/  IMAD.MOV.U32 R4, RZ, RZ, RZ ;  /* 0x000000ffff047224 */ /* 0x000fd200078e00ff */
[----:B------:R-:W-:Y:S05]  /*19f0*/  @!P0 BRA `(.L_x_52) ;  /* 0x00000f9000008947 */ /* 0x000fea0003800000 */
[----:B------:R-:W-:Y:S01]  /*1a00*/  MOV R2, RZ ;  /* 0x000000ff00027202 */ /* 0x000fe20000000f00 */
[----:B------:R-:W-:-:S04]  /*1a10*/  IMAD.MOV.U32 R5, RZ, RZ, c[0x0][0x168] ;  /* 0x00005a00ff057624 */ /* 0x000fc800078e00ff */
        /* <DEDUP_REMOVED lines=241> */
[----:B------:R-:W-:-:S05]  /*2930*/  SHF.R.U32.HI R5, RZ, c[0x0][0x294], R5 ;  /* 0x0000a500ff057a19 */ /* 0x000fca0000011605 */
[----:B------:R-:W-:-:S04]  /*2940*/  IMAD.MOV R5, RZ, RZ, -R5 ;  /* 0x000000ffff057224 */ /* 0x000fc800078e0a05 */
[----:B------:R-:W-:-:S04]  /*2950*/  IMAD R9, R5, c[0x0][0x28c], R9 ;  /* 0x0000a30005097a24 */ /* 0x000fc800078e0209 */
[C---:B------:R-:W-:Y:S02]  /*2960*/  IMAD R4, R9.reuse, c[0x0][0x3b8], R4 ;  /* 0x0000ee0009047a24 */ /* 0x040fe400078e0204 */
[C---:B------:R-:W-:Y:S02]  /*2970*/  IMAD R2, R9.reuse, c[0x0][0x3bc], R2 ;  /* 0x0000ef0009027a24 */ /* 0x040fe400078e0202 */
[----:B------:R-:W-:Y:S02]  /*2980*/  IMAD R0, R9, c[0x0][0x3c0], R0 ;  /* 0x0000f00009007a24 */ /* 0x000fe400078e0200 */
.L_x_52:
[----:B------:R-:W-:-:S04]  /*2990*/  MOV R6, c[0x0][0x3e0] ;  /* 0x0000f80000067a02 */ /* 0x000fc80000000f00 */
[----:B------:R-:W-:-:S13]  /*29a0*/  ISETP.GE.AND P0, PT, R6, 0x1, PT ;  /* 0x000000010600780c */ /* 0x000fda0003f06270 */
[----:B------:R-:W-:Y:S05]  /*29b0*/  @!P0 BRA `(.L_x_53) ;  /* 0x000008b000008947 */ /* 0x000fea0003800000 */
[----:B------:R-:W-:-:S05]  /*29c0*/  IADD3 R4, P0, R4, c[0x0][0x3c8], RZ ;  /* 0x0000f20004047a10 */ /* 0x000fca0007f1e0ff */
[----:B------:R-:W-:-:S05]  /*29d0*/  IMAD.X R5, RZ, RZ, c[0x0][0x3cc], P0 ;  /* 0x0000f300ff057624 */ /* 0x000fca00000e06ff */
[----:B------:R0:W5:Y:S01]  /*29e0*/  LDG.E.U8 R19, [R4.64] ;  /* 0x0000000404137981 */ /* 0x000162000c1e1100 */
[----:B------:R-:W-:Y:S01]  /*29f0*/  IMNMX R6, R6, 0x1, !PT ;  /* 0x0000000106067817 */ /* 0x000fe20007800200 */
[----:B------:R-:W-:-:S03]  /*2a00*/  IMAD.MOV.U32 R18, RZ, RZ, RZ ;  /* 0x000000ffff127224 */ /* 0x000fc600078e00ff */
[C---:B------:R-:W-:Y:S02]  /*2a10*/  IADD3 R7, R6.reuse, -0x1, RZ ;  /* 0xffffffff06077810 */ /* 0x040fe40007ffe0ff */
[----:B------:R-:W-:Y:S02]  /*2a20*/  LOP3.LUT P0, R17, R6, 0x3, RZ, 0xc0, !PT ;  /* 0x0000000306117812 */ /* 0x000fe4000780c0ff */
[----:B------:R-:W-:-:S13]  /*2a30*/  ISETP.GE.U32.AND P1, PT, R7, 0x3, PT ;  /* 0x000000030700780c */ /* 0x000fda0003f26070 */
[----:B------:R-:W-:Y:S05]  /*2a40*/  @!P1 BRA `(.L_x_54) ;  /* 0x000004c000009947 */ /* 0x000fea0003800000 */
[----:B0-----:R-:W-:Y:S02]  /*2a50*/  LOP3.LUT R7, R6, 0x3, RZ, 0xc0, !PT ;  /* 0x0000000306077812 */ /* 0x001fe400078ec0ff */
[----:B------:R-:W-:-:S03]  /*2a60*/  MOV R18, RZ ;  /* 0x000000ff00127202 */ /* 0x000fc60000000f00 */
[----:B------:R-:W-:Y:S02]  /*2a70*/  IMAD.IADD R16, R6, 0x1, -R7 ;  /* 0x0000000106107824 */ /* 0x000fe400078e0a07 */
.L_x_55:
        /* <DEDUP_REMOVED lines=47> */
[----:B------:R-:W-:Y:S02]  /*2d70*/  IMAD R7, R7, R20, RZ ;  /* 0x0000001407077224 */ /* 0x000fe400078e02ff */
[----:B------:R-:W-:Y:S01]  /*2d80*/  IMAD.MOV R20, RZ, RZ, -R9 ;  /* 0x000000ffff147224 */ /* 0x000fe200078e0a09 */
[----:B----4-:R-:W-:Y:S02]  /*2d90*/  PRMT R22, R22, 0x8880, RZ ;  /* 0x0000888016167816 */ /* 0x010fe400000000ff */
[----:B-1----:R-:W-:Y:S02]  /*2da0*/  PRMT R11, R8, 0x8880, RZ ;  /* 0x00008880080b7816 */ /* 0x002fe400000000ff */
[----:B------:R-:W-:Y:S02]  /*2db0*/  MOV R8, R22 ;  /* 0x0000001600087202 */ /* 0x000fe40000000f00 */
[----:B------:R-:W-:Y:S01]  /*2dc0*/  ISETP.NE.AND P1, PT, R7, R20, PT ;  /* 0x000000140700720c */ /* 0x000fe20003f25270 */
[----:B------:R-:W-:Y:S01]  /*2dd0*/  IMAD.MOV.U32 R9, RZ, RZ, R11 ;  /* 0x000000ffff097224 */ /* 0x000fe200078e000b */
[----:B------:R-:W-:-:S02]  /*2de0*/  PRMT R11, R6, 0x8880, RZ ;  /* 0x00008880060b7816 */ /* 0x000fc400000000ff */
[----:B------:R-:W-:Y:S01]  /*2df0*/  SEL R7, RZ, 0xffffffff, !P1 ;  /* 0xffffffffff077807 */ /* 0x000fe20004800000 */
[----:B------:R-:W-:Y:S01]  /*2e00*/  IMAD R6, R8, R9, RZ ;  /* 0x0000000908067224 */ /* 0x000fe200078e02ff */
[----:B------:R-:W-:Y:S01]  /*2e10*/  PRMT R10, R10, 0x8880, RZ ;  /* 0x000088800a0a7816 */ /* 0x000fe200000000ff */
[----:B------:R-:W-:-:S03]  /*2e20*/  IMAD.MOV.U32 R8, RZ, RZ, R11 ;  /* 0x000000ffff087224 */ /* 0x000fc600078e000b */
[----:B------:R-:W-:Y:S02]  /*2e30*/  ISETP.NE.AND P1, PT, R6, R7, PT ;  /* 0x000000070600720c */ /* 0x000fe40003f25270 */
[----:B------:R-:W-:Y:S02]  /*2e40*/  MOV R9, R10 ;  /* 0x0000000a00097202 */ /* 0x000fe40000000f00 */
[----:B------:R-:W-:-:S03]  /*2e50*/  SEL R7, RZ, 0xffffffff, !P1 ;  /* 0xffffffffff077807 */ /* 0x000fc60004800000 */
[----:B------:R-:W-:Y:S01]  /*2e60*/  IMAD R6, R8, R9, RZ ;  /* 0x0000000908067224 */ /* 0x000fe200078e02ff */
[----:B------:R-:W-:Y:S02]  /*2e70*/  PRMT R12, R12, 0x8880, RZ ;  /* 0x000088800c0c7816 */ /* 0x000fe400000000ff */
[----:B------:R-:W-:-:S03]  /*2e80*/  PRMT R14, R14, 0x8880, RZ ;  /* 0x000088800e0e7816 */ /* 0x000fc600000000ff */
[----:B------:R-:W-:Y:S01]  /*2e90*/  IMAD.MOV.U32 R8, RZ, RZ, R12 ;  /* 0x000000ffff087224 */ /* 0x000fe200078e000c */
[----:B------:R-:W-:Y:S01]  /*2ea0*/  ISETP.NE.AND P1, PT, R6, R7, PT ;  /* 0x000000070600720c */ /* 0x000fe20003f25270 */
[----:B------:R-:W-:-:S03]  /*2eb0*/  IMAD.MOV.U32 R9, RZ, RZ, R14 ;  /* 0x000000ffff097224 */ /* 0x000fc600078e000e */
[----:B------:R-:W-:Y:S01]  /*2ec0*/  SEL R7, RZ, 0xffffffff, !P1 ;  /* 0xffffffffff077807 */ /* 0x000fe20004800000 */
[----:B------:R-:W-:-:S05]  /*2ed0*/  IMAD R6, R8, R9, RZ ;  /* 0x0000000908067224 */ /* 0x000fca00078e02ff */
[----:B------:R-:W-:-:S04]  /*2ee0*/  ISETP.NE.AND P1, PT, R6, R7, PT ;  /* 0x000000070600720c */ /* 0x000fc80003f25270 */
[----:B------:R-:W-:Y:S01]  /*2ef0*/  SEL R19, RZ, 0x1, !P1 ;  /* 0x00000001ff137807 */ /* 0x000fe20004800000 */
[----:B------:R-:W-:Y:S05]  /*2f00*/  @P2 BRA `(.L_x_55) ;  /* 0xfffffb7000002947 */ /* 0x000fea000383ffff */
.L_x_54:
        /* <DEDUP_REMOVED lines=16> */
[----:B------:R-:W-:Y:S01]  /*3010*/  IMAD R13, R6, R13, RZ ;  /* 0x0000000d060d7224 */ /* 0x000fe200078e02ff */
[----:B------:R-:W-:-:S04]  /*3020*/  IADD3 R6, -R12, RZ, RZ ;  /* 0x000000ff0c067210 */ /* 0x000fc80007ffe1ff */
        /* <DEDUP_REMOVED lines=23> */
[----:B------:R-:W-:Y:S02]  /*31a0*/  SEL R2, RZ, 0xffffffff, !P0 ;  /* 0xffffffffff027807 */ /* 0x000fe40004000000 */
[----:B--2---:R-:W-:Y:S02]  /*31b0*/  PRMT R9, R8, 0x8880, RZ ;  /* 0x0000888008097816 */ /* 0x004fe400000000ff */
[----:B---3--:R-:W-:-:S05]  /*31c0*/  PRMT R0, R6, 0x8880, RZ ;  /* 0x0000888006007816 */ /* 0x008fca00000000ff */
        /* <DEDUP_REMOVED lines=8> */
.L_x_57:
[----:B------:R-:W-:-:S07]  /*3250*/  SEL R19, RZ, 0x1, !P0 ;  /* 0x00000001ff137807 */ /* 0x000fce0004000000 */
.L_x_56:
[----:B-----5:R0:W-:Y:S02]  /*3260*/  STG.E.U8 [R4.64], R19 ;  /* 0x0000001304007986 */ /* 0x0201e4000c101104 */
.L_x_53:
[----:B------:R-:W-:-:S04]  /*3270*/  IADD3 R3, R3, 0x80, RZ ;  /* 0x0000008003037810 */ /* 0x000fc80007ffe0ff */
[----:B------:R-:W-:-:S13]  /*3280*/  ISETP.GE.AND P0, PT, R3, c[0x0][0x160], PT ;  /* 0x0000580003007a0c */ /* 0x000fda0003f06270 */
[----:B------:R-:W-:Y:S05]  /*3290*/  @P0 BRA `(.L_x_58) ;  /* 0x000031e000000947 */ /* 0x000fea0003800000 */
[----:B------:R-:W-:Y:S01]  /*32a0*/  ISETP.NE.AND P0, PT, RZ, c[0x0][0x168], PT ;  /* 0x00005a00ff007a0c */ /* 0x000fe20003f05270 */
[----:B------:R-:W-:Y:S01]  /*32b0*/  HFMA2.MMA R2, -RZ, RZ, 0, 0 ;  /* 0x00000000ff027435 */ /* 0x000fe200000001ff */
[----:B------:R-:W-:Y:S02]  /*32c0*/  IMAD.MOV.U32 R0, RZ, RZ, RZ ;  /* 0x000000ffff007224 */ /* 0x000fe400078e00ff */
[----:B0-----:R-:W-:-:S09]  /*32d0*/  IMAD.MOV.U32 R4, RZ, RZ, RZ ;  /* 0x000000ffff047224 */ /* 0x001fd200078e00ff */
[----:B------:R-:W-:Y:S05]  /*32e0*/  @!P0 BRA `(.L_x_59) ;  /* 0x00000f9000008947 */ /* 0x000fea0003800000 */
[----:B------:R-:W-:Y:S01]  /*32f0*/  IMAD.MOV.U32 R2, RZ, RZ, RZ ;  /* 0x000000ffff027224 */ /* 0x000fe200078e00ff */
        /* <DEDUP_REMOVED lines=240> */
[----:B------:R-:W-:-:S10]  /*4200*/  HFMA2.MMA R8, -RZ, RZ, 0, 0 ;  /* 0x00000000ff087435 */ /* 0x000fd400000001ff */
[----:B------:R-:W-:-:S05]  /*4210*/  IMAD.HI.U32 R5, R9, c[0x0][0x290], R8 ;  /* 0x0000a40009057a27 */ /* 0x000fca00078e0008 */
[----:B------:R-:W-:-:S05]  /*4220*/  SHF.R.U32.HI R5, RZ, c[0x0][0x294], R5 ;  /* 0x0000a500ff057a19 */ /* 0x000fca0000011605 */
[----:B------:R-:W-:-:S04]  /*4230*/  IMAD.MOV R5, RZ, RZ, -R5 ;  /* 0x000000ffff057224 */ /* 0x000fc800078e0a05 */
[----:B------:R-:W-:-:S04]  /*4240*/  IMAD R9, R5, c[0x0][0x28c], R9 ;  /* 0x0000a30005097a24 */ /* 0x000fc800078e0209 */
[C---:B------:R-:W-:Y:S02]  /*4250*/  IMAD R4, R9.reuse, c[0x0][0x3b8], R4 ;  /* 0x0000ee0009047a24 */ /* 0x040fe400078e0204 */
[C---:B------:R-:W-:Y:S02]  /*4260*/  IMAD R2, R9.reuse, c[0x0][0x3bc], R2 ;  /* 0x0000ef0009027a24 */ /* 0x040fe400078e0202 */
[----:B------:R-:W-:Y:S02]  /*4270*/  IMAD R0, R9, c[0x0][0x3c0], R0 ;  /* 0x0000f00009007a24 */ /* 0x000fe400078e0200 */
.L_x_59:
[----:B------:R-:W-:-:S05]  /*4280*/  IMAD.MOV.U32 R6, RZ, RZ, c[0x0][0x3e0] ;  /* 0x0000f800ff067624 */ /* 0x000fca00078e00ff */
[----:B------:R-:W-:-:S13]  /*4290*/  ISETP.GE.AND P0, PT, R6, 0x1, PT ;  /* 0x000000010600780c */ /* 0x000fda0003f06270 */
[----:B------:R-:W-:Y:S05]  /*42a0*/  @!P0 BRA `(.L_x_60) ;  /* 0x000008b000008947 */ /* 0x000fea0003800000 */
[----:B------:R-:W-:-:S04]  /*42b0*/  IADD3 R4, P0, R4, c[0x0][0x3c8], RZ ;  /* 0x0000f20004047a10 */ /* 0x000fc80007f1e0ff */
[----:B------:R-:W-:-:S05]  /*42c0*/  IADD3.X R5, RZ, c[0x0][0x3cc], RZ, P0, !PT ;  /* 0x0000f300ff057a10 */ /* 0x000fca00007fe4ff */
[----:B------:R0:W5:Y:S01]  /*42d0*/  LDG.E.U8 R19, [R4.64] ;  /* 0x0000000404137981 */ /* 0x000162000c1e1100 */
[----:B------:R-:W-:Y:S01]  /*42e0*/  IMNMX R6, R6, 0x1, !PT ;  /* 0x0000000106067817 */ /* 0x000fe20007800200 */
[----:B------:R-:W-:-:S03]  /*42f0*/  IMAD.MOV.U32 R18, RZ, RZ, RZ ;  /* 0x000000ffff127224 */ /* 0x000fc600078e00ff */
[C---:B------:R-:W-:Y:S02]  /*4300*/  IADD3 R7, R6.reuse, -0x1, RZ ;  /* 0xffffffff06077810 */ /* 0x040fe40007ffe0ff */
[----:B------:R-:W-:Y:S02]  /*4310*/  LOP3.LUT R17, R6, 0x3, RZ, 0xc0, !PT ;  /* 0x0000000306117812 */ /* 0x000fe400078ec0ff */
[----:B------:R-:W-:Y:S02]  /*4320*/  ISETP.GE.U32.AND P1, PT, R7, 0x3, PT ;  /* 0x000000030700780c */ /* 0x000fe40003f26070 */
[----:B------:R-:W-:-:S11]  /*4330*/  ISETP.NE.AND P0, PT, R17, RZ, PT ;  /* 0x000000ff1100720c */ /* 0x000fd60003f05270 */
[----:B------:R-:W-:Y:S05]  /*4340*/  @!P1 BRA `(.L_x_61) ;  /* 0x000004b000009947 */ /* 0x000fea0003800000 */
[----:B0-----:R-:W-:Y:S01]  /*4350*/  IMAD.IADD R16, R6, 0x1, -R17 ;  /* 0x0000000106107824 */ /* 0x001fe200078e0a11 */
[----:B------:R-:W-:-:S05]  /*4360*/  MOV R18, RZ ;  /* 0x000000ff00127202 */ /* 0x000fca0000000f00 */
.L_x_62:
        /* <DEDUP_REMOVED lines=50> */
[----:B-1----:R-:W-:-:S03]  /*4690*/  PRMT R11, R8, 0x8880, RZ ;  /* 0x00008880080b7816 */ /* 0x002fc600000000ff */
[----:B------:R-:W-:Y:S01]  /*46a0*/  IMAD.MOV.U32 R8, RZ, RZ, R22 ;  /* 0x000000ffff087224 */ /* 0x000fe200078e0016 */
[----:B------:R-:W-:Y:S02]  /*46b0*/  ISETP.NE.AND P1, PT, R7, R20, PT ;  /* 0x000000140700720c */ /* 0x000fe40003f25270 */
[----:B------:R-:W-:Y:S02]  /*46c0*/  MOV R9, R11 ;  /* 0x0000000b00097202 */ /* 0x000fe40000000f00 */
[----:B------:R-:W-:Y:S02]  /*46d0*/  PRMT R11, R6, 0x8880, RZ ;  /* 0x00008880060b7816 */ /* 0x000fe400000000ff */
[----:B------:R-:W-:Y:S01]  /*46e0*/  SEL R7, RZ, 0xffffffff, !P1 ;  /* 0xffffffffff077807 */ /* 0x000fe20004800000 */
[----:B------:R-:W-:Y:S01]  /*46f0*/  IMAD R6, R8, R9, RZ ;  /* 0x0000000908067224 */ /* 0x000fe200078e02ff */
[----:B------:R-:W-:Y:S01]  /*4700*/  PRMT R10, R10, 0x8880, RZ ;  /* 0x000088800a0a7816 */ /* 0x000fe200000000ff */
[----:B------:R-:W-:-:S03]  /*4710*/  IMAD.MOV.U32 R8, RZ, RZ, R11 ;  /* 0x000000ffff087224 */ /* 0x000fc600078e000b */
[----:B------:R-:W-:Y:S01]  /*4720*/  ISETP.NE.AND P1, PT, R6, R7, PT ;  /* 0x000000070600720c */ /* 0x000fe20003f25270 */
[----:B------:R-:W-:-:S03]  /*4730*/  IMAD.MOV.U32 R9, RZ, RZ, R10 ;  /* 0x000000ffff097224 */ /* 0x000fc600078e000a */
[----:B------:R-:W-:Y:S01]  /*4740*/  SEL R7, RZ, 0xffffffff, !P1 ;  /* 0xffffffffff077807 */ /* 0x000fe20004800000 */
[----:B------:R-:W-:Y:S01]  /*4750*/  IMAD R6, R8, R9, RZ ;  /* 0x0000000908067224 */ /* 0x000fe200078e02ff */
[----:B------:R-:W-:Y:S02]  /*4760*/  PRMT R12, R12, 0x8880, RZ ;  /* 0x000088800c0c7816 */ /* 0x000fe400000000ff */
[----:B------:R-:W-:Y:S02]  /*4770*/  PRMT R14, R14, 0x8880, RZ ;  /* 0x000088800e0e7816 */ /* 0x000fe400000000ff */
[----:B------:R-:W-:Y:S02]  /*4780*/  MOV R8, R12 ;  /* 0x0000000c00087202 */ /* 0x000fe40000000f00 */
[----:B------:R-:W-:Y:S01]  /*4790*/  ISETP.NE.AND P1, PT, R6, R7, PT ;  /* 0x000000070600720c */ /* 0x000fe20003f25270 */
[----:B------:R-:W-:-:S03]  /*47a0*/  IMAD.MOV.U32 R9, RZ, RZ, R14 ;  /* 0x000000ffff097224 */ /* 0x000fc600078e000e */
[----:B------:R-:W-:Y:S01]  /*47b0*/  SEL R7, RZ, 0xffffffff, !P1 ;  /* 0xffffffffff077807 */ /* 0x000fe20004800000 */
[----:B------:R-:W-:-:S05]  /*47c0*/  IMAD R6, R8, R9, RZ ;  /* 0x0000000908067224 */ /* 0x000fca00078e02ff */
[----:B------:R-:W-:-:S04]  /*47d0*/  ISETP.NE.AND P1, PT, R6, R7, PT ;  /* 0x000000070600720c */ /* 0x000fc80003f25270 */
[----:B------:R-:W-:Y:S01]  /*47e0*/  SEL R19, RZ, 0x1, !P1 ;  /* 0x00000001ff137807 */ /* 0x000fe20004800000 */
[----:B------:R-:W-:Y:S05]  /*47f0*/  @P2 BRA `(.L_x_62) ;  /* 0xfffffb7000002947 */ /* 0x000fea000383ffff */
.L_x_61:
        /* <DEDUP_REMOVED lines=47> */
[----:B-----5:R-:W-:Y:S02]  /*4af0*/  @P1 PRMT R7, R12, 0x8880, RZ ;  /* 0x000088800c071816 */ /* 0x020fe400000000ff */
[----:B------:R-:W-:-:S05]  /*4b00*/  @P1 MOV R0, R8 ;  /* 0x0000000800001202 */ /* 0x000fca0000000f00 */
[----:B------:R-:W-:Y:S01]  /*4b10*/  @P1 IMAD R0, R0, R7, RZ ;  /* 0x0000000700001224 */ /* 0x000fe200078e02ff */
[----:B------:R-:W-:-:S04]  /*4b20*/  @P1 SEL R7, RZ, 0xffffffff, !P0 ;  /* 0xffffffffff071807 */ /* 0x000fc80004000000 */
[----:B------:R-:W-:-:S13]  /*4b30*/  @P1 ISETP.NE.AND P0, PT, R0, R7, PT ;  /* 0x000000070000120c */ /* 0x000fda0003f05270 */
.L_x_64:
[----:B------:R-:W-:-:S07]  /*4b40*/  SEL R19, RZ, 0x1, !P0 ;  /* 0x00000001ff137807 */ /* 0x000fce0004000000 */
.L_x_63:
[----:B-----5:R0:W-:Y:S02]  /*4b50*/  STG.E.U8 [R4.64], R19 ;  /* 0x0000001304007986 */ /* 0x0201e4000c101104 */
.L_x_60:
[----:B------:R-:W-:-:S04]  /*4b60*/  IADD3 R3, R3, 0x80, RZ ;  /* 0x0000008003037810 */ /* 0x000fc80007ffe0ff */
.L_x_51:
[----:B------:R-:W-:-:S13]  /*4b70*/  ISETP.GE.AND P0, PT, R3, c[0x0][0x160], PT ;  /* 0x0000580003007a0c */ /* 0x000fda0003f06270 */
[----:B------:R-:W-:Y:S05]  /*4b80*/  @P0 BRA `(.L_x_65) ;  /* 0x0000320000000947 */ /* 0x000fea0003800000 */
[----:B------:R-:W-:Y:S01]  /*4b90*/  ISETP.NE.AND P0, PT, RZ, c[0x0][0x168], PT ;  /* 0x00005a00ff007a0c */ /* 0x000fe20003f05270 */
[----:B0-----:R-:W-:Y:S01]  /*4ba0*/  HFMA2.MMA R4, -RZ, RZ, 0, 0 ;  /* 0x00000000ff047435 */ /* 0x001fe200000001ff */
        /* <DEDUP_REMOVED lines=252> */
.L_x_66:
        /* <DEDUP_REMOVED lines=9> */
[----:B------:R-:W-:Y:S02]  /*5c00*/  LOP3.LUT R17, R6, 0x3, RZ, 0xc0, !PT ;  /* 0x0000000306117812 */ /* 0x000fe400078ec0ff */
[----:B------:R-:W-:Y:S02]  /*5c10*/  ISETP.GE.U32.AND P1, PT, R7, 0x3, PT ;  /* 0x000000030700780c */ /* 0x000fe40003f26070 */
[----:B------:R-:W-:-:S11]  /*5c20*/  ISETP.NE.AND P0, PT, R17, RZ, PT ;  /* 0x000000ff1100720c */ /* 0x000fd60003f05270 */
[----:B------:R-:W-:Y:S05]  /*5c30*/  @!P1 BRA `(.L_x_68) ;  /* 0x000004d000009947 */ /* 0x000fea0003800000 */
[----:B0-----:R-:W-:Y:S01]  /*5c40*/  BSSY B2, `(.L_x_68) ;  /* 0x000004c000027945 */ /* 0x001fe20003800000 */
[----:B------:R-:W-:Y:S02]  /*5c50*/  IMAD.IADD R16, R6, 0x1, -R17 ;  /* 0x0000000106107824 */ /* 0x000fe400078e0a11 */
[----:B------:R-:W-:-:S04]  /*5c60*/  IMAD.MOV.U32 R18, RZ, RZ, RZ ;  /* 0x000000ffff127224 */ /* 0x000fc800078e00ff */
.L_x_69:
        /* <DEDUP_REMOVED lines=73> */
[----:B------:R-:W-:Y:S05]  /*6100*/  BSYNC B2 ;  /* 0x0000000000027941 */ /* 0x000fea0003800000 */
.L_x_68:
        /* <DEDUP_REMOVED lines=52> */
.L_x_71:
[----:B------:R-:W-:-:S07]  /*6450*/  SEL R19, RZ, 0x1, !P0 ;  /* 0x00000001ff137807 */ /* 0x000fce0004000000 */
.L_x_70:
[----:B-----5:R0:W-:Y:S02]  /*6460*/  STG.E.U8 [R4.64], R19 ;  /* 0x0000001304007986 */ /* 0x0201e4000c101104 */
.L_x_67:
[----:B------:R-:W-:-:S04]  /*6470*/  IADD3 R3, R3, 0x80, RZ ;  /* 0x0000008003037810 */ /* 0x000fc80007ffe0ff */
.L_x_58:
[----:B------:R-:W-:-:S13]  /*6480*/  ISETP.GE.AND P0, PT, R3, c[0x0][0x160], PT ;  /* 0x0000580003007a0c */ /* 0x000fda0003f06270 */
[----:B------:R-:W-:Y:S05]  /*6490*/  @P0 BRA `(.L_x_72) ;  /* 0x0000321000000947 */ /* 0x000fea0003800000 */
[----:B------:R-:W-:Y:S01]  /*64a0*/  ISETP.NE.AND P0, PT, RZ, c[0x0][0x168], PT ;  /* 0x00005a00ff007a0c */ /* 0x000fe20003f05270 */
[----:B------:R-:W-:Y:S01]  /*64b0*/  HFMA2.MMA R0, -RZ, RZ, 0, 0 ;  /* 0x00000000ff007435 */ /* 0x000fe200000001ff */
[----:B------:R-:W-:Y:S02]  /*64c0*/  IMAD.MOV.U32 R2, RZ, RZ, RZ ;  /* 0x000000ffff027224 */ /* 0x000fe400078e00ff */
[----:B0-----:R-:W-:-:S09]  /*64d0*/  IMAD.MOV.U32 R4, RZ, RZ, RZ ;  /* 0x000000ffff047224 */ /* 0x001fd200078e00ff */
        /* <DEDUP_REMOVED lines=250> */
.L_x_73:
        /* <DEDUP_REMOVED lines=13> */
[----:B0-----:R-:W-:Y:S01]  /*7550*/  BSSY B2, `(.L_x_75) ;  /* 0x000004c000027945 */ /* 0x001fe20003800000 */
[----:B------:R-:W-:Y:S01]  /*7560*/  IADD3 R16, R6, -R17, RZ ;  /* 0x8000001106107210 */ /* 0x000fe20007ffe0ff */
[----:B------:R-:W-:-:S04]  /*7570*/  IMAD.MOV.U32 R18, RZ, RZ, RZ ;  /* 0x000000ffff127224 */ /* 0x000fc800078e00ff */
.L_x_76:
        /* <DEDUP_REMOVED lines=74> */
.L_x_75:
        /* <DEDUP_REMOVED lines=52> */
.L_x_78:
[----:B------:R-:W-:-:S07]  /*7d60*/  SEL R19, RZ, 0x1, !P0 ;  /* 0x00000001ff137807 */ /* 0x000fce0004000000 */
.L_x_77:
[----:B-----5:R0:W-:Y:S02]  /*7d70*/  STG.E.U8 [R4.64], R19 ;  /* 0x0000001304007986 */ /* 0x0201e4000c101104 */
.L_x_74:
[----:B------:R-:W-:-:S04]  /*7d80*/  IADD3 R3, R3, 0x80, RZ ;  /* 0x0000008003037810 */ /* 0x000fc80007ffe0ff */
.L_x_65:
[----:B------:R-:W-:-:S13]  /*7d90*/  ISETP.GE.AND P0, PT, R3, c[0x0][0x160], PT ;  /* 0x0000580003007a0c */ /* 0x000fda0003f06270 */
[----:B------:R-:W-:Y:S01]  /*7da0*/  @P0 BREAK B0 ;  /* 0x0000000000000942 */ /* 0x000fe20003800000 */
        /* <DEDUP_REMOVED lines=255> */
.L_x_80:
        /* <DEDUP_REMOVED lines=16> */
.L_x_83:
        /* <DEDUP_REMOVED lines=74> */
.L_x_82:
        /* <DEDUP_REMOVED lines=52> */
.L_x_85:
[----:B------:R-:W-:-:S07]  /*9680*/  SEL R19, RZ, 0x1, !P0 ;  /* 0x00000001ff137807 */ /* 0x000fce0004000000 */
.L_x_84:
[----:B-----5:R0:W-:Y:S02]  /*9690*/  STG.E.U8 [R4.64], R19 ;  /* 0x0000001304007986 */ /* 0x0201e4000c101104 */
.L_x_81:
[----:B------:R-:W-:-:S04]  /*96a0*/  IADD3 R3, R3, 0x80, RZ ;  /* 0x0000008003037810 */ /* 0x000fc80007ffe0ff */
.L_x_72:
[----:B------:R-:W-:-:S13]  /*96b0*/  ISETP.GE.AND P0, PT, R3, c[0x0][0x160], PT ;  /* 0x0000580003007a0c */ /* 0x000fda0003f06270 */
[----:B------:R-:W-:Y:S01]  /*96c0*/  @P0 BREAK B0 ;  /* 0x0000000000000942 */ /* 0x000fe20003800000 */
[----:B------:R-:W-:Y:S05]  /*96d0*/  @P0 BRA `(.L_x_79) ;  /* 0x0000190000000947 */ /* 0x000fea0003800000 */
[----:B------:R-:W-:Y:S05]  /*96e0*/  BSYNC B0 ;  /* 0x0000000000007941 */ /* 0x000fea0003800000 */
.L_x_50:
        /* <DEDUP_REMOVED lines=254> */
.L_x_86:
        /* <DEDUP_REMOVED lines=16> */
.L_x_89:
        /* <DEDUP_REMOVED lines=74> */
.L_x_88:
        /* <DEDUP_REMOVED lines=52> */
.L_x_91:
[----:B------:R-:W-:-:S07]  /*afb0*/  SEL R19, RZ, 0x1, !P0 ;  /* 0x00000001ff137807 */ /* 0x000fce0004000000 */
.L_x_90:
[----:B-----5:R0:W-:Y:S02]  /*afc0*/  STG.E.U8 [R4.64], R19 ;  /* 0x0000001304007986 */ /* 0x0201e4000c101104 */
.L_x_87:
[----:B------:R-:W-:Y:S02]  /*afd0*/  IADD3 R3, R3, 0x80, RZ ;  /* 0x0000008003037810 */ /* 0x000fe40007ffe0ff */
.L_x_79:
[----:B------:R-:W-:Y:S05]  /*afe0*/  BSYNC B1 ;  /* 0x0000000000017941 */ /* 0x000fea0003800000 */
.L_x_49:
[----:B------:R-:W-:Y:S01]  /*aff0*/  WARPSYNC 0xffffffff ;  /* 0xffffffff00007948 */ /* 0x000fe20003800000 */
[----:B------:R-:W-:-:S13]  /*b000*/  ISETP.GE.AND P0, PT, R3, c[0x0][0x160], PT ;  /* 0x0000580003007a0c */ /* 0x000fda0003f06270 */
[----:B------:R-:W-:Y:S05]  /*b010*/  @P0 EXIT ;  /* 0x000000000000094d */ /* 0x000fea0003800000 */
[----:B------:R-:W-:Y:S01]  /*b020*/  ISETP.NE.AND P0, PT, RZ, c[0x0][0x168], PT ;  /* 0x00005a00ff007a0c */ /* 0x000fe20003f05270 */
[----:B------:R-:W-:Y:S01]  /*b030*/  HFMA2.MMA R12, -RZ, RZ, 0, 0 ;  /* 0x00000000ff0c7435 */ /* 0x000fe200000001ff */
[----:B------:R-:W-:Y:S02]  /*b040*/  IMAD.MOV.U32 R0, RZ, RZ, RZ ;  /* 0x000000ffff007224 */ /* 0x000fe400078e00ff */
[----:B------:R-:W-:-:S09]  /*b050*/  IMAD.MOV.U32 R2, RZ, RZ, RZ ;  /* 0x000000ffff027224 */ /* 0x000fd200078e00ff */
[----:B------:R-:W-:Y:S05]  /*b060*/  @!P0 BRA `(.L_x_92) ;  /* 0x00000f9000008947 */ /* 0x000fea0003800000 */
[----:B------:R-:W-:Y:S01]  /*b070*/  MOV R2, RZ ;  /* 0x000000ff00027202 */ /* 0x000fe20000000f00 */
[----:B------:R-:W-:-:S04]  /*b080*/  IMAD.MOV.U32 R8, RZ, RZ, c[0x0][0x168] ;  /* 0x00005a00ff087624 */ /* 0x000fc800078e00ff */
[----:B0-----:R-:W-:Y:S01]  /*b090*/  IMAD.HI.U32 R4, R3, c[0x0][0x170], R2 ;  /* 0x00005c0003047a27 */ /* 0x001fe200078e0002 */
        /* <DEDUP_REMOVED lines=246> */
.L_x_92:
[----:B0-----:R-:W-:-:S05]  /*c000*/  IMAD.MOV.U32 R4, RZ, RZ, c[0x0][0x3e0] ;  /* 0x0000f800ff047624 */ /* 0x001fca00078e00ff */
[----:B------:R-:W-:-:S13]  /*c010*/  ISETP.GE.AND P0, PT, R4, 0x1, PT ;  /* 0x000000010400780c */ /* 0x000fda0003f06270 */
[----:B------:R-:W-:Y:S05]  /*c020*/  @!P0 EXIT ;  /* 0x000000000000894d */ /* 0x000fea0003800000 */
        /* <DEDUP_REMOVED lines=10> */
[----:B0-----:R-:W-:Y:S01]  /*c0d0*/  IADD3 R13, R13, -R14, RZ ;  /* 0x8000000e0d0d7210 */ /* 0x001fe20007ffe0ff */
[----:B------:R-:W-:-:S04]  /*c0e0*/  IMAD.MOV.U32 R15, RZ, RZ, RZ ;  /* 0x000000ffff0f7224 */ /* 0x000fc800078e00ff */
.L_x_94:
        /* <DEDUP_REMOVED lines=24> */
[----:B------:R-:W4:Y:S01]  /*c270*/  LDG.E.U8.CONSTANT R18, [R18.64] ;  /* 0x0000000412127981 */ /* 0x000f22000c1e9100 */
[----:B------:R-:W-:-:S02]  /*c280*/  IADD3 R25, R7, c[0x0][0x3e4], RZ ;  /* 0x0000f90007197a10 */ /* 0x000fc40007ffe0ff */
[----:B------:R-:W-:Y:S01]  /*c290*/  SHF.R.S32.HI R7, RZ, 0x1f, R23 ;  /* 0x0000001fff077819 */ /* 0x000fe20000011417 */
[----:B------:R2:W4:Y:S01]  /*c2a0*/  LDG.E.U8.CONSTANT R4, [R4.64] ;  /* 0x0000000404047981 */ /* 0x000522000c1e9100 */
[C---:B------:R-:W-:Y:S02]  /*c2b0*/  IADD3 R6, P1, P2, R23.reuse, c[0x0][0x3d8], R0 ;  /* 0x0000f60017067a10 */ /* 0x040fe40007a3e000 */
[----:B------:R-:W-:Y:S02]  /*c2c0*/  IADD3 R23, R23, c[0x0][0x3e8], RZ ;  /* 0x0000fa0017177a10 */ /* 0x000fe40007ffe0ff */
[----:B------:R-:W-:Y:S02]  /*c2d0*/  IADD3.X R7, R7, c[0x0][0x3dc], RZ, P1, P2 ;  /* 0x0000f70007077a10 */ /* 0x000fe40000fe44ff */
[----:B-1----:R-:W-:Y:S02]  /*c2e0*/  SHF.R.S32.HI R9, RZ, 0x1f, R25 ;  /* 0x0000001fff097819 */ /* 0x002fe40000011419 */
[----:B------:R-:W-:Y:S01]  /*c2f0*/  IADD3 R8, P1, P2, R25, c[0x0][0x3d0], R12 ;  /* 0x0000f40019087a10 */ /* 0x000fe20007a3e00c */
[----:B------:R1:W4:Y:S01]  /*c300*/  LDG.E.U8.CONSTANT R6, [R6.64] ;  /* 0x0000000406067981 */ /* 0x000322000c1e9100 */
[----:B0-----:R-:W-:-:S02]  /*c310*/  SHF.R.S32.HI R11, RZ, 0x1f, R23 ;  /* 0x0000001fff0b7819 */ /* 0x001fc40000011417 */
[----:B------:R-:W-:Y:S02]  /*c320*/  IADD3 R10, P3, P4, R23, c[0x0][0x3d8], R0 ;  /* 0x0000f600170a7a10 */ /* 0x000fe40007c7e000 */
[----:B------:R-:W-:Y:S02]  /*c330*/  IADD3.X R9, R9, c[0x0][0x3d4], RZ, P1, P2 ;  /* 0x0000f50009097a10 */ /* 0x000fe40000fe44ff */
[----:B------:R-:W-:-:S03]  /*c340*/  IADD3.X R11, R11, c[0x0][0x3dc], RZ, P3, P4 ;  /* 0x0000f7000b0b7a10 */ /* 0x000fc60001fe84ff */
[----:B------:R0:W4:Y:S04]  /*c350*/  LDG.E.U8.CONSTANT R8, [R8.64] ;  /* 0x0000000408087981 */ /* 0x000128000c1e9100 */
[----:B------:R0:W4:Y:S01]  /*c360*/  LDG.E.U8.CONSTANT R10, [R10.64] ;  /* 0x000000040a0a7981 */ /* 0x000122000c1e9100 */
[----:B-----5:R-:W-:-:S04]  /*c370*/  LOP3.LUT R17, R17, 0xffff, RZ, 0xc0, !PT ;  /* 0x0000ffff11117812 */ /* 0x020fc800078ec0ff */
[----:B-1----:R-:W-:Y:S02]  /*c380*/  PRMT R7, R17, 0x8880, RZ ;  /* 0x0000888011077816 */ /* 0x002fe400000000ff */
[----:B------:R-:W-:-:S04]  /*c390*/  IADD3 R13, R13, -0x4, RZ ;  /* 0xfffffffc0d0d7810 */ /* 0x000fc80007ffe0ff */
[----:B------:R-:W-:Y:S02]  /*c3a0*/  ISETP.NE.AND P2, PT, R13, RZ, PT ;  /* 0x000000ff0d00720c */ /* 0x000fe40003f45270 */
[----:B------:R-:W-:Y:S02]  /*c3b0*/  IADD3 R15, R15, 0x4, RZ ;  /* 0x000000040f0f7810 */ /* 0x000fe40007ffe0ff */
[----:B--2---:R-:W-:Y:S02]  /*c3c0*/  PRMT R5, R16, 0x8880, RZ ;  /* 0x0000888010057816 */ /* 0x004fe400000000ff */
[----:B---3--:R-:W-:-:S05]  /*c3d0*/  PRMT R16, R20, 0x8880, RZ ;  /* 0x0000888014107816 */ /* 0x008fca00000000ff */
[----:B------:R-:W-:Y:S01]  /*c3e0*/  IMAD R5, R5, R16, RZ ;  /* 0x0000001005057224 */ /* 0x000fe200078e02ff */
[----:B----4-:R-:W-:Y:S02]  /*c3f0*/  PRMT R21, R21, 0x8880, RZ ;  /* 0x0000888015157816 */ /* 0x010fe400000000ff */
[----:B------:R-:W-:Y:S02]  /*c400*/  PRMT R17, R18, 0x8880, RZ ;  /* 0x0000888012117816 */ /* 0x000fe400000000ff */
[----:B------:R-:W-:Y:S01]  /*c410*/  IADD3 R18, -R7, RZ, RZ ;  /* 0x000000ff07127210 */ /* 0x000fe20007ffe1ff */
[----:B------:R-:W-:Y:S01]  /*c420*/  IMAD.MOV.U32 R7, RZ, RZ, R21 ;  /* 0x000000ffff077224 */ /* 0x000fe200078e0015 */
[----:B------:R-:W-:Y:S02]  /*c430*/  MOV R16, R17 ;  /* 0x0000001100107202 */ /* 0x000fe40000000f00 */
[----:B------:R-:W-:Y:S02]  /*c440*/  ISETP.NE.AND P1, PT, R5, R18, PT ;  /* 0x000000120500720c */ /* 0x000fe40003f25270 */
[----:B0-----:R-:W-:Y:S01]  /*c450*/  PRMT R9, R4, 0x8880, RZ ;  /* 0x0000888004097816 */ /* 0x001fe200000000ff */
[----:B------:R-:W-:Y:S01]  /*c460*/  IMAD R4, R7, R16, RZ ;  /* 0x0000001007047224 */ /* 0x000fe200078e02ff */
[----:B------:R-:W-:-:S02]  /*c470*/  SEL R5, RZ, 0xffffffff, !P1 ;  /* 0xffffffffff057807 */ /* 0x000fc40004800000 */
[----:B------:R-:W-:Y:S01]  /*c480*/  PRMT R11, R6, 0x8880, RZ ;  /* 0x00008880060b7816 */ /* 0x000fe200000000ff */
[----:B------:R-:W-:Y:S01]  /*c490*/  IMAD.MOV.U32 R6, RZ, RZ, R9 ;  /* 0x000000ffff067224 */ /* 0x000fe200078e0009 */
        /* <DEDUP_REMOVED lines=14> */
.L_x_93:
        /* <DEDUP_REMOVED lines=27> */
[----:B------:R-:W-:Y:S02]  /*c730*/  IADD3 R4, P2, P3, R5, c[0x0][0x3d0], R12 ;  /* 0x0000f40005047a10 */ /* 0x000fe40007b5e00c */
[----:B------:R-:W-:Y:S01]  /*c740*/  @P1 IADD3 R11, R11, c[0x0][0x3e8], RZ ;  /* 0x0000fa000b0b1a10 */ /* 0x000fe20007ffe0ff */
[----:B------:R-:W2:Y:S01]  /*c750*/  LDG.E.U8.CONSTANT R6, [R6.64] ;  /* 0x0000000406067981 */ /* 0x000ea2000c1e9100 */
[----:B------:R-:W-:Y:S02]  /*c760*/  @P1 IADD3 R9, R5, c[0x0][0x3e4], RZ ;  /* 0x0000f90005091a10 */ /* 0x000fe40007ffe0ff */
[----:B------:R-:W-:Y:S02]  /*c770*/  IADD3.X R5, R8, c[0x0][0x3d4], RZ, P2, P3 ;  /* 0x0000f50008057a10 */ /* 0x000fe400017e64ff */
[----:B------:R-:W-:-:S02]  /*c780*/  @P1 IADD3 R8, P4, P5, R11, c[0x0][0x3d8], R0 ;  /* 0x0000f6000b081a10 */ /* 0x000fc40007d9e000 */
[----:B------:R-:W-:Y:S01]  /*c790*/  @P1 IADD3 R12, P2, P3, R9, c[0x0][0x3d0], R12 ;  /* 0x0000f400090c1a10 */ /* 0x000fe20007b5e00c */
[----:B------:R-:W3:Y:S01]  /*c7a0*/  LDG.E.U8.CONSTANT R4, [R4.64] ;  /* 0x0000000404047981 */ /* 0x000ee2000c1e9100 */
[----:B------:R-:W-:Y:S02]  /*c7b0*/  @P1 SHF.R.S32.HI R0, RZ, 0x1f, R9 ;  /* 0x0000001fff001819 */ /* 0x000fe40000011409 */
        /* <DEDUP_REMOVED lines=16> */
.L_x_96:
[----:B------:R-:W-:-:S07]  /*c8c0*/  SEL R17, RZ, 0x1, !P0 ;  /* 0x00000001ff117807 */ /* 0x000fce0004000000 */
.L_x_95:
[----:B-----5:R-:W-:Y:S01]  /*c8d0*/  STG.E.U8 [R2.64], R17 ;  /* 0x0000001102007986 */ /* 0x020fe2000c101104 */
[----:B------:R-:W-:Y:S05]  /*c8e0*/  EXIT ;  /* 0x000000000000794d */ /* 0x000fea0003800000 */
.L_x_97:
        /* <DEDUP_REMOVED lines=9> */
.L_x_833:


//--------------------- .text._ZN2at6native69_GLOBAL__N__64f4e359_31_FunctionOfAMatrixUtilsKernel_cu_b2145a98_316016_elemwise_kernelILi128ELi8EZNS1_43_compute_linear_combination_internal_kernelIN3c104HalfEEEvRNS_14TensorIteratorEiiiEUliE_EEviT1_ --------------------------
	.section	.text._ZN2at6native69_GLOBAL__N__64f4e359_31_FunctionOfAMatrixUtilsKernel_cu_b2145a98_316016_elemwise_kernelILi128ELi8EZNS1_43_compute_linear_combination_internal_kernelIN3c104HalfEEEvRNS_14TensorIteratorEiiiEUliE_EEviT1_,"ax",@progbits
	.sectioninfo	@"SHI_REGISTERS=32"
	.align	128
.text._ZN2at6native69_GLOBAL__N__64f4e359_31_FunctionOfAMatrixUtilsKernel_cu_b2145a98_316016_elemwise_kernelILi128ELi8EZNS1_43_compute_linear_combination_internal_kernelIN3c104HalfEEEvRNS_14TensorIteratorEiiiEUliE_EEviT1_:
        .type           _ZN2at6native69_GLOBAL__N__64f4e359_31_FunctionOfAMatrixUtilsKernel_cu_b2145a98_316016_elemwise_kernelILi128ELi8EZNS1_43_compute_linear_combination_internal_kernelIN3c104HalfEEEvRNS_14TensorIteratorEiiiEUliE_EEviT1_,@function
        .size           _ZN2at6native69_GLOBAL__N__64f4e359_31_FunctionOfAMatrixUtilsKernel_cu_b2145a98_316016_elemwise_kernelILi128ELi8EZNS1_43_compute_linear_combination_internal_kernelIN3c104HalfEEEvRNS_14TensorIteratorEiiiEUliE_EEviT1_,(.L_x_834 - _ZN2at6native69_GLOBAL__N__64f4e359_31_FunctionOfAMatrixUtilsKernel_cu_b2145a98_316016_elemwise_kernelILi128ELi8EZNS1_43_compute_linear_combination_internal_kernelIN3c104HalfEEEvRNS_14TensorIteratorEiiiEUliE_EEviT1_)
        .other          _ZN2at6native69_GLOBAL__N__64f4e359_31_FunctionOfAMatrixUtilsKernel_cu_b2145a98_316016_elemwise_kernelILi128ELi8EZNS1_43_compute_linear_combination_internal_kernelIN3c104HalfEEEvRNS_14TensorIteratorEiiiEUliE_EEviT1_,@"STO_CUDA_ENTRY STV_DEFAULT"
_ZN2at6native69_GLOBAL__N__64f4e359_31_FunctionOfAMatrixUtilsKernel_cu_b2145a98_316016_elemwise_kernelILi128ELi8EZNS1_43_compute_linear_combination_internal_kernelIN3c104HalfEEEvRNS_14TensorIteratorEiiiEUliE_EEviT1_:
        /* <DEDUP_REMOVED lines=12> */
[----:B------:R-:W-:-:S10]  /*00c0*/  HFMA2.MMA R4, -RZ, RZ, 0, 0 ;  /* 0x00000000ff047435 */ /* 0x000fd400000001ff */
        /* <DEDUP_REMOVED lines=250> */
.L_x_100:
[----:B------:R-:W-:-:S04]  /*1070*/  MOV R22, c[0x0][0x3e0] ;  /* 0x0000f80000167a02 */ /* 0x000fc80000000f00 */
[----:B------:R-:W-:-:S13]  /*1080*/  ISETP.GE.AND P0, PT, R22, 0x1, PT ;  /* 0x000000011600780c */ /* 0x000fda0003f06270 */
[----:B------:R-:W-:Y:S05]  /*1090*/  @!P0 BRA `(.L_x_101) ;  /* 0x000007c000008947 */ /* 0x000fea0003800000 */
[----:B------:R-:W-:Y:S02]  /*10a0*/  IMNMX R22, R22, 0x1, !PT ;  /* 0x0000000116167817 */ /* 0x000fe40007800200 */
[----:B------:R-:W-:Y:S02]  /*10b0*/  IADD3 R2, P3, R2, c[0x0][0x3d8], RZ ;  /* 0x0000f60002027a10 */ /* 0x000fe40007f7e0ff */
[----:B------:R-:W-:Y:S02]  /*10c0*/  IADD3 R3, R22, -0x1, RZ ;  /* 0xffffffff16037810 */ /* 0x000fe40007ffe0ff */
[----:B------:R-:W-:Y:S02]  /*10d0*/  IADD3 R4, P4, R4, c[0x0][0x3c8], RZ ;  /* 0x0000f20004047a10 */ /* 0x000fe40007f9e0ff */
[----:B------:R-:W-:Y:S02]  /*10e0*/  ISETP.GE.U32.AND P1, PT, R3, 0x3, PT ;  /* 0x000000030300780c */ /* 0x000fe40003f26070 */
[----:B------:R-:W-:-:S02]  /*10f0*/  IADD3 R6, P2, R6, c[0x0][0x3d0], RZ ;  /* 0x0000f40006067a10 */ /* 0x000fc40007f5e0ff */
[----:B------:R-:W-:Y:S02]  /*1100*/  LOP3.LUT P0, R29, R22, 0x3, RZ, 0xc0, !PT ;  /* 0x00000003161d7812 */ /* 0x000fe4000780c0ff */
[----:B------:R-:W-:Y:S02]  /*1110*/  IADD3.X R3, RZ, c[0x0][0x3dc], RZ, P3, !PT ;  /* 0x0000f700ff037a10 */ /* 0x000fe40001ffe4ff */
[----:B------:R-:W-:Y:S02]  /*1120*/  IADD3.X R5, RZ, c[0x0][0x3cc], RZ, P4, !PT ;  /* 0x0000f300ff057a10 */ /* 0x000fe400027fe4ff */
[----:B------:R-:W-:Y:S02]  /*1130*/  MOV R20, RZ ;  /* 0x000000ff00147202 */ /* 0x000fe40000000f00 */
[----:B------:R-:W-:Y:S01]  /*1140*/  IADD3.X R7, RZ, c[0x0][0x3d4], RZ, P2, !PT ;  /* 0x0000f500ff077a10 */ /* 0x000fe200017fe4ff */
[----:B------:R-:W-:Y:S05]  /*1150*/  @!P1 BRA `(.L_x_102) ;  /* 0x000003e000009947 */ /* 0x000fea0003800000 */
[----:B------:R-:W-:Y:S01]  /*1160*/  LOP3.LUT R9, R22, 0x3, RZ, 0xc0, !PT ;  /* 0x0000000316097812 */ /* 0x000fe200078ec0ff */
[----:B------:R-:W-:Y:S01]  /*1170*/  CS2R R20, SRZ ;  /* 0x0000000000147805 */ /* 0x000fe2000001ff00 */
[----:B------:R-:W-:-:S02]  /*1180*/  MOV R18, R6 ;  /* 0x0000000600127202 */ /* 0x000fc40000000f00 */
[----:B------:R-:W-:Y:S02]  /*1190*/  MOV R19, R7 ;  /* 0x0000000700137202 */ /* 0x000fe40000000f00 */
[----:B------:R-:W-:Y:S02]  /*11a0*/  IADD3 R22, R22, -R9, RZ ;  /* 0x8000000916167210 */ /* 0x000fe40007ffe0ff */
.L_x_103:
[----:B------:R-:W-:Y:S01]  /*11b0*/  IMAD.WIDE R14, R21, 0x2, R2 ;  /* 0x00000002150e7825 */ /* 0x000fe200078e0202 */
[----:B0-----:R0:W2:Y:S01]  /*11c0*/  LDG.E.U16.CONSTANT R25, [R18.64] ;  /* 0x0000000412197981 */ /* 0x0010a2000c1e9500 */
[----:B------:R-:W-:-:S03]  /*11d0*/  HFMA2.MMA R23, -RZ, RZ, 0, 1.1920928955078125e-07 ;  /* 0x00000002ff177435 */ /* 0x000fc600000001ff */
[----:B------:R1:W3:Y:S04]  /*11e0*/  LDG.E.U16.CONSTANT R24, [R14.64] ;  /* 0x000000040e187981 */ /* 0x0002e8000c1e9500 */
[----:B------:R-:W4:Y:S03]  /*11f0*/  LDG.E.U16 R26, [R4.64] ;  /* 0x00000004041a7981 */ /* 0x000f26000c1e1500 */
[----:B------:R-:W-:-:S04]  /*1200*/  IMAD.WIDE R16, R23, c[0x0][0x3e4], R18 ;  /* 0x0000f90017107a25 */ /* 0x000fc800078e0212 */
[C---:B------:R-:W-:Y:S01]  /*1210*/  IMAD.WIDE R8, R23.reuse, c[0x0][0x3e8], R14 ;  /* 0x0000fa0017087a25 */ /* 0x040fe200078e020e */
[----:B------:R-:W5:Y:S04]  /*1220*/  LDG.E.U16.CONSTANT R28, [R16.64] ;  /* 0x00000004101c7981 */ /* 0x000f68000c1e9500 */
[----:B------:R0:W5:Y:S01]  /*1230*/  LDG.E.U16.CONSTANT R27, [R8.64] ;  /* 0x00000004081b7981 */ /* 0x000162000c1e9500 */
[----:B------:R-:W-:-:S04]  /*1240*/  IMAD.WIDE R10, R23, c[0x0][0x3e4], R16 ;  /* 0x0000f900170a7a25 */ /* 0x000fc800078e0210 */
[C---:B------:R-:W-:Y:S02]  /*1250*/  IMAD.WIDE R12, R23.reuse, c[0x0][0x3e8], R8 ;  /* 0x0000fa00170c7a25 */ /* 0x040fe400078e0208 */
[----:B0-----:R0:W5:Y:S04]  /*1260*/  LDG.E.U16.CONSTANT R8, [R10.64] ;  /* 0x000000040a087981 */ /* 0x001168000c1e9500 */
[----:B------:R-:W5:Y:S01]  /*1270*/  LDG.E.U16.CONSTANT R9, [R12.64] ;  /* 0x000000040c097981 */ /* 0x000f62000c1e9500 */
        /* <DEDUP_REMOVED lines=8> */
[----:B-1----:R-:W-:Y:S01]  /*1300*/  MOV R19, R15 ;  /* 0x0000000f00137202 */ /* 0x002fe20000000f00 */
[----:B--2---:R-:W-:Y:S02]  /*1310*/  HADD2.F32 R25, -RZ, R25.H0_H0 ;  /* 0x20000019ff197230 */ /* 0x004fe40000004100 */
[----:B---3--:R-:W-:-:S05]  /*1320*/  HADD2.F32 R24, -RZ, R24.H0_H0 ;  /* 0x20000018ff187230 */ /* 0x008fca0000004100 */
[----:B------:R-:W-:-:S05]  /*1330*/  FMUL.FTZ R24, R25, R24 ;  /* 0x0000001819187220 */ /* 0x000fca0000410000 */
[----:B------:R-:W-:Y:S01]  /*1340*/  F2FP.PACK_AB R24, RZ, R24 ;  /* 0x00000018ff18723e */ /* 0x000fe200000000ff */
[----:B----4-:R-:W-:Y:S02]  /*1350*/  HADD2.F32 R26, -RZ, R26.H0_H0 ;  /* 0x2000001aff1a7230 */ /* 0x010fe40000004100 */
[----:B-----5:R-:W-:Y:S02]  /*1360*/  HADD2.F32 R28, -RZ, R28.H0_H0 ;  /* 0x2000001cff1c7230 */ /* 0x020fe40000004100 */
[----:B------:R-:W-:Y:S02]  /*1370*/  HADD2.F32 R17, -RZ, R24.H0_H0 ;  /* 0x20000018ff117230 */ /* 0x000fe40000004100 */
[----:B------:R-:W-:-:S03]  /*1380*/  HADD2.F32 R27, -RZ, R27.H0_H0 ;  /* 0x2000001bff1b7230 */ /* 0x000fc60000004100 */
[----:B------:R-:W-:Y:S02]  /*1390*/  FADD.FTZ R17, R26, R17 ;  /* 0x000000111a117221 */ /* 0x000fe40000010000 */
[----:B------:R-:W-:-:S05]  /*13a0*/  FMUL.FTZ R28, R28, R27 ;  /* 0x0000001b1c1c7220 */ /* 0x000fca0000410000 */
[----:B------:R-:W-:Y:S01]  /*13b0*/  F2FP.PACK_AB R17, R28, R17 ;  /* 0x000000111c11723e */ /* 0x000fe200000000ff */
[----:B------:R-:W-:Y:S02]  /*13c0*/  HADD2.F32 R8, -RZ, R8.H0_H0 ;  /* 0x20000008ff087230 */ /* 0x000fe40000004100 */
[----:B------:R-:W-:Y:S02]  /*13d0*/  HADD2.F32 R9, -RZ, R9.H0_H0 ;  /* 0x20000009ff097230 */ /* 0x000fe40000004100 */
[--C-:B------:R-:W-:Y:S02]  /*13e0*/  HADD2.F32 R11, -RZ, R17.reuse.H0_H0 ;  /* 0x20000011ff0b7230 */ /* 0x100fe40000004100 */
[----:B------:R-:W-:Y:S01]  /*13f0*/  HADD2.F32 R12, -RZ, R17.H1_H1 ;  /* 0x30000011ff0c7230 */ /* 0x000fe20000004100 */
[----:B------:R-:W-:-:S04]  /*1400*/  FMUL.FTZ R8, R8, R9 ;  /* 0x0000000908087220 */ /* 0x000fc80000410000 */
[----:B------:R-:W-:-:S05]  /*1410*/  FADD.FTZ R11, R11, R12 ;  /* 0x0000000c0b0b7221 */ /* 0x000fca0000010000 */
[----:B------:R-:W-:Y:S01]  /*1420*/  F2FP.PACK_AB R11, R8, R11 ;  /* 0x0000000b080b723e */ /* 0x000fe200000000ff */
[----:B------:R-:W-:Y:S02]  /*1430*/  HADD2.F32 R10, -RZ, R10.H0_H0 ;  /* 0x2000000aff0a7230 */ /* 0x000fe40000004100 */
[----:B------:R-:W-:Y:S02]  /*1440*/  HADD2.F32 R9, -RZ, R18.H0_H0 ;  /* 0x20000012ff097230 */ /* 0x000fe40000004100 */
[--C-:B------:R-:W-:Y:S02]  /*1450*/  HADD2.F32 R8, -RZ, R11.reuse.H0_H0 ;  /* 0x2000000bff087230 */ /* 0x100fe40000004100 */
[----:B------:R-:W-:Y:S01]  /*1460*/  HADD2.F32 R11, -RZ, R11.H1_H1 ;  /* 0x3000000bff0b7230 */ /* 0x000fe20000004100 */
[----:B------:R-:W-:-:S04]  /*1470*/  FMUL.FTZ R9, R10, R9 ;  /* 0x000000090a097220 */ /* 0x000fc80000410000 */
[----:B------:R-:W-:-:S05]  /*1480*/  FADD.FTZ R8, R8, R11 ;  /* 0x0000000b08087221 */ /* 0x000fca0000010000 */
[----:B------:R-:W-:-:S05]  /*1490*/  F2FP.PACK_AB R8, R9, R8 ;  /* 0x000000080908723e */ /* 0x000fca00000000ff */
[--C-:B------:R-:W-:Y:S02]  /*14a0*/  HADD2.F32 R9, -RZ, R8.reuse.H0_H0 ;  /* 0x20000008ff097230 */ /* 0x100fe40000004100 */
[----:B------:R-:W-:-:S05]  /*14b0*/  HADD2.F32 R8, -RZ, R8.H1_H1 ;  /* 0x30000008ff087230 */ /* 0x000fca0000004100 */
[----:B------:R-:W-:-:S05]  /*14c0*/  FADD.FTZ R8, R9, R8 ;  /* 0x0000000809087221 */ /* 0x000fca0000010000 */
[----:B------:R-:W-:-:S04]  /*14d0*/  F2FP.PACK_AB R8, RZ, R8 ;  /* 0x00000008ff08723e */ /* 0x000fc800000000ff */
[----:B------:R-:W-:-:S05]  /*14e0*/  PRMT R9, R8, 0x7610, R9 ;  /* 0x0000761008097816 */ /* 0x000fca0000000009 */
[----:B------:R0:W-:Y:S01]  /*14f0*/  STG.E.U16 [R4.64], R9 ;  /* 0x0000000904007986 */ /* 0x0001e2000c101504 */
[----:B------:R-:W-:Y:S02]  /*1500*/  MOV R8, c[0x0][0x3e8] ;  /* 0x0000fa0000087a02 */ /* 0x000fe40000000f00 */
[----:B------:R-:W-:Y:S02]  /*1510*/  MOV R18, R14 ;  /* 0x0000000e00127202 */ /* 0x000fe40000000f00 */
[----:B------:R-:W-:Y:S01]  /*1520*/  LEA R21, R8, R21, 0x2 ;  /* 0x0000001508157211 */ /* 0x000fe200078e10ff */
[----:B------:R-:W-:Y:S05]  /*1530*/  @P1 BRA `(.L_x_103) ;  /* 0xfffffc7000001947 */ /* 0x000fea000383ffff */
.L_x_102:
        /* <DEDUP_REMOVED lines=8> */
[----:B------:R-:W-:Y:S01]  /*15c0*/  ISETP.NE.AND P0, PT, R29, 0x1, PT ;  /* 0x000000011d00780c */ /* 0x000fe20003f05270 */
[----:B---3--:R-:W-:Y:S02]  /*15d0*/  HADD2.F32 R8, -RZ, R10.H0_H0 ;  /* 0x2000000aff087230 */ /* 0x008fe40000004100 */
[----:B0---4-:R-:W-:-:S05]  /*15e0*/  HADD2.F32 R9, -RZ, R12.H0_H0 ;  /* 0x2000000cff097230 */ /* 0x011fca0000004100 */
[----:B------:R-:W-:-:S05]  /*15f0*/  FMUL.FTZ R8, R8, R9 ;  /* 0x0000000908087220 */ /* 0x000fca0000410000 */
[----:B------:R-:W-:Y:S01]  /*1600*/  F2FP.PACK_AB R8, RZ, R8 ;  /* 0x00000008ff08723e */ /* 0x000fe200000000ff */
[----:B--2---:R-:W-:-:S04]  /*1610*/  HADD2.F32 R9, -RZ, R14.H0_H0 ;  /* 0x2000000eff097230 */ /* 0x004fc80000004100 */
[----:B------:R-:W-:-:S05]  /*1620*/  HADD2.F32 R8, -RZ, R8.H0_H0 ;  /* 0x20000008ff087230 */ /* 0x000fca0000004100 */
[----:B------:R-:W-:-:S05]  /*1630*/  FADD.FTZ R8, R9, R8 ;  /* 0x0000000809087221 */ /* 0x000fca0000010000 */
[----:B------:R-:W-:-:S05]  /*1640*/  F2FP.PACK_AB R8, RZ, R8 ;  /* 0x00000008ff08723e */ /* 0x000fca00000000ff */
        /* <DEDUP_REMOVED lines=14> */
[----:B------:R-:W5:Y:S01]  /*1730*/  @P0 LDG.E.U16.CONSTANT R2, [R2.64] ;  /* 0x0000000402020981 */ /* 0x000f62000c1e9500 */
[----:B0-----:R-:W-:Y:S02]  /*1740*/  HADD2.F32 R8, -RZ, R8.H0_H0 ;  /* 0x20000008ff087230 */ /* 0x001fe40000004100 */
[----:B--2---:R-:W-:Y:S02]  /*1750*/  HADD2.F32 R9, -RZ, R10.H0_H0 ;  /* 0x2000000aff097230 */ /* 0x004fe40000004100 */
[----:B---3--:R-:W-:-:S05]  /*1760*/  HADD2.F32 R14, -RZ, R12.H0_H0 ;  /* 0x2000000cff0e7230 */ /* 0x008fca0000004100 */
[----:B------:R-:W-:-:S05]  /*1770*/  FMUL.FTZ R9, R9, R14 ;  /* 0x0000000e09097220 */ /* 0x000fca0000410000 */
[----:B------:R-:W-:Y:S01]  /*1780*/  F2FP.PACK_AB R9, RZ, R9 ;  /* 0x00000009ff09723e */ /* 0x000fe200000000ff */
[----:B----4-:R-:W-:-:S04]  /*1790*/  @P0 HADD2.F32 R10, -RZ, R6.H0_H0 ;  /* 0x20000006ff0a0230 */ /* 0x010fc80000004100 */
[----:B------:R-:W-:Y:S02]  /*17a0*/  HADD2.F32 R9, -RZ, R9.H0_H0 ;  /* 0x20000009ff097230 */ /* 0x000fe40000004100 */
[----:B-----5:R-:W-:-:S03]  /*17b0*/  @P0 HADD2.F32 R11, -RZ, R2.H0_H0 ;  /* 0x20000002ff0b0230 */ /* 0x020fc60000004100 */
[----:B------:R-:W-:Y:S02]  /*17c0*/  FADD.FTZ R8, R8, R9 ;  /* 0x0000000908087221 */ /* 0x000fe40000010000 */
[----:B------:R-:W-:-:S03]  /*17d0*/  @P0 FMUL.FTZ R10, R10, R11 ;  /* 0x0000000b0a0a0220 */ /* 0x000fc60000410000 */
[----:B------:R-:W-:Y:S02]  /*17e0*/  F2FP.PACK_AB R8, RZ, R8 ;  /* 0x00000008ff08723e */ /* 0x000fe400000000ff */
[----:B------:R-:W-:-:S03]  /*17f0*/  @P0 F2FP.PACK_AB R10, RZ, R10 ;  /* 0x0000000aff0a023e */ /* 0x000fc600000000ff */
[----:B------:R-:W-:Y:S01]  /*1800*/  @P0 HADD2.F32 R2, -RZ, R8.H0_H0 ;  /* 0x20000008ff020230 */ /* 0x000fe20000004100 */
[----:B------:R0:W-:Y:S01]  /*1810*/  STG.E.U16 [R4.64], R8 ;  /* 0x0000000804007986 */ /* 0x0001e2000c101504 */
[----:B------:R-:W-:-:S05]  /*1820*/  @P0 HADD2.F32 R3, -RZ, R10.H0_H0 ;  /* 0x2000000aff030230 */ /* 0x000fca0000004100 */
[----:B------:R-:W-:-:S05]  /*1830*/  @P0 FADD.FTZ R2, R2, R3 ;  /* 0x0000000302020221 */ /* 0x000fca0000010000 */
[----:B------:R-:W-:-:S05]  /*1840*/  @P0 F2FP.PACK_AB R2, RZ, R2 ;  /* 0x00000002ff02023e */ /* 0x000fca00000000ff */
[----:B------:R0:W-:Y:S02]  /*1850*/  @P0 STG.E.U16 [R4.64], R2 ;  /* 0x0000000204000986 */ /* 0x0001e4000c101504 */
.L_x_101:
[----:B------:R-:W-:Y:S02]  /*1860*/  IADD3 R3, R0, 0x80, RZ ;  /* 0x0000008000037810 */ /* 0x000fe40007ffe0ff */
.L_x_99:
[----:B------:R-:W-:Y:S05]  /*1870*/  BSYNC B0 ;  /* 0x0000000000007941 */ /* 0x000fea0003800000 */
.L_x_98:
[----:B------:R-:W-:Y:S01]  /*1880*/  ISETP.GE.AND P0, PT, R3, c[0x0][0x160], PT ;  /* 0x0000580003007a0c */ /* 0x000fe20003f06270 */
[----:B------:R-:W-:Y:S01]  /*1890*/  BSSY B1, `(.L_x_104) ;  /* 0x0000900000017945 */ /* 0x000fe20003800000 */
[----:B------:R-:W-:Y:S11]  /*18a0*/  BSSY B0, `(.L_x_105) ;  /* 0x0000780000007945 */ /* 0x000ff60003800000 */
[----:B------:R-:W-:Y:S05]  /*18b0*/  @P0 BRA `(.L_x_106) ;  /* 0x00002fa000000947 */ /* 0x000fea0003800000 */
[----:B------:R-:W-:Y:S01]  /*18c0*/  ISETP.NE.AND P0, PT, RZ, c[0x0][0x168], PT ;  /* 0x00005a00ff007a0c */ /* 0x000fe20003f05270 */
[----:B------:R-:W-:Y:S01]  /*18d0*/  HFMA2.MMA R10, -RZ, RZ, 0, 0 ;  /* 0x00000000ff0a7435 */ /* 0x000fe200000001ff */
[----:B------:R-:W-:Y:S01]  /*18e0*/  MOV R14, RZ ;  /* 0x000000ff000e7202 */ /* 0x000fe20000000f00 */
[----:B------:R-:W-:-:S10]  /*18f0*/  HFMA2.MMA R12, -RZ, RZ, 0, 0 ;  /* 0x00000000ff0c7435 */ /* 0x000fd400000001ff */
[----:B------:R-:W-:Y:S05]  /*1900*/  @!P0 BRA `(.L_x_107) ;  /* 0x00000f9000008947 */ /* 0x000fea0003800000 */
[----:B0-----:R-:W-:Y:S02]  /*1910*/  MOV R2, RZ ;  /* 0x000000ff00027202 */ /* 0x001fe40000000f00 */
        /* <DEDUP_REMOVED lines=248> */
.L_x_107:
[----:B------:R-:W-:-:S04]  /*28a0*/  MOV R0, c[0x0][0x3e0] ;  /* 0x0000f80000007a02 */ /* 0x000fc80000000f00 */
[----:B------:R-:W-:-:S13]  /*28b0*/  ISETP.GE.AND P0, PT, R0, 0x1, PT ;  /* 0x000000010000780c */ /* 0x000fda0003f06270 */
[----:B------:R-:W-:Y:S05]  /*28c0*/  @!P0 BRA `(.L_x_108) ;  /* 0x000007a000008947 */ /* 0x000fea0003800000 */
[----:B------:R-:W-:Y:S02]  /*28d0*/  IMNMX R0, R0, 0x1, !PT ;  /* 0x0000000100007817 */ /* 0x000fe40007800200 */
[----:B------:R-:W-:Y:S02]  /*28e0*/  IADD3 R10, P2, R10, c[0x0][0x3d8], RZ ;  /* 0x0000f6000a0a7a10 */ /* 0x000fe40007f5e0ff */
[----:B0-----:R-:W-:Y:S02]  /*28f0*/  IADD3 R2, R0, -0x1, RZ ;  /* 0xffffffff00027810 */ /* 0x001fe40007ffe0ff */
        /* <DEDUP_REMOVED lines=9> */
[----:B------:R-:W-:Y:S02]  /*2990*/  LOP3.LUT R5, R0, 0x3, RZ, 0xc0, !PT ;  /* 0x0000000300057812 */ /* 0x000fe400078ec0ff */
[----:B------:R-:W-:-:S02]  /*29a0*/  MOV R24, R14 ;  /* 0x0000000e00187202 */ /* 0x000fc40000000f00 */
[----:B------:R-:W-:Y:S01]  /*29b0*/  IADD3 R6, R0, -R5, RZ ;  /* 0x8000000500067210 */ /* 0x000fe20007ffe0ff */
[----:B------:R-:W-:Y:S01]  /*29c0*/  HFMA2.MMA R0, -RZ, RZ, 0, 0 ;  /* 0x00000000ff007435 */ /* 0x000fe200000001ff */
[----:B------:R-:W-:Y:S02]  /*29d0*/  MOV R25, R15 ;  /* 0x0000000f00197202 */ /* 0x000fe40000000f00 */
[----:B------:R-:W-:-:S07]  /*29e0*/  MOV R2, RZ ;  /* 0x000000ff00027202 */ /* 0x000fce0000000f00 */
.L_x_110:
        /* <DEDUP_REMOVED lines=23> */
[----:B--2---:R-:W-:Y:S02]  /*2b60*/  HADD2.F32 R7, -RZ, R7.H0_H0 ;  /* 0x20000007ff077230 */ /* 0x004fe40000004100 */
[----:B---3--:R-:W-:-:S05]  /*2b70*/  HADD2.F32 R8, -RZ, R8.H0_H0 ;  /* 0x20000008ff087230 */ /* 0x008fca0000004100 */
[----:B------:R-:W-:-:S05]  /*2b80*/  FMUL.FTZ R7, R7, R8 ;  /* 0x0000000807077220 */ /* 0x000fca0000410000 */
[----:B------:R-:W-:Y:S01]  /*2b90*/  F2FP.PACK_AB R7, RZ, R7 ;  /* 0x00000007ff07723e */ /* 0x000fe200000000ff */
[----:B----4-:R-:W-:Y:S02]  /*2ba0*/  HADD2.F32 R9, -RZ, R9.H0_H0 ;  /* 0x20000009ff097230 */ /* 0x010fe40000004100 */
[----:B------:R-:W-:Y:S02]  /*2bb0*/  HADD2.F32 R26, -RZ, R26.H0_H0 ;  /* 0x2000001aff1a7230 */ /* 0x000fe40000004100 */
[----:B------:R-:W-:Y:S02]  /*2bc0*/  HADD2.F32 R8, -RZ, R7.H0_H0 ;  /* 0x20000007ff087230 */ /* 0x000fe40000004100 */
[----:B------:R-:W-:-:S03]  /*2bd0*/  HADD2.F32 R27, -RZ, R27.H0_H0 ;  /* 0x2000001bff1b7230 */ /* 0x000fc60000004100 */
[----:B------:R-:W-:Y:S02]  /*2be0*/  FADD.FTZ R8, R9, R8 ;  /* 0x0000000809087221 */ /* 0x000fe40000010000 */
[----:B------:R-:W-:-:S05]  /*2bf0*/  FMUL.FTZ R27, R26, R27 ;  /* 0x0000001b1a1b7220 */ /* 0x000fca0000410000 */
[----:B------:R-:W-:Y:S01]  /*2c00*/  F2FP.PACK_AB R8, R27, R8 ;  /* 0x000000081b08723e */ /* 0x000fe200000000ff */
[----:B-----5:R-:W-:Y:S02]  /*2c10*/  HADD2.F32 R20, -RZ, R20.H0_H0 ;  /* 0x20000014ff147230 */ /* 0x020fe40000004100 */
        /* <DEDUP_REMOVED lines=16> */
[----:B------:R-:W-:-:S05]  /*2d20*/  F2FP.PACK_AB R7, RZ, R7 ;  /* 0x00000007ff07723e */ /* 0x000fca00000000ff */
[----:B------:R0:W-:Y:S01]  /*2d30*/  STG.E.U16 [R12.64], R7 ;  /* 0x000000070c007986 */ /* 0x0001e2000c101504 */
[----:B------:R-:W-:Y:S05]  /*2d40*/  @P1 BRA `(.L_x_110) ;  /* 0xfffffca000001947 */ /* 0x000fea000383ffff */
.L_x_109:
        /* <DEDUP_REMOVED lines=8> */
[----:B------:R-:W-:Y:S01]  /*2dd0*/  ISETP.NE.AND P0, PT, R28, 0x1, PT ;  /* 0x000000011c00780c */ /* 0x000fe20003f05270 */
[----:B---3--:R-:W-:-:S02]  /*2de0*/  HADD2.F32 R0, -RZ, R4.H0_H0 ;  /* 0x20000004ff007230 */ /* 0x008fc40000004100 */
[----:B----4-:R-:W-:-:S05]  /*2df0*/  HADD2.F32 R9, -RZ, R6.H0_H0 ;  /* 0x20000006ff097230 */ /* 0x010fca0000004100 */
        /* <DEDUP_REMOVED lines=39> */
.L_x_108:
[----:B------:R-:W-:-:S04]  /*3070*/  IADD3 R3, R3, 0x80, RZ ;  /* 0x0000008003037810 */ /* 0x000fc80007ffe0ff */
        /* <DEDUP_REMOVED lines=256> */
.L_x_112:
        /* <DEDUP_REMOVED lines=17> */
[----:B------:R-:W-:-:S02]  /*4190*/  IADD3 R7, R7, -R0, RZ ;  /* 0x8000000007077210 */ /* 0x000fc40007ffe0ff */
[----:B------:R-:W-:Y:S02]  /*41a0*/  MOV R24, R14 ;  /* 0x0000000e00187202 */ /* 0x000fe40000000f00 */
[----:B------:R-:W-:Y:S02]  /*41b0*/  MOV R25, R15 ;  /* 0x0000000f00197202 */ /* 0x000fe40000000f00 */
[----:B------:R-:W-:-:S03]  /*41c0*/  MOV R2, RZ ;  /* 0x000000ff00027202 */ /* 0x000fc60000000f00 */
.L_x_115:
        /* <DEDUP_REMOVED lines=54> */
.L_x_114:
        /* <DEDUP_REMOVED lines=8> */
[----:B------:R-:W-:Y:S01]  /*45b0*/  ISETP.NE.AND P0, PT, R0, 0x1, PT ;  /* 0x000000010000780c */ /* 0x000fe20003f05270 */
[----:B---3--:R-:W-:Y:S02]  /*45c0*/  HADD2.F32 R2, -RZ, R4.H0_H0 ;  /* 0x20000004ff027230 */ /* 0x008fe40000004100 */
        /* <DEDUP_REMOVED lines=40> */
.L_x_113:
[----:B------:R-:W-:-:S04]  /*4850*/  IADD3 R3, R3, 0x80, RZ ;  /* 0x0000008003037810 */ /* 0x000fc80007ffe0ff */
.L_x_106:
        /* <DEDUP_REMOVED lines=256> */
.L_x_117:
        /* <DEDUP_REMOVED lines=18> */
[----:B------:R-:W-:-:S02]  /*5980*/  IADD3 R7, R7, -R0, RZ ;  /* 0x8000000007077210 */ /* 0x000fc40007ffe0ff */
[----:B------:R-:W-:Y:S02]  /*5990*/  MOV R24, R14 ;  /* 0x0000000e00187202 */ /* 0x000fe40000000f00 */
[----:B------:R-:W-:Y:S02]  /*59a0*/  MOV R25, R15 ;  /* 0x0000000f00197202 */ /* 0x000fe40000000f00 */
[----:B------:R-:W-:Y:S02]  /*59b0*/  MOV R2, RZ ;  /* 0x000000ff00027202 */ /* 0x000fe40000000f00 */
.L_x_120:
        /* <DEDUP_REMOVED lines=54> */
[----:B------:R-:W-:Y:S05]  /*5d20*/  BSYNC B2 ;  /* 0x0000000000027941 */ /* 0x000fea0003800000 */
.L_x_119:
        /* <DEDUP_REMOVED lines=50> */
.L_x_118:
[----:B------:R-:W-:-:S04]  /*6050*/  IADD3 R3, R3, 0x80, RZ ;  /* 0x0000008003037810 */ /* 0x000fc80007ffe0ff */
.L_x_111:
        /* <DEDUP_REMOVED lines=256> */
.L_x_122:
        /* <DEDUP_REMOVED lines=22> */
.L_x_125:
        /* <DEDUP_REMOVED lines=55> */
.L_x_124:
        /* <DEDUP_REMOVED lines=50> */
.L_x_123:
[----:B------:R-:W-:-:S04]  /*7850*/  IADD3 R3, R3, 0x80, RZ ;  /* 0x0000008003037810 */ /* 0x000fc80007ffe0ff */
.L_x_116:
        /* <DEDUP_REMOVED lines=257> */
.L_x_127:
        /* <DEDUP_REMOVED lines=22> */
.L_x_130:
        /* <DEDUP_REMOVED lines=55> */
.L_x_129:
        /* <DEDUP_REMOVED lines=50> */
.L_x_128:
[----:B------:R-:W-:-:S04]  /*9060*/  IADD3 R3, R3, 0x80, RZ ;  /* 0x0000008003037810 */ /* 0x000fc80007ffe0ff */
.L_x_121:
[----:B------:R-:W-:-:S13]  /*9070*/  ISETP.GE.AND P0, PT, R3, c[0x0][0x160], PT ;  /* 0x0000580003007a0c */ /* 0x000fda0003f06270 */
[----:B------:R-:W-:Y:S01]  /*9080*/  @P0 BREAK B0 ;  /* 0x0000000000000942 */ /* 0x000fe20003800000 */
[----:B------:R-:W-:Y:S05]  /*9090*/  @P0 BRA `(.L_x_126) ;  /* 0x000017f000000947 */ /* 0x000fea0003800000 */
[----:B------:R-:W-:Y:S05]  /*90a0*/  BSYNC B0 ;  /* 0x0000000000007941 */ /* 0x000fea0003800000 */
.L_x_105:
        /* <DEDUP_REMOVED lines=254> */
.L_x_131:
        /* <DEDUP_REMOVED lines=22> */
.L_x_134:
        /* <DEDUP_REMOVED lines=55> */
.L_x_133:
        /* <DEDUP_REMOVED lines=50> */
.L_x_132:
[----:B------:R-:W-:Y:S02]  /*a880*/  IADD3 R3, R3, 0x80, RZ ;  /* 0x0000008003037810 */ /* 0x000fe40007ffe0ff */
.L_x_126:
[----:B------:R-:W-:Y:S05]  /*a890*/  BSYNC B1 ;  /* 0x0000000000017941 */ /* 0x000fea0003800000 */
.L_x_104:
[----:B------:R-:W-:Y:S01]  /*a8a0*/  WARPSYNC 0xffffffff ;  /* 0xffffffff00007948 */ /* 0x000fe20003800000 */
[----:B------:R-:W-:-:S13]  /*a8b0*/  ISETP.GE.AND P0, PT, R3, c[0x0][0x160], PT ;  /* 0x0000580003007a0c */ /* 0x000fda0003f06270 */
[----:B------:R-:W-:Y:S05]  /*a8c0*/  @P0 EXIT ;  /* 0x000000000000094d */ /* 0x000fea0003800000 */
[----:B------:R-:W-:Y:S01]  /*a8d0*/  ISETP.NE.AND P0, PT, RZ, c[0x0][0x168], PT ;  /* 0x00005a00ff007a0c */ /* 0x000fe20003f05270 */
[----:B------:R-:W-:Y:S01]  /*a8e0*/  HFMA2.MMA R6, -RZ, RZ, 0, 0 ;  /* 0x00000000ff067435 */ /* 0x000fe200000001ff */
[----:B0-----:R-:W-:Y:S01]  /*a8f0*/  MOV R2, RZ ;  /* 0x000000ff00027202 */ /* 0x001fe20000000f00 */
        /* <DEDUP_REMOVED lines=251> */
.L_x_135:
[----:B------:R-:W-:-:S04]  /*b8b0*/  MOV R0, c[0x0][0x3e0] ;  /* 0x0000f80000007a02 */ /* 0x000fc80000000f00 */
[----:B------:R-:W-:-:S13]  /*b8c0*/  ISETP.GE.AND P0, PT, R0, 0x1, PT ;  /* 0x000000010000780c */ /* 0x000fda0003f06270 */
[----:B------:R-:W-:Y:S05]  /*b8d0*/  @!P0 EXIT ;  /* 0x000000000000894d */ /* 0x000fea0003800000 */
        /* <DEDUP_REMOVED lines=13> */
[----:B------:R-:W-:Y:S01]  /*b9b0*/  IADD3 R22, R9, -R0, RZ ;  /* 0x8000000009167210 */ /* 0x000fe20007ffe0ff */
[----:B------:R-:W-:Y:S01]  /*b9c0*/  CS2R R20, SRZ ;  /* 0x0000000000147805 */ /* 0x000fe2000001ff00 */
[----:B------:R-:W-:-:S02]  /*b9d0*/  MOV R18, R2 ;  /* 0x0000000200127202 */ /* 0x000fc40000000f00 */
[----:B------:R-:W-:-:S04]  /*b9e0*/  MOV R19, R3 ;  /* 0x0000000300137202 */ /* 0x000fc80000000f00 */
.L_x_137:
[----:B------:R-:W-:Y:S01]  /*b9f0*/  IMAD.WIDE R12, R21, 0x2, R6 ;  /* 0x00000002150c7825 */ /* 0x000fe200078e0206 */
[----:B0-----:R0:W2:Y:S01]  /*ba00*/  LDG.E.U16.CONSTANT R24, [R18.64] ;  /* 0x0000000412187981 */ /* 0x0010a2000c1e9500 */
[----:B------:R-:W-:-:S03]  /*ba10*/  HFMA2.MMA R25, -RZ, RZ, 0, 1.1920928955078125e-07 ;  /* 0x00000002ff197435 */ /* 0x000fc600000001ff */
[----:B------:R1:W3:Y:S01]  /*ba20*/  LDG.E.U16.CONSTANT R26, [R12.64] ;  /* 0x000000040c1a7981 */ /* 0x0002e2000c1e9500 */
[----:B------:R-:W-:-:S03]  /*ba30*/  MOV R23, c[0x0][0x3e8] ;  /* 0x0000fa0000177a02 */ /* 0x000fc60000000f00 */
[----:B------:R-:W4:Y:S02]  /*ba40*/  LDG.E.U16 R27, [R4.64] ;  /* 0x00000004041b7981 */ /* 0x000f24000c1e1500 */
[----:B------:R-:W-:-:S04]  /*ba50*/  IMAD.WIDE R10, R23, 0x2, R12 ;  /* 0x00000002170a7825 */ /* 0x000fc800078e020c */
[C---:B------:R-:W-:Y:S01]  /*ba60*/  IMAD.WIDE R14, R25.reuse, c[0x0][0x3e4], R18 ;  /* 0x0000f900190e7a25 */ /* 0x040fe200078e0212 */
[----:B------:R5:W4:Y:S04]  /*ba70*/  LDG.E.U16.CONSTANT R28, [R10.64] ;  /* 0x000000040a1c7981 */ /* 0x000b28000c1e9500 */
[----:B------:R3:W4:Y:S01]  /*ba80*/  LDG.E.U16.CONSTANT R29, [R14.64] ;  /* 0x000000040e1d7981 */ /* 0x000722000c1e9500 */
[----:B------:R-:W-:-:S04]  /*ba90*/  IMAD.WIDE R8, R25, c[0x0][0x3e4], R14 ;  /* 0x0000f90019087a25 */ /* 0x000fc800078e020e */
[----:B------:R-:W-:Y:S02]  /*baa0*/  IMAD.WIDE R16, R23, 0x2, R10 ;  /* 0x0000000217107825 */ /* 0x000fe400078e020a */
[----:B-----5:R5:W4:Y:S04]  /*bab0*/  LDG.E.U16.CONSTANT R10, [R8.64] ;  /* 0x00000004080a7981 */ /* 0x020b28000c1e9500 */
[----:B------:R-:W4:Y:S01]  /*bac0*/  LDG.E.U16.CONSTANT R11, [R16.64] ;  /* 0x00000004100b7981 */ /* 0x000f22000c1e9500 */
[----:B0-----:R-:W-:-:S04]  /*bad0*/  IMAD.WIDE R18, R25, c[0x0][0x3e4], R8 ;  /* 0x0000f90019127a25 */ /* 0x001fc800078e0208 */
[----:B-1----:R-:W-:Y:S01]  /*bae0*/  IMAD.WIDE R12, R23, 0x2, R16 ;  /* 0x00000002170c7825 */ /* 0x002fe200078e0210 */
[----:B-----5:R0:W5:Y:S05]  /*baf0*/  LDG.E.U16.CONSTANT R8, [R18.64] ;  /* 0x0000000412087981 */ /* 0x02016a000c1e9500 */
[----:B------:R-:W5:Y:S01]  /*bb00*/  LDG.E.U16.CONSTANT R12, [R12.64] ;  /* 0x000000040c0c7981 */ /* 0x000f62000c1e9500 */
[----:B------:R-:W-:-:S04]  /*bb10*/  IADD3 R22, R22, -0x4, RZ ;  /* 0xfffffffc16167810 */ /* 0x000fc80007ffe0ff */
[----:B------:R-:W-:Y:S01]  /*bb20*/  ISETP.NE.AND P1, PT, R22, RZ, PT ;  /* 0x000000ff1600720c */ /* 0x000fe20003f25270 */
[----:B0-----:R-:W-:Y:S01]  /*bb30*/  IMAD.WIDE R18, R25, c[0x0][0x3e4], R18 ;  /* 0x0000f90019127a25 */ /* 0x001fe200078e0212 */
[----:B------:R-:W-:Y:S02]  /*bb40*/  LEA R21, R23, R21, 0x2 ;  /* 0x0000001517157211 */ /* 0x000fe400078e10ff */
[----:B------:R-:W-:Y:S01]  /*bb50*/  IADD3 R20, R20, 0x4, RZ ;  /* 0x0000000414147810 */ /* 0x000fe20007ffe0ff */
        /* <DEDUP_REMOVED lines=18> */
[----:B-----5:R-:W-:Y:S02]  /*bc80*/  HADD2.F32 R10, -RZ, R8.H0_H0 ;  /* 0x20000008ff0a7230 */ /* 0x020fe40000004100 */
        /* <DEDUP_REMOVED lines=12> */
.L_x_136:
        /* <DEDUP_REMOVED lines=25> */
[----:B------:R-:W-:Y:S01]  /*bee0*/  ISETP.NE.AND P0, PT, R0, 0x2, PT ;  /* 0x000000020000780c */ /* 0x000fe20003f05270 */
[----:B--2---:R-:W-:Y:S02]  /*bef0*/  HADD2.F32 R12, -RZ, R8.H0_H0 ;  /* 0x20000008ff0c7230 */ /* 0x004fe40000004100 */
[----:B---3--:R-:W-:-:S05]  /*bf00*/  HADD2.F32 R13, -RZ, R10.H0_H0 ;  /* 0x2000000aff0d7230 */ /* 0x008fca0000004100 */
[----:B------:R-:W-:Y:S01]  /*bf10*/  FMUL.FTZ R12, R12, R13 ;  /* 0x0000000d0c0c7220 */ /* 0x000fe20000410000 */
[----:B------:R-:W-:-:S04]  /*bf20*/  HADD2.F32 R13, -RZ, R14.H0_H0 ;  /* 0x2000000eff0d7230 */ /* 0x000fc80000004100 */
[----:B------:R-:W-:-:S05]  /*bf30*/  F2FP.PACK_AB R12, RZ, R12 ;  /* 0x0000000cff0c723e */ /* 0x000fca00000000ff */
        /* <DEDUP_REMOVED lines=11> */
[----:B------:R-:W-:Y:S02]  /*bff0*/  HADD2.F32 R8, -RZ, R12.H0_H0 ;  /* 0x2000000cff087230 */ /* 0x000fe40000004100 */
[----:B--2---:R-:W-:Y:S02]  /*c000*/  HADD2.F32 R0, -RZ, R2.H0_H0 ;  /* 0x20000002ff007230 */ /* 0x004fe40000004100 */
[----:B---3--:R-:W-:-:S05]  /*c010*/  HADD2.F32 R9, -RZ, R6.H0_H0 ;  /* 0x20000006ff097230 */ /* 0x008fca0000004100 */
[----:B------:R-:W-:-:S05]  /*c020*/  FMUL.FTZ R0, R0, R9 ;  /* 0x0000000900007220 */ /* 0x000fca0000410000 */
[----:B------:R-:W-:-:S05]  /*c030*/  F2FP.PACK_AB R0, RZ, R0 ;  /* 0x00000000ff00723e */ /* 0x000fca00000000ff */
[----:B------:R-:W-:-:S05]  /*c040*/  HADD2.F32 R9, -RZ, R0.H0_H0 ;  /* 0x20000000ff097230 */ /* 0x000fca0000004100 */
[----:B------:R-:W-:-:S05]  /*c050*/  FADD.FTZ R8, R8, R9 ;  /* 0x0000000908087221 */ /* 0x000fca0000010000 */
[----:B------:R-:W-:-:S05]  /*c060*/  F2FP.PACK_AB R8, RZ, R8 ;  /* 0x00000008ff08723e */ /* 0x000fca00000000ff */
[----:B------:R-:W-:Y:S01]  /*c070*/  STG.E.U16 [R4.64], R8 ;  /* 0x0000000804007986 */ /* 0x000fe2000c101504 */
[----:B------:R-:W-:Y:S05]  /*c080*/  EXIT ;  /* 0x000000000000794d */ /* 0x000fea0003800000 */
.L_x_138:
        /* <DEDUP_REMOVED lines=15> */
.L_x_834:


//--------------------- .text._ZN2at6native69_GLOBAL__N__64f4e359_31_FunctionOfAMatrixUtilsKernel_cu_b2145a98_316016_elemwise_kernelILi128ELi8EZNS1_43_compute_linear_combination_internal_kernelIN3c107complexIfEEEEvRNS_14TensorIteratorEiiiEUliE_EEviT1_ --------------------------
	.section	.text._ZN2at6native69_GLOBAL__N__64f4e359_31_FunctionOfAMatrixUtilsKernel_cu_b2145a98_316016_elemwise_kernelILi128ELi8EZNS1_43_compute_linear_combination_internal_kernelIN3c107complexIfEEEEvRNS_14TensorIteratorEiiiEUliE_EEviT1_,"ax",@progbits
	.sectioninfo	@"SHI_REGISTERS=64"
	.align	128
.text._ZN2at6native69_GLOBAL__N__64f4e359_31_FunctionOfAMatrixUtilsKernel_cu_b2145a98_316016_elemwise_kernelILi128ELi8EZNS1_43_compute_linear_combination_internal_kernelIN3c107complexIfEEEEvRNS_14TensorIteratorEiiiEUliE_EEviT1_:
        .type           _ZN2at6native69_GLOBAL__N__64f4e359_31_FunctionOfAMatrixUtilsKernel_cu_b2145a98_316016_elemwise_kernelILi128ELi8EZNS1_43_compute_linear_combination_internal_kernelIN3c107complexIfEEEEvRNS_14TensorIteratorEiiiEUliE_EEviT1_,@function
        .size           _ZN2at6native69_GLOBAL__N__64f4e359_31_FunctionOfAMatrixUtilsKernel_cu_b2145a98_316016_elemwise_kernelILi128ELi8EZNS1_43_compute_linear_combination_internal_kernelIN3c107complexIfEEEEvRNS_14TensorIteratorEiiiEUliE_EEviT1_,(.L_x_835 - _ZN2at6native69_GLOBAL__N__64f4e359_31_FunctionOfAMatrixUtilsKernel_cu_b2145a98_316016_elemwise_kernelILi128ELi8EZNS1_43_compute_linear_combination_internal_kernelIN3c107complexIfEEEEvRNS_14TensorIteratorEiiiEUliE_EEviT1_)
        .other          _ZN2at6native69_GLOBAL__N__64f4e359_31_FunctionOfAMatrixUtilsKernel_cu_b2145a98_316016_elemwise_kernelILi128ELi8EZNS1_43_compute_linear_combination_internal_kernelIN3c107complexIfEEEEvRNS_14TensorIteratorEiiiEUliE_EEviT1_,@"STO_CUDA_ENTRY STV_DEFAULT"
_ZN2at6native69_GLOBAL__N__64f4e359_31_FunctionOfAMatrixUtilsKernel_cu_b2145a98_316016_elemwise_kernelILi128ELi8EZNS1_43_compute_linear_combination_internal_kernelIN3c107complexIfEEEEvRNS_14TensorIteratorEiiiEUliE_EEviT1_:
        /* <DEDUP_REMOVED lines=31> */
[C---:B------:R-:W-:Y:S02]  /*01f0*/  IMAD R14, R4.reuse, c[0x0][0x2a4], RZ ;  /* 0x0000a900040e7a24 */ /* 0x040fe400078e02ff */
[C---:B------:R-:W-:Y:S02]  /*0200*/  IMAD R16, R4.reuse, c[0x0][0x2a8], RZ ;  /* 0x0000aa0004107a24 */ /* 0x040fe400078e02ff */
[----:B------:R-:W-:Y:S02]  /*0210*/  IMAD R4, R4, c[0x0][0x2ac], RZ ;  /* 0x0000ab0004047a24 */ /* 0x000fe400078e02ff */
        /* <DEDUP_REMOVED lines=232> */
.L_x_141:
[----:B------:R-:W-:-:S04]  /*10a0*/  MOV R4, c[0x0][0x3e0] ;  /* 0x0000f80000047a02 */ /* 0x000fc80000000f00 */
[----:B------:R-:W-:-:S13]  /*10b0*/  ISETP.GE.AND P0, PT, R4, 0x1, PT ;  /* 0x000000010400780c */ /* 0x000fda0003f06270 */
[----:B------:R-:W-:Y:S05]  /*10c0*/  @!P0 BRA `(.L_x_142) ;  /* 0x0000102000008947 */ /* 0x000fea0003800000 */
[----:B------:R-:W-:-:S04]  /*10d0*/  IADD3 R14, P0, R14, c[0x0][0x3c8], RZ ;  /* 0x0000f2000e0e7a10 */ /* 0x000fc80007f1e0ff */
[----:B------:R-:W-:-:S05]  /*10e0*/  IADD3.X R15, RZ, c[0x0][0x3cc], RZ, P0, !PT ;  /* 0x0000f300ff0f7a10 */ /* 0x000fca00007fe4ff */
[----:B------:R0:W5:Y:S01]  /*10f0*/  LDG.E.64 R48, [R14.64] ;  /* 0x000000040e307981 */ /* 0x000162000c1e1b00 */
[----:B------:R-:W-:Y:S02]  /*1100*/  IMNMX R4, R4, 0x1, !PT ;  /* 0x0000000104047817 */ /* 0x000fe40007800200 */
[----:B------:R-:W-:Y:S02]  /*1110*/  IADD3 R16, P1, R16, c[0x0][0x3d0], RZ ;  /* 0x0000f40010107a10 */ /* 0x000fe40007f3e0ff */
[----:B------:R-:W-:Y:S02]  /*1120*/  IADD3 R2, R4, -0x1, RZ ;  /* 0xffffffff04027810 */ /* 0x000fe40007ffe0ff */
[----:B------:R-:W-:Y:S02]  /*1130*/  IADD3 R18, P2, R18, c[0x0][0x3d8], RZ ;  /* 0x0000f60012127a10 */ /* 0x000fe40007f5e0ff */
[----:B------:R-:W-:Y:S02]  /*1140*/  ISETP.GE.U32.AND P0, PT, R2, 0x3, PT ;  /* 0x000000030200780c */ /* 0x000fe40003f06070 */
[----:B------:R-:W-:-:S02]  /*1150*/  IADD3.X R17, RZ, c[0x0][0x3d4], RZ, P1, !PT ;  /* 0x0000f500ff117a10 */ /* 0x000fc40000ffe4ff */
[----:B------:R-:W-:Y:S02]  /*1160*/  IADD3.X R19, RZ, c[0x0][0x3dc], RZ, P2, !PT ;  /* 0x0000f700ff137a10 */ /* 0x000fe400017fe4ff */
[----:B------:R-:W-:-:S07]  /*1170*/  MOV R3, RZ ;  /* 0x000000ff00037202 */ /* 0x000fce0000000f00 */
[----:B------:R-:W-:Y:S05]  /*1180*/  @!P0 BRA `(.L_x_143) ;  /* 0x00000d8000008947 */ /* 0x000fea0003800000 */
[----:B0-----:R-:W-:-:S04]  /*1190*/  LOP3.LUT R3, R4, 0x3, RZ, 0xc0, !PT ;  /* 0x0000000304037812 */ /* 0x001fc800078ec0ff */
[----:B------:R-:W-:Y:S01]  /*11a0*/  IADD3 R2, R4, -R3, RZ ;  /* 0x8000000304027210 */ /* 0x000fe20007ffe0ff */
[----:B------:R-:W-:-:S03]  /*11b0*/  HFMA2.MMA R3, -RZ, RZ, 0, 0 ;  /* 0x00000000ff037435 */ /* 0x000fc600000001ff */
[----:B------:R-:W-:-:S13]  /*11c0*/  ISETP.GT.AND P0, PT, R2, RZ, PT ;  /* 0x000000ff0200720c */ /* 0x000fda0003f04270 */
[----:B------:R-:W-:Y:S05]  /*11d0*/  @!P0 BRA `(.L_x_144) ;  /* 0x00000b3000008947 */ /* 0x000fea0003800000 */
[----:B------:R-:W-:Y:S02]  /*11e0*/  ISETP.GT.AND P1, PT, R2, 0xc, PT ;  /* 0x0000000c0200780c */ /* 0x000fe40003f24270 */
[----:B------:R-:W-:-:S11]  /*11f0*/  PLOP3.LUT P0, PT, PT, PT, PT, 0x80, 0x0 ;  /* 0x000000000000781c */ /* 0x000fd60003f0f070 */
[----:B------:R-:W-:Y:S05]  /*1200*/  @!P1 BRA `(.L_x_145) ;  /* 0x0000072000009947 */ /* 0x000fea0003800000 */
[----:B------:R-:W-:Y:S02]  /*1210*/  PLOP3.LUT P0, PT, PT, PT, PT, 0x8, 0x0 ;  /* 0x000000000000781c */ /* 0x000fe40003f0e170 */
.L_x_146:
[C---:B------:R-:W-:Y:S02]  /*1220*/  IMAD R7, R3.reuse, c[0x0][0x3e8], RZ ;  /* 0x0000fa0003077a24 */ /* 0x040fe400078e02ff */
[----:B------:R-:W-:Y:S02]  /*1230*/  IMAD R13, R3, c[0x0][0x3e4], RZ ;  /* 0x0000f900030d7a24 */ /* 0x000fe400078e02ff */
[----:B------:R-:W-:-:S04]  /*1240*/  IMAD.WIDE R6, R7, 0x4, R18 ;  /* 0x0000000407067825 */ /* 0x000fc800078e0212 */
[----:B------:R-:W-:Y:S01]  /*1250*/  IMAD.WIDE R12, R13, 0x8, R16 ;  /* 0x000000080d0c7825 */ /* 0x000fe200078e0210 */
[----:B------:R0:W2:Y:S04]  /*1260*/  LDG.E.CONSTANT R58, [R6.64] ;  /* 0x00000004063a7981 */ /* 0x0000a8000c1e9900 */
[----:B------:R1:W2:Y:S01]  /*1270*/  LDG.E.64.CONSTANT R38, [R12.64] ;  /* 0x000000040c267981 */ /* 0x0002a2000c1e9b00 */
[----:B------:R-:W-:Y:S02]  /*1280*/  MOV R43, c[0x0][0x3e8] ;  /* 0x0000fa00002b7a02 */ /* 0x000fe40000000f00 */
[----:B------:R-:W-:-:S03]  /*1290*/  IADD3 R26, R3, 0x4, RZ ;  /* 0x00000004031a7810 */ /* 0x000fc60007ffe0ff */
[----:B------:R-:W-:Y:S01]  /*12a0*/  IMAD.WIDE R20, R43, 0x4, R6 ;  /* 0x000000042b147825 */ /* 0x000fe200078e0206 */
[----:B------:R-:W-:-:S03]  /*12b0*/  MOV R47, c[0x0][0x3e4] ;  /* 0x0000f900002f7a02 */ /* 0x000fc60000000f00 */
[----:B------:R-:W-:Y:S01]  /*12c0*/  IMAD R23, R26, c[0x0][0x3e8], RZ ;  /* 0x0000fa001a177a24 */ /* 0x000fe200078e02ff */
[----:B------:R3:W4:Y:S01]  /*12d0*/  LDG.E.CONSTANT R5, [R20.64] ;  /* 0x0000000414057981 */ /* 0x000722000c1e9900 */
[----:B------:R-:W-:-:S04]  /*12e0*/  IMAD.WIDE R8, R43, 0x4, R20 ;  /* 0x000000042b087825 */ /* 0x000fc800078e0214 */
[----:B------:R-:W-:-:S04]  /*12f0*/  IMAD.WIDE R22, R23, 0x4, R18 ;  /* 0x0000000417167825 */ /* 0x000fc800078e0212 */
[----:B---3--:R-:W-:Y:S01]  /*1300*/  IMAD.WIDE R20, R47, 0x8, R12 ;  /* 0x000000082f147825 */ /* 0x008fe200078e020c */
[----:B------:R3:W4:Y:S03]  /*1310*/  LDG.E.CONSTANT R55, [R22.64] ;  /* 0x0000000416377981 */ /* 0x000726000c1e9900 */
[----:B------:R-:W-:-:S04]  /*1320*/  IMAD.WIDE R24, R43, 0x4, R22 ;  /* 0x000000042b187825 */ /* 0x000fc800078e0216 */
[----:B------:R-:W-:Y:S01]  /*1330*/  IMAD R27, R26, c[0x0][0x3e4], RZ ;  /* 0x0000f9001a1b7a24 */ /* 0x000fe200078e02ff */
[----:B------:R1:W4:Y:S01]  /*1340*/  LDG.E.CONSTANT R54, [R24.64] ;  /* 0x0000000418367981 */ /* 0x000322000c1e9900 */
[----:B---3--:R-:W-:Y:S01]  /*1350*/  IMAD.WIDE R22, R47, 0x8, R20 ;  /* 0x000000082f167825 */ /* 0x008fe200078e0214 */
[C---:B0-----:R-:W-:Y:S02]  /*1360*/  IADD3 R6, R3.reuse, 0x8, RZ ;  /* 0x0000000803067810 */ /* 0x041fe40007ffe0ff */
[----:B------:R-:W4:Y:S01]  /*1370*/  LDG.E.64.CONSTANT R20, [R20.64] ;  /* 0x0000000414147981 */ /* 0x000f22000c1e9b00 */
[----:B------:R-:W-:Y:S01]  /*1380*/  IADD3 R42, R3, 0xc, RZ ;  /* 0x0000000c032a7810 */ /* 0x000fe20007ffe0ff */
[----:B------:R-:W-:-:S04]  /*1390*/  IMAD.WIDE R28, R43, 0x4, R24 ;  /* 0x000000042b1c7825 */ /* 0x000fc800078e0218 */
[----:B------:R-:W-:Y:S01]  /*13a0*/  IMAD.WIDE R26, R27, 0x8, R16 ;  /* 0x000000081b1a7825 */ /* 0x000fe200078e0210 */
[----:B------:R0:W3:Y:S03]  /*13b0*/  LDG.E.CONSTANT R51, [R28.64] ;  /* 0x000000041c337981 */ /* 0x0000e6000c1e9900 */
[----:B------:R-:W-:Y:S02]  /*13c0*/  IMAD.WIDE R10, R43, 0x4, R8 ;  /* 0x000000042b0a7825 */ /* 0x000fe400078e0208 */
[----:B------:R0:W3:Y:S02]  /*13d0*/  LDG.E.CONSTANT R8, [R8.64] ;  /* 0x0000000408087981 */ /* 0x0000e4000c1e9900 */
[----:B-1----:R-:W-:Y:S02]  /*13e0*/  IMAD.WIDE R24, R47, 0x8, R22 ;  /* 0x000000082f187825 */ /* 0x002fe400078e0216 */
[----:B------:R-:W3:Y:S02]  /*13f0*/  LDG.E.64.CONSTANT R22, [R22.64] ;  /* 0x0000000416167981 */ /* 0x000ee4000c1e9b00 */
[----:B------:R-:W-:-:S02]  /*1400*/  IMAD.WIDE R30, R43, 0x4, R28 ;  /* 0x000000042b1e7825 */ /* 0x000fc400078e021c */
[----:B------:R1:W3:Y:S02]  /*1410*/  LDG.E.CONSTANT R10, [R10.64] ;  /* 0x000000040a0a7981 */ /* 0x0002e4000c1e9900 */
[----:B------:R-:W-:Y:S02]  /*1420*/  IMAD R7, R6, c[0x0][0x3e8], RZ ;  /* 0x0000fa0006077a24 */ /* 0x000fe400078e02ff */
[----:B------:R-:W-:Y:S01]  /*1430*/  IMAD R37, R42, c[0x0][0x3e8], RZ ;  /* 0x0000fa002a257a24 */ /* 0x000fe200078e02ff */
[----:B------:R-:W3:Y:S01]  /*1440*/  LDG.E.64.CONSTANT R24, [R24.64] ;  /* 0x0000000418187981 */ /* 0x000ee2000c1e9b00 */
[----:B0-----:R-:W-:-:S03]  /*1450*/  IMAD.WIDE R28, R47, 0x8, R26 ;  /* 0x000000082f1c7825 */ /* 0x001fc600078e021a */
[----:B------:R0:W3:Y:S01]  /*1460*/  LDG.E.CONSTANT R50, [R30.64] ;  /* 0x000000041e327981 */ /* 0x0000e2000c1e9900 */
[----:B------:R-:W-:Y:S02]  /*1470*/  IMAD R35, R6, c[0x0][0x3e4], RZ ;  /* 0x0000f90006237a24 */ /* 0x000fe400078e02ff */
[--C-:B------:R-:W-:Y:S01]  /*1480*/  IMAD.WIDE R6, R7, 0x4, R18.reuse ;  /* 0x0000000407067825 */ /* 0x100fe200078e0212 */
[----:B------:R-:W3:Y:S03]  /*1490*/  LDG.E.64.CONSTANT R26, [R26.64] ;  /* 0x000000041a1a7981 */ /* 0x000ee6000c1e9b00 */
[----:B------:R-:W-:Y:S01]  /*14a0*/  IMAD.WIDE R36, R37, 0x4, R18 ;  /* 0x0000000425247825 */ /* 0x000fe200078e0212 */
[----:B------:R1:W3:Y:S03]  /*14b0*/  LDG.E.CONSTANT R13, [R6.64] ;  /* 0x00000004060d7981 */ /* 0x0002e6000c1e9900 */
[----:B0-----:R-:W-:Y:S01]  /*14c0*/  IMAD.WIDE R30, R47, 0x8, R28 ;  /* 0x000000082f1e7825 */ /* 0x001fe200078e021c */
[----:B------:R0:W3:Y:S03]  /*14d0*/  LDG.E.CONSTANT R9, [R36.64] ;  /* 0x0000000424097981 */ /* 0x0000e6000c1e9900 */
[C---:B------:R-:W-:Y:S01]  /*14e0*/  IMAD.WIDE R56, R43.reuse, 0x4, R6 ;  /* 0x000000042b387825 */ /* 0x040fe200078e0206 */
[----:B------:R-:W3:Y:S03]  /*14f0*/  LDG.E.64.CONSTANT R28, [R28.64] ;  /* 0x000000041c1c7981 */ /* 0x000ee6000c1e9b00 */
[----:B------:R-:W-:Y:S01]  /*1500*/  IMAD.WIDE R44, R43, 0x4, R36 ;  /* 0x000000042b2c7825 */ /* 0x000fe200078e0224 */
[----:B------:R0:W3:Y:S03]  /*1510*/  LDG.E.CONSTANT R12, [R56.64] ;  /* 0x00000004380c7981 */ /* 0x0000e6000c1e9900 */
[----:B------:R-:W-:Y:S01]  /*1520*/  IMAD.WIDE R34, R35, 0x8, R16 ;  /* 0x0000000823227825 */ /* 0x000fe200078e0210 */
[----:B-1----:R1:W3:Y:S03]  /*1530*/  LDG.E.CONSTANT R7, [R44.64] ;  /* 0x000000042c077981 */ /* 0x0022e6000c1e9900 */
[----:B------:R-:W-:-:S02]  /*1540*/  IMAD.WIDE R32, R47, 0x8, R30 ;  /* 0x000000082f207825 */ /* 0x000fc400078e021e */
[----:B------:R-:W3:Y:S02]  /*1550*/  LDG.E.64.CONSTANT R30, [R30.64] ;  /* 0x000000041e1e7981 */ /* 0x000ee4000c1e9b00 */
[C---:B------:R-:W-:Y:S02]  /*1560*/  IMAD.WIDE R40, R43.reuse, 0x4, R56 ;  /* 0x000000042b287825 */ /* 0x040fe400078e0238 */
[----:B------:R-:W3:Y:S02]  /*1570*/  LDG.E.64.CONSTANT R32, [R32.64] ;  /* 0x0000000420207981 */ /* 0x000ee4000c1e9b00 */
[----:B------:R-:W-:Y:S02]  /*1580*/  IMAD.WIDE R52, R43, 0x4, R44 ;  /* 0x000000042b347825 */ /* 0x000fe400078e022c */
[----:B------:R1:W3:Y:S02]  /*1590*/  LDG.E.CONSTANT R11, [R40.64] ;  /* 0x00000004280b7981 */ /* 0x0002e4000c1e9900 */
[----:B0-----:R-:W-:-:S02]  /*15a0*/  IMAD.WIDE R36, R47, 0x8, R34 ;  /* 0x000000082f247825 */ /* 0x001fc400078e0222 */
[----:B------:R0:W3:Y:S02]  /*15b0*/  LDG.E.CONSTANT R6, [R52.64] ;  /* 0x0000000434067981 */ /* 0x0000e4000c1e9900 */
[----:B------:R-:W-:Y:S02]  /*15c0*/  IMAD.WIDE R60, R43, 0x4, R40 ;  /* 0x000000042b3c7825 */ /* 0x000fe400078e0228 */
[----:B------:R-:W3:Y:S02]  /*15d0*/  LDG.E.64.CONSTANT R34, [R34.64] ;  /* 0x0000000422227981 */ /* 0x000ee4000c1e9b00 */
[----:B-1----:R-:W-:Y:S02]  /*15e0*/  IMAD.WIDE R44, R47, 0x8, R36 ;  /* 0x000000082f2c7825 */ /* 0x002fe400078e0224 */
[----:B------:R-:W3:Y:S02]  /*15f0*/  LDG.E.64.CONSTANT R36, [R36.64] ;  /* 0x0000000424247981 */ /* 0x000ee4000c1e9b00 */
[----:B0-----:R-:W-:-:S02]  /*1600*/  IMAD.WIDE R52, R43, 0x4, R52 ;  /* 0x000000042b347825 */ /* 0x001fc400078e0234 */
[----:B------:R0:W3:Y:S02]  /*1610*/  LDG.E.CONSTANT R57, [R60.64] ;  /* 0x000000043c397981 */ /* 0x0000e4000c1e9900 */
[----:B------:R-:W-:Y:S02]  /*1620*/  IMAD R43, R42, c[0x0][0x3e4], RZ ;  /* 0x0000f9002a2b7a24 */ /* 0x000fe400078e02ff */
[----:B------:R-:W-:Y:S01]  /*1630*/  IMAD.WIDE R40, R47, 0x8, R44 ;  /* 0x000000082f287825 */ /* 0x000fe200078e022c */
[----:B------:R-:W3:Y:S03]  /*1640*/  LDG.E.CONSTANT R52, [R52.64] ;  /* 0x0000000434347981 */ /* 0x000ee6000c1e9900 */
[----:B------:R-:W-:Y:S02]  /*1650*/  IMAD.WIDE R42, R43, 0x8, R16 ;  /* 0x000000082b2a7825 */ /* 0x000fe400078e0210 */
[----:B------:R-:W3:Y:S02]  /*1660*/  LDG.E.64.CONSTANT R40, [R40.64] ;  /* 0x0000000428287981 */ /* 0x000ee4000c1e9b00 */
[----:B--2--5:R-:W-:-:S02]  /*1670*/  FFMA.FTZ R56, R38, R58, R48 ;  /* 0x0000003a26387223 */ /* 0x024fc40000010030 */
[----:B------:R-:W-:Y:S02]  /*1680*/  FFMA.FTZ R58, R39, R58, R49 ;  /* 0x0000003a273a7223 */ /* 0x000fe40000010031 */
[----:B------:R1:W2:Y:S02]  /*1690*/  LDG.E.64.CONSTANT R38, [R44.64] ;  /* 0x000000042c267981 */ /* 0x0002a4000c1e9b00 */
[C---:B-1----:R-:W-:Y:S02]  /*16a0*/  IMAD.WIDE R44, R47.reuse, 0x8, R42 ;  /* 0x000000082f2c7825 */ /* 0x042fe400078e022a */
[----:B------:R-:W2:Y:S04]  /*16b0*/  LDG.E.64.CONSTANT R42, [R42.64] ;  /* 0x000000042a2a7981 */ /* 0x000ea8000c1e9b00 */
[----:B0-----:R-:W-:-:S02]  /*16c0*/  IMAD.WIDE R60, R47, 0x8, R44 ;  /* 0x000000082f3c7825 */ /* 0x001fc400078e022c */
[----:B------:R-:W2:Y:S04]  /*16d0*/  LDG.E.64.CONSTANT R44, [R44.64] ;  /* 0x000000042c2c7981 */ /* 0x000ea8000c1e9b00 */
[----:B------:R-:W-:Y:S02]  /*16e0*/  IMAD.WIDE R48, R47, 0x8, R60 ;  /* 0x000000082f307825 */ /* 0x000fe400078e023c */
[----:B------:R-:W2:Y:S04]  /*16f0*/  LDG.E.64.CONSTANT R46, [R60.64] ;  /* 0x000000043c2e7981 */ /* 0x000ea8000c1e9b00 */
[----:B------:R-:W2:Y:S01]  /*1700*/  LDG.E.64.CONSTANT R48, [R48.64] ;  /* 0x0000000430307981 */ /* 0x000ea2000c1e9b00 */
[----:B----4-:R-:W-:-:S02]  /*1710*/  FFMA.FTZ R59, R20, R5, R56 ;  /* 0x00000005143b7223 */ /* 0x010fc40000010038 */
[----:B------:R-:W-:Y:S02]  /*1720*/  FFMA.FTZ R21, R21, R5, R58 ;  /* 0x0000000515157223 */ /* 0x000fe4000001003a */
[-C--:B---3--:R-:W-:Y:S02]  /*1730*/  FFMA.FTZ R59, R22, R8.reuse, R59 ;  /* 0x00000008163b7223 */ /* 0x088fe4000001003b */
[----:B------:R-:W-:Y:S02]  /*1740*/  FFMA.FTZ R21, R23, R8, R21 ;  /* 0x0000000817157223 */ /* 0x000fe40000010015 */
[-C--:B------:R-:W-:Y:S02]  /*1750*/  FFMA.FTZ R24, R24, R10.reuse, R59 ;  /* 0x0000000a18187223 */ /* 0x080fe4000001003b */
[----:B------:R-:W-:Y:S02]  /*1760*/  FFMA.FTZ R10, R25, R10, R21 ;  /* 0x0000000a190a7223 */ /* 0x000fe40000010015 */
[----:B------:R-:W-:-:S02]  /*1770*/  FFMA.FTZ R5, R26, R55, R24 ;  /* 0x000000371a057223 */ /* 0x000fc40000010018 */
[----:B------:R-:W-:Y:S02]  /*1780*/  FFMA.FTZ R10, R27, R55, R10 ;  /* 0x000000371b0a7223 */ /* 0x000fe4000001000a */
[-C--:B------:R-:W-:Y:S02]  /*1790*/  FFMA.FTZ R5, R28, R54.reuse, R5 ;  /* 0x000000361c057223 */ /* 0x080fe40000010005 */
[----:B------:R-:W-:Y:S02]  /*17a0*/  FFMA.FTZ R10, R29, R54, R10 ;  /* 0x000000361d0a7223 */ /* 0x000fe4000001000a */
[-C--:B------:R-:W-:Y:S02]  /*17b0*/  FFMA.FTZ R5, R30, R51.reuse, R5 ;  /* 0x000000331e057223 */ /* 0x080fe40000010005 */
[----:B------:R-:W-:Y:S02]  /*17c0*/  FFMA.FTZ R10, R31, R51, R10 ;  /* 0x000000331f0a7223 */ /* 0x000fe4000001000a */
[----:B------:R-:W-:-:S02]  /*17d0*/  FFMA.FTZ R5, R32, R50, R5 ;  /* 0x0000003220057223 */ /* 0x000fc40000010005 */
[----:B------:R-:W-:Y:S01]  /*17e0*/  FFMA.FTZ R10, R33, R50, R10 ;  /* 0x00000032210a7223 */ /* 0x000fe2000001000a */
[----:B------:R-:W-:Y:S01]  /*17f0*/  IADD3 R2, R2, -0x10, RZ ;  /* 0xfffffff002027810 */ /* 0x000fe20007ffe0ff */
[-C--:B------:R-:W-:Y:S02]  /*1800*/  FFMA.FTZ R5, R34, R13.reuse, R5 ;  /* 0x0000000d22057223 */ /* 0x080fe40000010005 */
[----:B------:R-:W-:Y:S02]  /*1810*/  FFMA.FTZ R10, R35, R13, R10 ;  /* 0x0000000d230a7223 */ /* 0x000fe4000001000a */
[-C--:B------:R-:W-:Y:S02]  /*1820*/  FFMA.FTZ R5, R36, R12.reuse, R5 ;  /* 0x0000000c24057223 */ /* 0x080fe40000010005 */
[----:B------:R-:W-:Y:S01]  /*1830*/  FFMA.FTZ R10, R37, R12, R10 ;  /* 0x0000000c250a7223 */ /* 0x000fe2000001000a */
[----:B------:R-:W-:Y:S02]  /*1840*/  ISETP.GT.AND P1, PT, R2, 0xc, PT ;  /* 0x0000000c0200780c */ /* 0x000fe40003f24270 */
[----:B------:R-:W-:Y:S01]  /*1850*/  IADD3 R3, R3, 0x10, RZ ;  /* 0x0000001003037810 */ /* 0x000fe20007ffe0ff */
[----:B--2---:R-:W-:-:S02]  /*1860*/  FFMA.FTZ R5, R38, R11, R5 ;  /* 0x0000000b26057223 */ /* 0x004fc40000010005 */
[----:B------:R-:W-:Y:S02]  /*1870*/  FFMA.FTZ R10, R39, R11, R10 ;  /* 0x0000000b270a7223 */ /* 0x000fe4000001000a */
[-C--:B------:R-:W-:Y:S02]  /*1880*/  FFMA.FTZ R5, R40, R57.reuse, R5 ;  /* 0x0000003928057223 */ /* 0x080fe40000010005 */
        /* <DEDUP_REMOVED lines=8> */
[----:B------:R-:W-:Y:S01]  /*1910*/  FFMA.FTZ R49, R49, R52, R10 ;  /* 0x0000003431317223 */ /* 0x000fe2000001000a */
[----:B------:R-:W-:Y:S05]  /*1920*/  @P1 BRA `(.L_x_146) ;  /* 0xfffff8f000001947 */ /* 0x000fea000383ffff */
.L_x_145:
[----:B------:R-:W-:-:S13]  /*1930*/  ISETP.GT.AND P1, PT, R2, 0x4, PT ;  /* 0x000000040200780c */ /* 0x000fda0003f24270 */
[----:B------:R-:W-:Y:S05]  /*1940*/  @!P1 BRA `(.L_x_147) ;  /* 0x000003a000009947 */ /* 0x000fea0003800000 */
[C---:B------:R-:W-:Y:S01]  /*1950*/  IMAD R11, R3.reuse, c[0x0][0x3e8], RZ ;  /* 0x0000fa00030b7a24 */ /* 0x040fe200078e02ff */
[----:B------:R-:W-:Y:S01]  /*1960*/  MOV R26, c[0x0][0x3e8] ;  /* 0x0000fa00001a7a02 */ /* 0x000fe20000000f00 */
[----:B------:R-:W-:Y:S01]  /*1970*/  IMAD R7, R3, c[0x0][0x3e4], RZ ;  /* 0x0000f90003077a24 */ /* 0x000fe200078e02ff */
[----:B------:R-:W-:Y:S01]  /*1980*/  MOV R13, c[0x0][0x3e4] ;  /* 0x0000f900000d7a02 */ /* 0x000fe20000000f00 */
[----:B------:R-:W-:Y:S01]  /*1990*/  IMAD.WIDE R10, R11, 0x4, R18 ;  /* 0x000000040b0a7825 */ /* 0x000fe200078e0212 */
[----:B------:R-:W-:-:S03]  /*19a0*/  IADD3 R22, R3, 0x4, RZ ;  /* 0x0000000403167810 */ /* 0x000fc60007ffe0ff */
[----:B------:R-:W-:Y:S01]  /*19b0*/  IMAD.WIDE R6, R7, 0x8, R16 ;  /* 0x0000000807067825 */ /* 0x000fe200078e0210 */
[----:B------:R0:W2:Y:S03]  /*19c0*/  LDG.E.CONSTANT R5, [R10.64] ;  /* 0x000000040a057981 */ /* 0x0000a6000c1e9900 */
[----:B------:R-:W-:-:S04]  /*19d0*/  IMAD.WIDE R20, R26, 0x4, R10 ;  /* 0x000000041a147825 */ /* 0x000fc800078e020a */
[C---:B------:R-:W-:Y:S01]  /*19e0*/  IMAD.WIDE R8, R13.reuse, 0x8, R6 ;  /* 0x000000080d087825 */ /* 0x040fe200078e0206 */
[----:B------:R1:W3:Y:S03]  /*19f0*/  LDG.E.CONSTANT R12, [R20.64] ;  /* 0x00000004140c7981 */ /* 0x0002e6000c1e9900 */
[----:B------:R-:W-:Y:S01]  /*1a00*/  IMAD.WIDE R24, R26, 0x4, R20 ;  /* 0x000000041a187825 */ /* 0x000fe200078e0214 */
[----:B------:R-:W2:Y:S03]  /*1a10*/  LDG.E.64.CONSTANT R6, [R6.64] ;  /* 0x0000000406067981 */ /* 0x000ea6000c1e9b00 */
[----:B------:R-:W-:Y:S01]  /*1a20*/  IMAD R35, R22, c[0x0][0x3e8], RZ ;  /* 0x0000fa0016237a24 */ /* 0x000fe200078e02ff */
[----:B------:R4:W3:Y:S01]  /*1a30*/  LDG.E.CONSTANT R27, [R24.64] ;  /* 0x00000004181b7981 */ /* 0x0008e2000c1e9900 */
[----:B------:R-:W-:-:S03]  /*1a40*/  IMAD.WIDE R28, R13, 0x8, R8 ;  /* 0x000000080d1c7825 */ /* 0x000fc600078e0208 */
[----:B------:R-:W3:Y:S01]  /*1a50*/  LDG.E.64.CONSTANT R8, [R8.64] ;  /* 0x0000000408087981 */ /* 0x000ee2000c1e9b00 */
[----:B------:R-:W-:Y:S02]  /*1a60*/  IMAD R23, R22, c[0x0][0x3e4], RZ ;  /* 0x0000f90016177a24 */ /* 0x000fe400078e02ff */
[----:B------:R-:W-:Y:S01]  /*1a70*/  IMAD.WIDE R34, R35, 0x4, R18 ;  /* 0x0000000423227825 */ /* 0x000fe200078e0212 */
[----:B0-----:R0:W3:Y:S03]  /*1a80*/  LDG.E.64.CONSTANT R10, [R28.64] ;  /* 0x000000041c0a7981 */ /* 0x0010e6000c1e9b00 */
[----:B------:R-:W-:-:S04]  /*1a90*/  IMAD.WIDE R32, R26, 0x4, R24 ;  /* 0x000000041a207825 */ /* 0x000fc800078e0218 */
[----:B------:R-:W-:Y:S02]  /*1aa0*/  IMAD.WIDE R22, R23, 0x8, R16 ;  /* 0x0000000817167825 */ /* 0x000fe400078e0210 */
[----:B------:R-:W3:Y:S02]  /*1ab0*/  LDG.E.CONSTANT R32, [R32.64] ;  /* 0x0000000420207981 */ /* 0x000ee4000c1e9900 */
[----:B------:R-:W-:-:S04]  /*1ac0*/  IMAD.WIDE R30, R13, 0x8, R28 ;  /* 0x000000080d1e7825 */ /* 0x000fc800078e021c */
[C---:B------:R-:W-:Y:S01]  /*1ad0*/  IMAD.WIDE R38, R26.reuse, 0x4, R34 ;  /* 0x000000041a267825 */ /* 0x040fe200078e0222 */
[----:B-1----:R1:W3:Y:S03]  /*1ae0*/  LDG.E.64.CONSTANT R20, [R30.64] ;  /* 0x000000041e147981 */ /* 0x0022e6000c1e9b00 */
[C---:B------:R-:W-:Y:S01]  /*1af0*/  IMAD.WIDE R36, R13.reuse, 0x8, R22 ;  /* 0x000000080d247825 */ /* 0x040fe200078e0216 */
[----:B------:R-:W3:Y:S03]  /*1b00*/  LDG.E.CONSTANT R34, [R34.64] ;  /* 0x0000000422227981 */ /* 0x000ee6000c1e9900 */
[C---:B------:R-:W-:Y:S01]  /*1b10*/  IMAD.WIDE R42, R26.reuse, 0x4, R38 ;  /* 0x000000041a2a7825 */ /* 0x040fe200078e0226 */
[----:B------:R-:W3:Y:S03]  /*1b20*/  LDG.E.64.CONSTANT R22, [R22.64] ;  /* 0x0000000416167981 */ /* 0x000ee6000c1e9b00 */
[----:B------:R-:W-:Y:S01]  /*1b30*/  IMAD.WIDE R40, R13, 0x8, R36 ;  /* 0x000000080d287825 */ /* 0x000fe200078e0224 */
[----:B------:R-:W3:Y:S04]  /*1b40*/  LDG.E.CONSTANT R38, [R38.64] ;  /* 0x0000000426267981 */ /* 0x000ee8000c1e9900 */
[----:B----4-:R-:W4:Y:S01]  /*1b50*/  LDG.E.64.CONSTANT R24, [R36.64] ;  /* 0x0000000424187981 */ /* 0x010f22000c1e9b00 */
[----:B------:R-:W-:-:S03]  /*1b60*/  IMAD.WIDE R46, R26, 0x4, R42 ;  /* 0x000000041a2e7825 */ /* 0x000fc600078e022a */
[----:B------:R-:W4:Y:S01]  /*1b70*/  LDG.E.CONSTANT R50, [R42.64] ;  /* 0x000000042a327981 */ /* 0x000f22000c1e9900 */
[----:B------:R-:W-:-:S03]  /*1b80*/  IMAD.WIDE R44, R13, 0x8, R40 ;  /* 0x000000080d2c7825 */ /* 0x000fc600078e0228 */
[----:B0-----:R-:W4:Y:S04]  /*1b90*/  LDG.E.64.CONSTANT R28, [R40.64] ;  /* 0x00000004281c7981 */ /* 0x001f28000c1e9b00 */
[----:B------:R-:W4:Y:S04]  /*1ba0*/  LDG.E.CONSTANT R46, [R46.64] ;  /* 0x000000042e2e7981 */ /* 0x000f28000c1e9900 */
[----:B-1----:R-:W4:Y:S01]  /*1bb0*/  LDG.E.64.CONSTANT R30, [R44.64] ;  /* 0x000000042c1e7981 */ /* 0x002f22000c1e9b00 */
[----:B------:R-:W-:Y:S02]  /*1bc0*/  PLOP3.LUT P0, PT, PT, PT, PT, 0x8, 0x0 ;  /* 0x000000000000781c */ /* 0x000fe40003f0e170 */
[----:B------:R-:W-:-:S02]  /*1bd0*/  IADD3 R2, R2, -0x8, RZ ;  /* 0xfffffff802027810 */ /* 0x000fc40007ffe0ff */
[----:B------:R-:W-:Y:S01]  /*1be0*/  IADD3 R3, R3, 0x8, RZ ;  /* 0x0000000803037810 */ /* 0x000fe20007ffe0ff */
[-C--:B--2--5:R-:W-:Y:S02]  /*1bf0*/  FFMA.FTZ R13, R6, R5.reuse, R48 ;  /* 0x00000005060d7223 */ /* 0x0a4fe40000010030 */
[----:B------:R-:W-:Y:S02]  /*1c00*/  FFMA.FTZ R7, R7, R5, R49 ;  /* 0x0000000507077223 */ /* 0x000fe40000010031 */
[-C--:B---3--:R-:W-:Y:S02]  /*1c10*/  FFMA.FTZ R8, R8, R12.reuse, R13 ;  /* 0x0000000c08087223 */ /* 0x088fe4000001000d */
[----:B------:R-:W-:Y:S02]  /*1c20*/  FFMA.FTZ R12, R9, R12, R7 ;  /* 0x0000000c090c7223 */ /* 0x000fe40000010007 */
[-C--:B------:R-:W-:Y:S02]  /*1c30*/  FFMA.FTZ R5, R10, R27.reuse, R8 ;  /* 0x0000001b0a057223 */ /* 0x080fe40000010008 */
[----:B------:R-:W-:-:S02]  /*1c40*/  FFMA.FTZ R11, R11, R27, R12 ;  /* 0x0000001b0b0b7223 */ /* 0x000fc4000001000c */
[-C--:B------:R-:W-:Y:S02]  /*1c50*/  FFMA.FTZ R5, R20, R32.reuse, R5 ;  /* 0x0000002014057223 */ /* 0x080fe40000010005 */
[----:B------:R-:W-:Y:S02]  /*1c60*/  FFMA.FTZ R32, R21, R32, R11 ;  /* 0x0000002015207223 */ /* 0x000fe4000001000b */
[-C--:B------:R-:W-:Y:S02]  /*1c70*/  FFMA.FTZ R5, R22, R34.reuse, R5 ;  /* 0x0000002216057223 */ /* 0x080fe40000010005 */
[----:B------:R-:W-:Y:S02]  /*1c80*/  FFMA.FTZ R32, R23, R34, R32 ;  /* 0x0000002217207223 */ /* 0x000fe40000010020 */
[-C--:B----4-:R-:W-:Y:S02]  /*1c90*/  FFMA.FTZ R5, R24, R38.reuse, R5 ;  /* 0x0000002618057223 */ /* 0x090fe40000010005 */
[----:B------:R-:W-:-:S02]  /*1ca0*/  FFMA.FTZ R32, R25, R38, R32 ;  /* 0x0000002619207223 */ /* 0x000fc40000010020 */
[-C--:B------:R-:W-:Y:S02]  /*1cb0*/  FFMA.FTZ R5, R28, R50.reuse, R5 ;  /* 0x000000321c057223 */ /* 0x080fe40000010005 */
[----:B------:R-:W-:Y:S02]  /*1cc0*/  FFMA.FTZ R32, R29, R50, R32 ;  /* 0x000000321d207223 */ /* 0x000fe40000010020 */
[-C--:B------:R-:W-:Y:S02]  /*1cd0*/  FFMA.FTZ R48, R30, R46.reuse, R5 ;  /* 0x0000002e1e307223 */ /* 0x080fe40000010005 */
[----:B------:R-:W-:Y:S02]  /*1ce0*/  FFMA.FTZ R49, R31, R46, R32 ;  /* 0x0000002e1f317223 */ /* 0x000fe40000010020 */
.L_x_147:
[----:B------:R-:W-:-:S13]  /*1cf0*/  ISETP.NE.OR P0, PT, R2, RZ, P0 ;  /* 0x000000ff0200720c */ /* 0x000fda0000705670 */
[----:B------:R-:W-:Y:S05]  /*1d00*/  @!P0 BRA `(.L_x_143) ;  /* 0x0000020000008947 */ /* 0x000fea0003800000 */
.L_x_144:
[C---:B------:R-:W-:Y:S01]  /*1d10*/  IMAD R7, R3.reuse, c[0x0][0x3e8], RZ ;  /* 0x0000fa0003077a24 */ /* 0x040fe200078e02ff */
[----:B------:R-:W-:Y:S01]  /*1d20*/  MOV R27, c[0x0][0x3e8] ;  /* 0x0000fa00001b7a02 */ /* 0x000fe20000000f00 */
[----:B------:R-:W-:Y:S01]  /*1d30*/  IMAD R9, R3, c[0x0][0x3e4], RZ ;  /* 0x0000f90003097a24 */ /* 0x000fe200078e02ff */
[----:B------:R-:W-:Y:S01]  /*1d40*/  MOV R25, c[0x0][0x3e4] ;  /* 0x0000f90000197a02 */ /* 0x000fe20000000f00 */
[----:B------:R-:W-:-:S04]  /*1d50*/  IMAD.WIDE R6, R7, 0x4, R18 ;  /* 0x0000000407067825 */ /* 0x000fc800078e0212 */
[----:B------:R-:W-:-:S04]  /*1d60*/  IMAD.WIDE R8, R9, 0x8, R16 ;  /* 0x0000000809087825 */ /* 0x000fc800078e0210 */
[----:B------:R-:W-:Y:S02]  /*1d70*/  IMAD.WIDE R12, R27, 0x4, R6 ;  /* 0x000000041b0c7825 */ /* 0x000fe400078e0206 */
[----:B------:R-:W2:Y:S02]  /*1d80*/  LDG.E.CONSTANT R6, [R6.64] ;  /* 0x0000000406067981 */ /* 0x000ea4000c1e9900 */
[----:B------:R-:W-:Y:S02]  /*1d90*/  IMAD.WIDE R10, R25, 0x8, R8 ;  /* 0x00000008190a7825 */ /* 0x000fe400078e0208 */
[----:B------:R-:W2:Y:S02]  /*1da0*/  LDG.E.64.CONSTANT R8, [R8.64] ;  /* 0x0000000408087981 */ /* 0x000ea4000c1e9b00 */
[----:B------:R-:W-:Y:S02]  /*1db0*/  IMAD.WIDE R22, R27, 0x4, R12 ;  /* 0x000000041b167825 */ /* 0x000fe400078e020c */
[----:B------:R-:W3:Y:S02]  /*1dc0*/  LDG.E.CONSTANT R12, [R12.64] ;  /* 0x000000040c0c7981 */ /* 0x000ee4000c1e9900 */
[----:B------:R-:W-:-:S02]  /*1dd0*/  IMAD.WIDE R20, R25, 0x8, R10 ;  /* 0x0000000819147825 */ /* 0x000fc400078e020a */
[----:B------:R-:W3:Y:S02]  /*1de0*/  LDG.E.64.CONSTANT R10, [R10.64] ;  /* 0x000000040a0a7981 */ /* 0x000ee4000c1e9b00 */
[----:B------:R-:W-:Y:S02]  /*1df0*/  IMAD.WIDE R26, R27, 0x4, R22 ;  /* 0x000000041b1a7825 */ /* 0x000fe400078e0216 */
[----:B------:R-:W4:Y:S02]  /*1e00*/  LDG.E.CONSTANT R5, [R22.64] ;  /* 0x0000000416057981 */ /* 0x000f24000c1e9900 */
[----:B------:R-:W-:Y:S02]  /*1e10*/  IMAD.WIDE R24, R25, 0x8, R20 ;  /* 0x0000000819187825 */ /* 0x000fe400078e0214 */
[----:B------:R-:W4:Y:S04]  /*1e20*/  LDG.E.64.CONSTANT R20, [R20.64] ;  /* 0x0000000414147981 */ /* 0x000f28000c1e9b00 */
[----:B------:R-:W4:Y:S04]  /*1e30*/  LDG.E.CONSTANT R26, [R26.64] ;  /* 0x000000041a1a7981 */ /* 0x000f28000c1e9900 */
[----:B------:R-:W4:Y:S01]  /*1e40*/  LDG.E.64.CONSTANT R24, [R24.64] ;  /* 0x0000000418187981 */ /* 0x000f22000c1e9b00 */
[----:B------:R-:W-:-:S04]  /*1e50*/  IADD3 R2, R2, -0x4, RZ ;  /* 0xfffffffc02027810 */ /* 0x000fc80007ffe0ff */
[----:B------:R-:W-:Y:S02]  /*1e60*/  ISETP.NE.AND P0, PT, R2, RZ, PT ;  /* 0x000000ff0200720c */ /* 0x000fe40003f05270 */
[----:B------:R-:W-:Y:S01]  /*1e70*/  IADD3 R3, R3, 0x4, RZ ;  /* 0x0000000403037810 */ /* 0x000fe20007ffe0ff */
[-C--:B--2--5:R-:W-:Y:S02]  /*1e80*/  FFMA.FTZ R8, R8, R6.reuse, R48 ;  /* 0x0000000608087223 */ /* 0x0a4fe40000010030 */
[----:B------:R-:W-:Y:S02]  /*1e90*/  FFMA.FTZ R9, R9, R6, R49 ;  /* 0x0000000609097223 */ /* 0x000fe40000010031 */
[-C--:B---3--:R-:W-:Y:S02]  /*1ea0*/  FFMA.FTZ R8, R10, R12.reuse, R8 ;  /* 0x0000000c0a087223 */ /* 0x088fe40000010008 */
[----:B------:R-:W-:Y:S02]  /*1eb0*/  FFMA.FTZ R9, R11, R12, R9 ;  /* 0x0000000c0b097223 */ /* 0x000fe40000010009 */
[----:B----4-:R-:W-:-:S02]  /*1ec0*/  FFMA.FTZ R8, R20, R5, R8 ;  /* 0x0000000514087223 */ /* 0x010fc40000010008 */
[----:B------:R-:W-:Y:S02]  /*1ed0*/  FFMA.FTZ R9, R21, R5, R9 ;  /* 0x0000000515097223 */ /* 0x000fe40000010009 */
[-C--:B------:R-:W-:Y:S02]  /*1ee0*/  FFMA.FTZ R48, R24, R26.reuse, R8 ;  /* 0x0000001a18307223 */ /* 0x080fe40000010008 */
[----:B------:R-:W-:Y:S01]  /*1ef0*/  FFMA.FTZ R49, R25, R26, R9 ;  /* 0x0000001a19317223 */ /* 0x000fe20000010009 */
[----:B------:R-:W-:Y:S05]  /*1f00*/  @P0 BRA `(.L_x_144) ;  /* 0xfffffe0000000947 */ /* 0x000fea000383ffff */
.L_x_143:
[----:B0-----:R-:W-:-:S13]  /*1f10*/  LOP3.LUT P0, R6, R4, 0x3, RZ, 0xc0, !PT ;  /* 0x0000000304067812 */ /* 0x001fda000780c0ff */
[----:B------:R-:W-:Y:S05]  /*1f20*/  @!P0 BRA `(.L_x_148) ;  /* 0x000001b000008947 */ /* 0x000fea0003800000 */
[C---:B------:R-:W-:Y:S02]  /*1f30*/  IMAD R9, R3.reuse, c[0x0][0x3e8], RZ ;  /* 0x0000fa0003097a24 */ /* 0x040fe400078e02ff */
[----:B------:R-:W-:Y:S02]  /*1f40*/  IMAD R7, R3, c[0x0][0x3e4], RZ ;  /* 0x0000f90003077a24 */ /* 0x000fe400078e02ff */
[----:B------:R-:W-:-:S04]  /*1f50*/  IMAD.WIDE R2, R9, 0x4, R18 ;  /* 0x0000000409027825 */ /* 0x000fc800078e0212 */
[----:B------:R-:W-:Y:S02]  /*1f60*/  IMAD.WIDE R4, R7, 0x8, R16 ;  /* 0x0000000807047825 */ /* 0x000fe400078e0210 */
[----:B------:R-:W2:Y:S04]  /*1f70*/  LDG.E.CONSTANT R2, [R2.64] ;  /* 0x0000000402027981 */ /* 0x000ea8000c1e9900 */
[----:B------:R-:W2:Y:S01]  /*1f80*/  LDG.E.64.CONSTANT R4, [R4.64] ;  /* 0x0000000404047981 */ /* 0x000ea2000c1e9b00 */
[----:B------:R-:W-:Y:S01]  /*1f90*/  ISETP.NE.AND P0, PT, R6, 0x1, PT ;  /* 0x000000010600780c */ /* 0x000fe20003f05270 */
[-C--:B--2--5:R-:W-:Y:S02]  /*1fa0*/  FFMA.FTZ R48, R4, R2.reuse, R48 ;  /* 0x0000000204307223 */ /* 0x0a4fe40000010030 */
[----:B------:R-:W-:-:S10]  /*1fb0*/  FFMA.FTZ R49, R5, R2, R49 ;  /* 0x0000000205317223 */ /* 0x000fd40000010031 */
[----:B------:R-:W-:Y:S05]  /*1fc0*/  @!P0 BRA `(.L_x_148) ;  /* 0x0000011000008947 */ /* 0x000fea0003800000 */
[----:B------:R-:W-:Y:S02]  /*1fd0*/  ISETP.NE.AND P0, PT, R6, 0x2, PT ;  /* 0x000000020600780c */ /* 0x000fe40003f05270 */
[----:B------:R-:W-:Y:S02]  /*1fe0*/  IADD3 R9, R9, c[0x0][0x3e8], RZ ;  /* 0x0000fa0009097a10 */ /* 0x000fe40007ffe0ff */
[----:B------:R-:W-:-:S03]  /*1ff0*/  IADD3 R5, R7, c[0x0][0x3e4], RZ ;  /* 0x0000f90007057a10 */ /* 0x000fc60007ffe0ff */
[----:B------:R-:W-:-:S06]  /*2000*/  IMAD.WIDE R2, R9, 0x4, R18 ;  /* 0x0000000409027825 */ /* 0x000fcc00078e0212 */
[----:B------:R-:W-:Y:S01]  /*2010*/  @P0 IADD3 R9, R9, c[0x0][0x3e8], RZ ;  /* 0x0000fa0009090a10 */ /* 0x000fe20007ffe0ff */
[----:B------:R-:W2:Y:S01]  /*2020*/  LDG.E.CONSTANT R2, [R2.64] ;  /* 0x0000000402027981 */ /* 0x000ea2000c1e9900 */
[C---:B------:R-:W-:Y:S01]  /*2030*/  @P0 IADD3 R7, R5.reuse, c[0x0][0x3e4], RZ ;  /* 0x0000f90005070a10 */ /* 0x040fe20007ffe0ff */
[----:B------:R-:W-:-:S04]  /*2040*/  IMAD.WIDE R4, R5, 0x8, R16 ;  /* 0x0000000805047825 */ /* 0x000fc800078e0210 */
[----:B------:R-:W-:Y:S02]  /*2050*/  @P0 IMAD.WIDE R18, R9, 0x4, R18 ;  /* 0x0000000409120825 */ /* 0x000fe400078e0212 */
[----:B------:R-:W2:Y:S02]  /*2060*/  LDG.E.64.CONSTANT R4, [R4.64] ;  /* 0x0000000404047981 */ /* 0x000ea4000c1e9b00 */
[----:B------:R-:W-:Y:S02]  /*2070*/  @P0 IMAD.WIDE R16, R7, 0x8, R16 ;  /* 0x0000000807100825 */ /* 0x000fe400078e0210 */
[----:B------:R-:W3:Y:S04]  /*2080*/  @P0 LDG.E.CONSTANT R18, [R18.64] ;  /* 0x0000000412120981 */ /* 0x000ee8000c1e9900 */
[----:B------:R-:W3:Y:S01]  /*2090*/  @P0 LDG.E.64.CONSTANT R16, [R16.64] ;  /* 0x0000000410100981 */ /* 0x000ee2000c1e9b00 */
[----:B--2---:R-:W-:-:S02]  /*20a0*/  FFMA.FTZ R48, R4, R2, R48 ;  /* 0x0000000204307223 */ /* 0x004fc40000010030 */
[----:B------:R-:W-:Y:S02]  /*20b0*/  FFMA.FTZ R49, R5, R2, R49 ;  /* 0x0000000205317223 */ /* 0x000fe40000010031 */
[-C--:B---3--:R-:W-:Y:S02]  /*20c0*/  @P0 FFMA.FTZ R48, R16, R18.reuse, R48 ;  /* 0x0000001210300223 */ /* 0x088fe40000010030 */
[----:B------:R-:W-:-:S05]  /*20d0*/  @P0 FFMA.FTZ R49, R17, R18, R49 ;  /* 0x0000001211310223 */ /* 0x000fca0000010031 */
.L_x_148:
[----:B-----5:R0:W-:Y:S02]  /*20e0*/  STG.E.64 [R14.64], R48 ;  /* 0x000000300e007986 */ /* 0x0201e4000c101b04 */
.L_x_142:
[----:B------:R-:W-:Y:S02]  /*20f0*/  IADD3 R3, R0, 0x80, RZ ;  /* 0x0000008000037810 */ /* 0x000fe40007ffe0ff */
.L_x_140:
[----:B------:R-:W-:Y:S05]  /*2100*/  BSYNC B0 ;  /* 0x0000000000007941 */ /* 0x000fea0003800000 */
.L_x_139:
[----:B------:R-:W-:Y:S01]  /*2110*/  ISETP.GE.AND P0, PT, R3, c[0x0][0x160], PT ;  /* 0x0000580003007a0c */ /* 0x000fe20003f06270 */
[----:B------:R-:W-:Y:S01]  /*2120*/  BSSY B1, `(.L_x_149) ;  /* 0x0000c40000017945 */ /* 0x000fe20003800000 */
[----:B------:R-:W-:Y:S11]  /*2130*/  BSSY B0, `(.L_x_150) ;  /* 0x0000a34000007945 */ /* 0x000ff60003800000 */
        /* <DEDUP_REMOVED lines=255> */
.L_x_152:
        /* <DEDUP_REMOVED lines=15> */
[----:B0-----:R-:W-:Y:S01]  /*3220*/  LOP3.LUT R5, R4, 0x3, RZ, 0xc0, !PT ;  /* 0x0000000304057812 */ /* 0x001fe200078ec0ff */
[----:B------:R-:W-:-:S03]  /*3230*/  HFMA2.MMA R2, -RZ, RZ, 0, 0 ;  /* 0x00000000ff027435 */ /* 0x000fc600000001ff */
[----:B------:R-:W-:-:S04]  /*3240*/  IADD3 R0, R4, -R5, RZ ;  /* 0x8000000504007210 */ /* 0x000fc80007ffe0ff */
[----:B------:R-:W-:-:S13]  /*3250*/  ISETP.GT.AND P0, PT, R0, RZ, PT ;  /* 0x000000ff0000720c */ /* 0x000fda0003f04270 */
[----:B------:R-:W-:Y:S05]  /*3260*/  @!P0 BRA `(.L_x_155) ;  /* 0x00000b3000008947 */ /* 0x000fea0003800000 */
[----:B------:R-:W-:Y:S02]  /*3270*/  ISETP.GT.AND P1, PT, R0, 0xc, PT ;  /* 0x0000000c0000780c */ /* 0x000fe40003f24270 */
[----:B------:R-:W-:-:S11]  /*3280*/  PLOP3.LUT P0, PT, PT, PT, PT, 0x80, 0x0 ;  /* 0x000000000000781c */ /* 0x000fd60003f0f070 */
[----:B------:R-:W-:Y:S05]  /*3290*/  @!P1 BRA `(.L_x_156) ;  /* 0x0000072000009947 */ /* 0x000fea0003800000 */
[----:B------:R-:W-:Y:S02]  /*32a0*/  PLOP3.LUT P0, PT, PT, PT, PT, 0x8, 0x0 ;  /* 0x000000000000781c */ /* 0x000fe40003f0e170 */
.L_x_157:
        /* <DEDUP_REMOVED lines=113> */
.L_x_156:
[----:B------:R-:W-:-:S13]  /*39c0*/  ISETP.GT.AND P1, PT, R0, 0x4, PT ;  /* 0x000000040000780c */ /* 0x000fda0003f24270 */
[----:B------:R-:W-:Y:S05]  /*39d0*/  @!P1 BRA `(.L_x_158) ;  /* 0x000003a000009947 */ /* 0x000fea0003800000 */
[C---:B------:R-:W-:Y:S01]  /*39e0*/  IMAD R11, R2.reuse, c[0x0][0x3e8], RZ ;  /* 0x0000fa00020b7a24 */ /* 0x040fe200078e02ff */
[----:B------:R-:W-:Y:S01]  /*39f0*/  MOV R26, c[0x0][0x3e8] ;  /* 0x0000fa00001a7a02 */ /* 0x000fe20000000f00 */
[C---:B------:R-:W-:Y:S01]  /*3a00*/  IMAD R7, R2.reuse, c[0x0][0x3e4], RZ ;  /* 0x0000f90002077a24 */ /* 0x040fe200078e02ff */
        /* <DEDUP_REMOVED lines=55> */
.L_x_158:
[----:B------:R-:W-:-:S13]  /*3d80*/  ISETP.NE.OR P0, PT, R0, RZ, P0 ;  /* 0x000000ff0000720c */ /* 0x000fda0000705670 */
[----:B------:R-:W-:Y:S05]  /*3d90*/  @!P0 BRA `(.L_x_154) ;  /* 0x0000020000008947 */ /* 0x000fea0003800000 */
.L_x_155:
        /* <DEDUP_REMOVED lines=32> */
.L_x_154:
        /* <DEDUP_REMOVED lines=29> */
.L_x_159:
[----:B-----5:R0:W-:Y:S02]  /*4170*/  STG.E.64 [R14.64], R48 ;  /* 0x000000300e007986 */ /* 0x0201e4000c101b04 */
.L_x_153:
        /* <DEDUP_REMOVED lines=257> */
.L_x_161:
        /* <DEDUP_REMOVED lines=13> */
[----:B------:R-:W-:Y:S02]  /*5260*/  MOV R2, RZ ;  /* 0x000000ff00027202 */ /* 0x000fe40000000f00 */
[----:B------:R-:W-:-:S05]  /*5270*/  LOP3.LUT R4, R5, 0x3, RZ, 0xc0, !PT ;  /* 0x0000000305047812 */ /* 0x000fca00078ec0ff */
[----:B------:R-:W-:Y:S05]  /*5280*/  @!P2 BRA `(.L_x_163) ;  /* 0x00000d700000a947 */ /* 0x000fea0003800000 */
[----:B0-----:R-:W-:Y:S01]  /*5290*/  IADD3 R0, R5, -R4, RZ ;  /* 0x8000000405007210 */ /* 0x001fe20007ffe0ff */
[----:B------:R-:W-:-:S03]  /*52a0*/  HFMA2.MMA R2, -RZ, RZ, 0, 0 ;  /* 0x00000000ff027435 */ /* 0x000fc600000001ff */
[----:B------:R-:W-:-:S13]  /*52b0*/  ISETP.GT.AND P0, PT, R0, RZ, PT ;  /* 0x000000ff0000720c */ /* 0x000fda0003f04270 */
[----:B------:R-:W-:Y:S05]  /*52c0*/  @!P0 BRA `(.L_x_164) ;  /* 0x00000b3000008947 */ /* 0x000fea0003800000 */
[----:B------:R-:W-:Y:S02]  /*52d0*/  ISETP.GT.AND P1, PT, R0, 0xc, PT ;  /* 0x0000000c0000780c */ /* 0x000fe40003f24270 */
[----:B------:R-:W-:-:S11]  /*52e0*/  PLOP3.LUT P0, PT, PT, PT, PT, 0x80, 0x0 ;  /* 0x000000000000781c */ /* 0x000fd60003f0f070 */
[----:B------:R-:W-:Y:S05]  /*52f0*/  @!P1 BRA `(.L_x_165) ;  /* 0x0000072000009947 */ /* 0x000fea0003800000 */
[----:B------:R-:W-:Y:S02]  /*5300*/  PLOP3.LUT P0, PT, PT, PT, PT, 0x8, 0x0 ;  /* 0x000000000000781c */ /* 0x000fe40003f0e170 */
.L_x_166:
        /* <DEDUP_REMOVED lines=113> */
.L_x_165:
        /* <DEDUP_REMOVED lines=60> */
.L_x_167:
[----:B------:R-:W-:-:S13]  /*5de0*/  ISETP.NE.OR P0, PT, R0, RZ, P0 ;  /* 0x000000ff0000720c */ /* 0x000fda0000705670 */
[----:B------:R-:W-:Y:S05]  /*5df0*/  @!P0 BRA `(.L_x_163) ;  /* 0x0000020000008947 */ /* 0x000fea0003800000 */
.L_x_164:
        /* <DEDUP_REMOVED lines=32> */
.L_x_163:
[----:B0-----:R-:W-:-:S13]  /*6000*/  ISETP.NE.AND P0, PT, R4, RZ, PT ;  /* 0x000000ff0400720c */ /* 0x001fda0003f05270 */
        /* <DEDUP_REMOVED lines=28> */
.L_x_168:
[----:B-----5:R0:W-:Y:S02]  /*61d0*/  STG.E.64 [R14.64], R48 ;  /* 0x000000300e007986 */ /* 0x0201e4000c101b04 */
.L_x_162:
[----:B------:R-:W-:-:S04]  /*61e0*/  IADD3 R3, R3, 0x80, RZ ;  /* 0x0000008003037810 */ /* 0x000fc80007ffe0ff */
.L_x_151:
        /* <DEDUP_REMOVED lines=256> */
.L_x_170:
        /* <DEDUP_REMOVED lines=17> */
[----:B------:R-:W-:Y:S01]  /*7300*/  BSSY B2, `(.L_x_172) ;  /* 0x00000db000027945 */ /* 0x000fe20003800000 */
[----:B------:R-:W-:Y:S02]  /*7310*/  HFMA2.MMA R2, -RZ, RZ, 0, 0 ;  /* 0x00000000ff027435 */ /* 0x000fe400000001ff */
[----:B------:R-:W-:-:S13]  /*7320*/  ISETP.GT.AND P0, PT, R0, RZ, PT ;  /* 0x000000ff0000720c */ /* 0x000fda0003f04270 */
[----:B------:R-:W-:Y:S05]  /*7330*/  @!P0 BRA `(.L_x_173) ;  /* 0x00000b7000008947 */ /* 0x000fea0003800000 */
[----:B------:R-:W-:Y:S01]  /*7340*/  ISETP.GT.AND P1, PT, R0, 0xc, PT ;  /* 0x0000000c0000780c */ /* 0x000fe20003f24270 */
[----:B------:R-:W-:Y:S01]  /*7350*/  BSSY B3, `(.L_x_174) ;  /* 0x0000075000037945 */ /* 0x000fe20003800000 */
[----:B------:R-:W-:-:S11]  /*7360*/  PLOP3.LUT P0, PT, PT, PT, PT, 0x80, 0x0 ;  /* 0x000000000000781c */ /* 0x000fd60003f0f070 */
[----:B------:R-:W-:Y:S05]  /*7370*/  @!P1 BRA `(.L_x_175) ;  /* 0x0000072000009947 */ /* 0x000fea0003800000 */
[----:B------:R-:W-:Y:S02]  /*7380*/  PLOP3.LUT P0, PT, PT, PT, PT, 0x8, 0x0 ;  /* 0x000000000000781c */ /* 0x000fe40003f0e170 */
.L_x_176:
        /* <DEDUP_REMOVED lines=113> */
.L_x_175:
[----:B------:R-:W-:Y:S05]  /*7aa0*/  BSYNC B3 ;  /* 0x0000000000037941 */ /* 0x000fea0003800000 */
.L_x_174:
[----:B------:R-:W-:Y:S01]  /*7ab0*/  ISETP.GT.AND P1, PT, R0, 0x4, PT ;  /* 0x000000040000780c */ /* 0x000fe20003f24270 */
[----:B------:R-:W-:-:S12]  /*7ac0*/  BSSY B3, `(.L_x_177) ;  /* 0x000003c000037945 */ /* 0x000fd80003800000 */
        /* <DEDUP_REMOVED lines=59> */
.L_x_178:
[----:B------:R-:W-:Y:S05]  /*7e80*/  BSYNC B3 ;  /* 0x0000000000037941 */ /* 0x000fea0003800000 */
.L_x_177:
[----:B------:R-:W-:-:S13]  /*7e90*/  ISETP.NE.OR P0, PT, R0, RZ, P0 ;  /* 0x000000ff0000720c */ /* 0x000fda0000705670 */
[----:B------:R-:W-:Y:S05]  /*7ea0*/  @!P0 BRA `(.L_x_179) ;  /* 0x0000020000008947 */ /* 0x000fea0003800000 */
.L_x_173:
        /* <DEDUP_REMOVED lines=32> */
.L_x_179:
[----:B------:R-:W-:Y:S05]  /*80b0*/  BSYNC B2 ;  /* 0x0000000000027941 */ /* 0x000fea0003800000 */
.L_x_172:
        /* <DEDUP_REMOVED lines=29> */
.L_x_180:
[----:B-----5:R0:W-:Y:S02]  /*8290*/  STG.E.64 [R14.64], R48 ;  /* 0x000000300e007986 */ /* 0x0201e4000c101b04 */
.L_x_171:
[----:B------:R-:W-:-:S04]  /*82a0*/  IADD3 R3, R3, 0x80, RZ ;  /* 0x0000008003037810 */ /* 0x000fc80007ffe0ff */
.L_x_160:
        /* <DEDUP_REMOVED lines=256> */
.L_x_182:
        /* <DEDUP_REMOVED lines=26> */
.L_x_188:
        /* <DEDUP_REMOVED lines=113> */
.L_x_187:
[----:B------:R-:W-:Y:S05]  /*9b60*/  BSYNC B3 ;  /* 0x0000000000037941 */ /* 0x000fea0003800000 */
.L_x_186:
        /* <DEDUP_REMOVED lines=61> */
.L_x_190:
[----:B------:R-:W-:Y:S05]  /*9f40*/  BSYNC B3 ;  /* 0x0000000000037941 */ /* 0x000fea0003800000 */
.L_x_189:
[----:B------:R-:W-:-:S13]  /*9f50*/  ISETP.NE.OR P0, PT, R0, RZ, P0 ;  /* 0x000000ff0000720c */ /* 0x000fda0000705670 */
[----:B------:R-:W-:Y:S05]  /*9f60*/  @!P0 BRA `(.L_x_191) ;  /* 0x0000020000008947 */ /* 0x000fea0003800000 */
.L_x_185:
        /* <DEDUP_REMOVED lines=32> */
.L_x_191:
[----:B------:R-:W-:Y:S05]  /*a170*/  BSYNC B2 ;  /* 0x0000000000027941 */ /* 0x000fea0003800000 */
.L_x_184:
        /* <DEDUP_REMOVED lines=29> */
.L_x_192:
[----:B-----5:R0:W-:Y:S02]  /*a350*/  STG.E.64 [R14.64], R48 ;  /* 0x000000300e007986 */ /* 0x0201e4000c101b04 */
.L_x_183:
[----:B------:R-:W-:-:S04]  /*a360*/  IADD3 R3, R3, 0x80, RZ ;  /* 0x0000008003037810 */ /* 0x000fc80007ffe0ff */
.L_x_169:
        /* <DEDUP_REMOVED lines=257> */
.L_x_194:
        /* <DEDUP_REMOVED lines=26> */
.L_x_200:
        /* <DEDUP_REMOVED lines=113> */
.L_x_199:
[----:B------:R-:W-:Y:S05]  /*bc30*/  BSYNC B3 ;  /* 0x0000000000037941 */ /* 0x000fea0003800000 */
.L_x_198:
        /* <DEDUP_REMOVED lines=61> */
.L_x_202:
[----:B------:R-:W-:Y:S05]  /*c010*/  BSYNC B3 ;  /* 0x0000000000037941 */ /* 0x000fea0003800000 */
.L_x_201:
[----:B------:R-:W-:-:S13]  /*c020*/  ISETP.NE.OR P0, PT, R0, RZ, P0 ;  /* 0x000000ff0000720c */ /* 0x000fda0000705670 */
[----:B------:R-:W-:Y:S05]  /*c030*/  @!P0 BRA `(.L_x_203) ;  /* 0x0000020000008947 */ /* 0x000fea0003800000 */
.L_x_197:
        /* <DEDUP_REMOVED lines=32> */
.L_x_203:
[----:B------:R-:W-:Y:S05]  /*c240*/  BSYNC B2 ;  /* 0x0000000000027941 */ /* 0x000fea0003800000 */
.L_x_196:
        /* <DEDUP_REMOVED lines=29> */
.L_x_204:
[----:B-----5:R0:W-:Y:S02]  /*c420*/  STG.E.64 [R14.64], R48 ;  /* 0x000000300e007986 */ /* 0x0201e4000c101b04 */
.L_x_195:
[----:B------:R-:W-:-:S04]  /*c430*/  IADD3 R3, R3, 0x80, RZ ;  /* 0x0000008003037810 */ /* 0x000fc80007ffe0ff */
.L_x_181:
[----:B------:R-:W-:-:S13]  /*c440*/  ISETP.GE.AND P0, PT, R3, c[0x0][0x160], PT ;  /* 0x0000580003007a0c */ /* 0x000fda0003f06270 */
[----:B------:R-:W-:Y:S01]  /*c450*/  @P0 BREAK B0 ;  /* 0x0000000000000942 */ /* 0x000fe20003800000 */
[----:B------:R-:W-:Y:S05]  /*c460*/  @P0 BRA `(.L_x_193) ;  /* 0x000020b000000947 */ /* 0x000fea0003800000 */
[----:B------:R-:W-:Y:S05]  /*c470*/  BSYNC B0 ;  /* 0x0000000000007941 */ /* 0x000fea0003800000 */
.L_x_150:
        /* <DEDUP_REMOVED lines=254> */
.L_x_205:
        /* <DEDUP_REMOVED lines=26> */
.L_x_211:
        /* <DEDUP_REMOVED lines=113> */
.L_x_210:
[----:B------:R-:W-:Y:S05]  /*dd10*/  BSYNC B3 ;  /* 0x0000000000037941 */ /* 0x000fea0003800000 */
.L_x_209:
        /* <DEDUP_REMOVED lines=61> */
.L_x_213:
[----:B------:R-:W-:Y:S05]  /*e0f0*/  BSYNC B3 ;  /* 0x0000000000037941 */ /* 0x000fea0003800000 */
.L_x_212:
[----:B------:R-:W-:-:S13]  /*e100*/  ISETP.NE.OR P0, PT, R0, RZ, P0 ;  /* 0x000000ff0000720c */ /* 0x000fda0000705670 */
[----:B------:R-:W-:Y:S05]  /*e110*/  @!P0 BRA `(.L_x_214) ;  /* 0x0000020000008947 */ /* 0x000fea0003800000 */
.L_x_208:
        /* <DEDUP_REMOVED lines=32> */
.L_x_214:
[----:B------:R-:W-:Y:S05]  /*e320*/  BSYNC B2 ;  /* 0x0000000000027941 */ /* 0x000fea0003800000 */
.L_x_207:
        /* <DEDUP_REMOVED lines=29> */
.L_x_215:
[----:B-----5:R0:W-:Y:S02]  /*e500*/  STG.E.64 [R14.64], R48 ;  /* 0x000000300e007986 */ /* 0x0201e4000c101b04 */
.L_x_206:
[----:B------:R-:W-:Y:S02]  /*e510*/  IADD3 R3, R3, 0x80, RZ ;  /* 0x0000008003037810 */ /* 0x000fe40007ffe0ff */
.L_x_193:
[----:B------:R-:W-:Y:S05]  /*e520*/  BSYNC B1 ;  /* 0x0000000000017941 */ /* 0x000fea0003800000 */
.L_x_149:
        /* <DEDUP_REMOVED lines=257> */
.L_x_216:
[----:B------:R-:W-:-:S04]  /*f540*/  MOV R0, c[0x0][0x3e0] ;  /* 0x0000f80000007a02 */ /* 0x000fc80000000f00 */
[----:B------:R-:W-:-:S13]  /*f550*/  ISETP.GE.AND P0, PT, R0, 0x1, PT ;  /* 0x000000010000780c */ /* 0x000fda0003f06270 */
[----:B------:R-:W-:Y:S05]  /*f560*/  @!P0 EXIT ;  /* 0x000000000000894d */ /* 0x000fea0003800000 */
        /* <DEDUP_REMOVED lines=21> */
.L_x_220:
[C---:B------:R-:W-:Y:S02]  /*f6c0*/  IMAD R7, R2.reuse, c[0x0][0x3e8], RZ ;  /* 0x0000fa0002077a24 */ /* 0x040fe400078e02ff */
[----:B------:R-:W-:Y:S02]  /*f6d0*/  IMAD R9, R2, c[0x0][0x3e4], RZ ;  /* 0x0000f90002097a24 */ /* 0x000fe400078e02ff */
[----:B------:R-:W-:-:S04]  /*f6e0*/  IMAD.WIDE R6, R7, 0x4, R16 ;  /* 0x0000000407067825 */ /* 0x000fc800078e0210 */
[----:B------:R-:W-:Y:S01]  /*f6f0*/  IMAD.WIDE R8, R9, 0x8, R14 ;  /* 0x0000000809087825 */ /* 0x000fe200078e020e */
[----:B------:R0:W2:Y:S04]  /*f700*/  LDG.E.CONSTANT R56, [R6.64] ;  /* 0x0000000406387981 */ /* 0x0000a8000c1e9900 */
[----:B------:R1:W2:Y:S01]  /*f710*/  LDG.E.64.CONSTANT R22, [R8.64] ;  /* 0x0000000408167981 */ /* 0x0002a2000c1e9b00 */
[----:B------:R-:W-:Y:S02]  /*f720*/  MOV R47, c[0x0][0x3e8] ;  /* 0x0000fa00002f7a02 */ /* 0x000fe40000000f00 */
[----:B------:R-:W-:Y:S02]  /*f730*/  IADD3 R34, R2, 0x4, RZ ;  /* 0x0000000402227810 */ /* 0x000fe40007ffe0ff */
[----:B------:R-:W-:Y:S01]  /*f740*/  MOV R59, c[0x0][0x3e4] ;  /* 0x0000f900003b7a02 */ /* 0x000fe20000000f00 */
[----:B------:R-:W-:-:S04]  /*f750*/  IMAD.WIDE R10, R47, 0x4, R6 ;  /* 0x000000042f0a7825 */ /* 0x000fc800078e0206 */
[----:B------:R-:W-:Y:S01]  /*f760*/  IMAD R27, R34, c[0x0][0x3e8], RZ ;  /* 0x0000fa00221b7a24 */ /* 0x000fe200078e02ff */
[----:B------:R3:W4:Y:S01]  /*f770*/  LDG.E.CONSTANT R4, [R10.64] ;  /* 0x000000040a047981 */ /* 0x000722000c1e9900 */
[----:B-1----:R-:W-:-:S04]  /*f780*/  IMAD.WIDE R8, R59, 0x8, R8 ;  /* 0x000000083b087825 */ /* 0x002fc800078e0208 */
[----:B------:R-:W-:-:S04]  /*f790*/  IMAD.WIDE R26, R27, 0x4, R16 ;  /* 0x000000041b1a7825 */ /* 0x000fc800078e0210 */
[----:B------:R-:W-:-:S04]  /*f7a0*/  IMAD.WIDE R18, R47, 0x4, R10 ;  /* 0x000000042f127825 */ /* 0x000fc800078e020a */
[----:B------:R-:W-:Y:S01]  /*f7b0*/  IMAD R41, R34, c[0x0][0x3e4], RZ ;  /* 0x0000f90022297a24 */ /* 0x000fe200078e02ff */
[----:B0-----:R0:W4:Y:S01]  /*f7c0*/  LDG.E.CONSTANT R6, [R18.64] ;  /* 0x0000000412067981 */ /* 0x001122000c1e9900 */
[----:B------:R-:W-:Y:S01]  /*f7d0*/  IMAD.WIDE R44, R59, 0x8, R8 ;  /* 0x000000083b2c7825 */ /* 0x000fe200078e0208 */
[----:B------:R-:W-:Y:S02]  /*f7e0*/  IADD3 R7, R2, 0x8, RZ ;  /* 0x0000000802077810 */ /* 0x000fe40007ffe0ff */
[----:B------:R1:W4:Y:S01]  /*f7f0*/  LDG.E.CONSTANT R53, [R26.64] ;  /* 0x000000041a357981 */ /* 0x000322000c1e9900 */
[----:B------:R-:W-:-:S04]  /*f800*/  IMAD.WIDE R28, R47, 0x4, R26 ;  /* 0x000000042f1c7825 */ /* 0x000fc800078e021a */
[----:B------:R-:W-:Y:S01]  /*f810*/  IMAD.WIDE R24, R47, 0x4, R18 ;  /* 0x000000042f187825 */ /* 0x000fe200078e0212 */
[----:B------:R1:W4:Y:S03]  /*f820*/  LDG.E.CONSTANT R52, [R28.64] ;  /* 0x000000041c347981 */ /* 0x000326000c1e9900 */
[----:B------:R-:W-:Y:S01]  /*f830*/  IMAD.WIDE R40, R41, 0x8, R14 ;  /* 0x0000000829287825 */ /* 0x000fe200078e020e */
[----:B0-----:R0:W4:Y:S03]  /*f840*/  LDG.E.64.CONSTANT R18, [R8.64] ;  /* 0x0000000408127981 */ /* 0x001126000c1e9b00 */
[----:B------:R-:W-:Y:S01]  /*f850*/  IMAD.WIDE R42, R59, 0x8, R44 ;  /* 0x000000083b2a7825 */ /* 0x000fe200078e022c */
[----:B------:R0:W4:Y:S03]  /*f860*/  LDG.E.CONSTANT R5, [R24.64] ;  /* 0x0000000418057981 */ /* 0x000126000c1e9900 */
[----:B------:R-:W-:Y:S01]  /*f870*/  IMAD.WIDE R30, R47, 0x4, R28 ;  /* 0x000000042f1e7825 */ /* 0x000fe200078e021c */
[----:B------:R-:W4:Y:S03]  /*f880*/  LDG.E.64.CONSTANT R44, [R44.64] ;  /* 0x000000042c2c7981 */ /* 0x000f26000c1e9b00 */
[----:B------:R-:W-:Y:S01]  /*f890*/  IMAD.WIDE R38, R59, 0x8, R40 ;  /* 0x000000083b267825 */ /* 0x000fe200078e0228 */
[----:B------:R-:W4:Y:S03]  /*f8a0*/  LDG.E.64.CONSTANT R42, [R42.64] ;  /* 0x000000042a2a7981 */ /* 0x000f26000c1e9b00 */
[----:B------:R-:W-:Y:S01]  /*f8b0*/  IMAD.WIDE R32, R47, 0x4, R30 ;  /* 0x000000042f207825 */ /* 0x000fe200078e021e */
[----:B------:R-:W4:Y:S03]  /*f8c0*/  LDG.E.64.CONSTANT R40, [R40.64] ;  /* 0x0000000428287981 */ /* 0x000f26000c1e9b00 */
[C---:B------:R-:W-:Y:S01]  /*f8d0*/  IMAD R49, R7.reuse, c[0x0][0x3e8], RZ ;  /* 0x0000fa0007317a24 */ /* 0x040fe200078e02ff */
[----:B------:R0:W4:Y:S01]  /*f8e0*/  LDG.E.CONSTANT R50, [R32.64] ;  /* 0x0000000420327981 */ /* 0x000122000c1e9900 */
[----:B------:R-:W-:-:S02]  /*f8f0*/  IMAD R7, R7, c[0x0][0x3e4], RZ ;  /* 0x0000f90007077a24 */ /* 0x000fc400078e02ff */
[----:B------:R-:W-:Y:S01]  /*f900*/  IMAD.WIDE R36, R59, 0x8, R38 ;  /* 0x000000083b247825 */ /* 0x000fe200078e0226 */
[----:B------:R1:W4:Y:S03]  /*f910*/  LDG.E.CONSTANT R51, [R30.64] ;  /* 0x000000041e337981 */ /* 0x000326000c1e9900 */
[----:B------:R-:W-:Y:S01]  /*f920*/  IMAD.WIDE R48, R49, 0x4, R16 ;  /* 0x0000000431307825 */ /* 0x000fe200078e0210 */
[----:B------:R-:W4:Y:S03]  /*f930*/  LDG.E.64.CONSTANT R38, [R38.64] ;  /* 0x0000000426267981 */ /* 0x000f26000c1e9b00 */
[----:B0-----:R-:W-:Y:S01]  /*f940*/  IMAD.WIDE R32, R7, 0x8, R14 ;  /* 0x0000000807207825 */ /* 0x001fe200078e020e */
[----:B---3--:R-:W-:Y:S01]  /*f950*/  IADD3 R10, R2, 0xc, RZ ;  /* 0x0000000c020a7810 */ /* 0x008fe20007ffe0ff */
[----:B------:R0:W3:Y:S02]  /*f960*/  LDG.E.CONSTANT R11, [R48.64] ;  /* 0x00000004300b7981 */ /* 0x0000e4000c1e9900 */
[----:B------:R-:W-:-:S02]  /*f970*/  IMAD.WIDE R34, R59, 0x8, R36 ;  /* 0x000000083b227825 */ /* 0x000fc400078e0224 */
[----:B------:R-:W3:Y:S02]  /*f980*/  LDG.E.64.CONSTANT R36, [R36.64] ;  /* 0x0000000424247981 */ /* 0x000ee4000c1e9b00 */
[----:B-1----:R-:W-:Y:S02]  /*f990*/  IMAD.WIDE R28, R47, 0x4, R48 ;  /* 0x000000042f1c7825 */ /* 0x002fe400078e0230 */
[----:B------:R-:W3:Y:S02]  /*f9a0*/  LDG.E.64.CONSTANT R34, [R34.64] ;  /* 0x0000000422227981 */ /* 0x000ee4000c1e9b00 */
[----:B------:R-:W-:Y:S02]  /*f9b0*/  IMAD.WIDE R30, R59, 0x8, R32 ;  /* 0x000000083b1e7825 */ /* 0x000fe400078e0220 */
[----:B------:R-:W3:Y:S02]  /*f9c0*/  LDG.E.64.CONSTANT R32, [R32.64] ;  /* 0x0000000420207981 */ /* 0x000ee4000c1e9b00 */
[----:B------:R-:W-:-:S02]  /*f9d0*/  IMAD R25, R10, c[0x0][0x3e4], RZ ;  /* 0x0000f9000a197a24 */ /* 0x000fc400078e02ff */
[----:B------:R-:W-:Y:S02]  /*f9e0*/  IMAD R61, R10, c[0x0][0x3e8], RZ ;  /* 0x0000fa000a3d7a24 */ /* 0x000fe400078e02ff */
[----:B------:R1:W3:Y:S01]  /*f9f0*/  LDG.E.CONSTANT R10, [R28.64] ;  /* 0x000000041c0a7981 */ /* 0x0002e2000c1e9900 */
[----:B------:R-:W-:-:S04]  /*fa00*/  IMAD.WIDE R26, R47, 0x4, R28 ;  /* 0x000000042f1a7825 */ /* 0x000fc800078e021c */
[----:B------:R-:W-:Y:S01]  /*fa10*/  IMAD.WIDE R60, R61, 0x4, R16 ;  /* 0x000000043d3c7825 */ /* 0x000fe200078e0210 */
[----:B------:R0:W3:Y:S03]  /*fa20*/  LDG.E.CONSTANT R9, [R26.64] ;  /* 0x000000041a097981 */ /* 0x0000e6000c1e9900 */
[----:B-1----:R-:W-:Y:S01]  /*fa30*/  IMAD.WIDE R28, R59, 0x8, R30 ;  /* 0x000000083b1c7825 */ /* 0x002fe200078e021e */
[----:B------:R1:W3:Y:S03]  /*fa40*/  LDG.E.CONSTANT R7, [R60.64] ;  /* 0x000000043c077981 */ /* 0x0002e6000c1e9900 */
[----:B------:R-:W-:Y:S01]  /*fa50*/  IMAD.WIDE R24, R25, 0x8, R14 ;  /* 0x0000000819187825 */ /* 0x000fe200078e020e */
[----:B------:R-:W3:Y:S03]  /*fa60*/  LDG.E.64.CONSTANT R30, [R30.64] ;  /* 0x000000041e1e7981 */ /* 0x000ee6000c1e9b00 */
[----:B0-----:R-:W-:-:S04]  /*fa70*/  IMAD.WIDE R48, R47, 0x4, R26 ;  /* 0x000000042f307825 */ /* 0x001fc800078e021a */
[----:B------:R-:W-:Y:S01]  /*fa80*/  IMAD.WIDE R26, R59, 0x8, R28 ;  /* 0x000000083b1a7825 */ /* 0x000fe200078e021c */
[----:B------:R0:W3:Y:S04]  /*fa90*/  LDG.E.CONSTANT R8, [R48.64] ;  /* 0x0000000430087981 */ /* 0x0000e8000c1e9900 */
[----:B------:R-:W3:Y:S01]  /*faa0*/  LDG.E.64.CONSTANT R28, [R28.64] ;  /* 0x000000041c1c7981 */ /* 0x000ee2000c1e9b00 */
[----:B-1----:R-:W-:-:S03]  /*fab0*/  IMAD.WIDE R60, R47, 0x4, R60 ;  /* 0x000000042f3c7825 */ /* 0x002fc600078e023c */
[----:B------:R-:W3:Y:S04]  /*fac0*/  LDG.E.64.CONSTANT R26, [R26.64] ;  /* 0x000000041a1a7981 */ /* 0x000ee8000c1e9b00 */
[----:B------:R1:W3:Y:S02]  /*fad0*/  LDG.E.CONSTANT R54, [R60.64] ;  /* 0x000000043c367981 */ /* 0x0002e4000c1e9900 */
[----:B-1----:R-:W-:-:S05]  /*fae0*/  IMAD.WIDE R60, R47, 0x4, R60 ;  /* 0x000000042f3c7825 */ /* 0x002fca00078e023c */
[----:B------:R-:W3:Y:S01]  /*faf0*/  LDG.E.CONSTANT R57, [R60.64] ;  /* 0x000000043c397981 */ /* 0x000ee2000c1e9900 */
[----:B------:R-:W-:-:S06]  /*fb00*/  IMAD.WIDE R46, R47, 0x4, R60 ;  /* 0x000000042f2e7825 */ /* 0x000fcc00078e023c */
[----:B------:R-:W3:Y:S01]  /*fb10*/  LDG.E.CONSTANT R46, [R46.64] ;  /* 0x000000042e2e7981 */ /* 0x000ee2000c1e9900 */
[-C--:B--2--5:R-:W-:Y:S02]  /*fb20*/  FFMA.FTZ R55, R22, R56.reuse, R20 ;  /* 0x0000003816377223 */ /* 0x0a4fe40000010014 */
[----:B------:R-:W-:Y:S02]  /*fb30*/  FFMA.FTZ R56, R23, R56, R21 ;  /* 0x0000003817387223 */ /* 0x000fe40000010015 */
[C---:B------:R-:W-:Y:S02]  /*fb40*/  IMAD.WIDE R22, R59.reuse, 0x8, R24 ;  /* 0x000000083b167825 */ /* 0x040fe400078e0218 */
        /* <DEDUP_REMOVED lines=16> */
[-C--:B---3--:R-:W-:Y:S02]  /*fc50*/  FFMA.FTZ R5, R36, R51.reuse, R5 ;  /* 0x0000003324057223 */ /* 0x088fe40000010005 */
[----:B------:R-:W-:Y:S02]  /*fc60*/  FFMA.FTZ R6, R37, R51, R6 ;  /* 0x0000003325067223 */ /* 0x000fe40000010006 */
[----:B------:R-:W-:-:S02]  /*fc70*/  FFMA.FTZ R5, R34, R50, R5 ;  /* 0x0000003222057223 */ /* 0x000fc40000010005 */
[----:B------:R-:W-:Y:S02]  /*fc80*/  FFMA.FTZ R6, R35, R50, R6 ;  /* 0x0000003223067223 */ /* 0x000fe40000010006 */
[-C--:B------:R-:W-:Y:S02]  /*fc90*/  FFMA.FTZ R5, R32, R11.reuse, R5 ;  /* 0x0000000b20057223 */ /* 0x080fe40000010005 */
[----:B------:R-:W-:Y:S01]  /*fca0*/  FFMA.FTZ R6, R33, R11, R6 ;  /* 0x0000000b21067223 */ /* 0x000fe20000010006 */
[----:B------:R-:W-:-:S04]  /*fcb0*/  IADD3 R0, R0, -0x10, RZ ;  /* 0xfffffff000007810 */ /* 0x000fc80007ffe0ff */
[----:B------:R-:W-:Y:S01]  /*fcc0*/  ISETP.GT.AND P1, PT, R0, 0xc, PT ;  /* 0x0000000c0000780c */ /* 0x000fe20003f24270 */
[-C--:B------:R-:W-:Y:S02]  /*fcd0*/  FFMA.FTZ R5, R30, R10.reuse, R5 ;  /* 0x0000000a1e057223 */ /* 0x080fe40000010005 */
[----:B------:R-:W-:Y:S02]  /*fce0*/  FFMA.FTZ R6, R31, R10, R6 ;  /* 0x0000000a1f067223 */ /* 0x000fe40000010006 */
[-C--:B------:R-:W-:Y:S02]  /*fcf0*/  FFMA.FTZ R5, R28, R9.reuse, R5 ;  /* 0x000000091c057223 */ /* 0x080fe40000010005 */
[----:B------:R-:W-:Y:S02]  /*fd00*/  FFMA.FTZ R6, R29, R9, R6 ;  /* 0x000000091d067223 */ /* 0x000fe40000010006 */
[-C--:B------:R-:W-:Y:S02]  /*fd10*/  FFMA.FTZ R5, R26, R8.reuse, R5 ;  /* 0x000000081a057223 */ /* 0x080fe40000010005 */
[----:B------:R-:W-:Y:S01]  /*fd20*/  FFMA.FTZ R6, R27, R8, R6 ;  /* 0x000000081b067223 */ /* 0x000fe20000010006 */
        /* <DEDUP_REMOVED lines=8> */
[----:B------:R-:W-:Y:S01]  /*fdb0*/  FFMA.FTZ R21, R21, R46, R6 ;  /* 0x0000002e15157223 */ /* 0x000fe20000010006 */
[----:B------:R-:W-:Y:S05]  /*fdc0*/  @P1 BRA `(.L_x_220) ;  /* 0xfffff8f000001947 */ /* 0x000fea000383ffff */
.L_x_219:
        /* <DEDUP_REMOVED lines=11> */
[----:B------:R-:W-:Y:S01]  /*fe80*/  IMAD.WIDE R6, R26, 0x8, R4 ;  /* 0x000000081a067825 */ /* 0x000fe200078e0204 */
[----:B------:R1:W3:Y:S03]  /*fe90*/  LDG.E.CONSTANT R9, [R18.64] ;  /* 0x0000000412097981 */ /* 0x0002e6000c1e9900 */
[C---:B------:R-:W-:Y:S01]  /*fea0*/  IMAD R37, R22.reuse, c[0x0][0x3e8], RZ ;  /* 0x0000fa0016257a24 */ /* 0x040fe200078e02ff */
[----:B------:R-:W2:Y:S01]  /*feb0*/  LDG.E.64.CONSTANT R4, [R4.64] ;  /* 0x0000000404047981 */ /* 0x000ea2000c1e9b00 */
[----:B------:R-:W-:Y:S02]  /*fec0*/  IMAD R23, R22, c[0x0][0x3e4], RZ ;  /* 0x0000f90016177a24 */ /* 0x000fe400078e02ff */
[----:B------:R-:W-:-:S04]  /*fed0*/  IMAD.WIDE R24, R27, 0x4, R18 ;  /* 0x000000041b187825 */ /* 0x000fc800078e0212 */
[----:B------:R-:W-:Y:S01]  /*fee0*/  IMAD.WIDE R30, R26, 0x8, R6 ;  /* 0x000000081a1e7825 */ /* 0x000fe200078e0206 */
[----:B------:R4:W3:Y:S03]  /*fef0*/  LDG.E.CONSTANT R28, [R24.64] ;  /* 0x00000004181c7981 */ /* 0x0008e6000c1e9900 */
[----:B------:R-:W-:Y:S01]  /*ff00*/  IMAD.WIDE R36, R37, 0x4, R16 ;  /* 0x0000000425247825 */ /* 0x000fe200078e0210 */
[----:B------:R-:W3:Y:S03]  /*ff10*/  LDG.E.64.CONSTANT R6, [R6.64] ;  /* 0x0000000406067981 */ /* 0x000ee6000c1e9b00 */
[----:B------:R-:W-:Y:S01]  /*ff20*/  IMAD.WIDE R22, R23, 0x8, R14 ;  /* 0x0000000817167825 */ /* 0x000fe200078e020e */
[----:B0-----:R0:W3:Y:S03]  /*ff30*/  LDG.E.64.CONSTANT R10, [R30.64] ;  /* 0x000000041e0a7981 */ /* 0x0010e6000c1e9b00 */
[----:B------:R-:W-:-:S04]  /*ff40*/  IMAD.WIDE R34, R27, 0x4, R24 ;  /* 0x000000041b227825 */ /* 0x000fc800078e0218 */
[C---:B------:R-:W-:Y:S01]  /*ff50*/  IMAD.WIDE R32, R26.reuse, 0x8, R30 ;  /* 0x000000081a207825 */ /* 0x040fe200078e021e */
[----:B------:R0:W3:Y:S03]  /*ff60*/  LDG.E.CONSTANT R29, [R34.64] ;  /* 0x00000004221d7981 */ /* 0x0000e6000c1e9900 */
[C---:B------:R-:W-:Y:S01]  /*ff70*/  IMAD.WIDE R40, R27.reuse, 0x4, R36 ;  /* 0x000000041b287825 */ /* 0x040fe200078e0224 */
[----:B-1----:R-:W3:Y:S03]  /*ff80*/  LDG.E.64.CONSTANT R18, [R32.64] ;  /* 0x0000000420127981 */ /* 0x002ee6000c1e9b00 */
[C---:B------:R-:W-:Y:S01]  /*ff90*/  IMAD.WIDE R38, R26.reuse, 0x8, R22 ;  /* 0x000000081a267825 */ /* 0x040fe200078e0216 */
[----:B------:R-:W3:Y:S03]  /*ffa0*/  LDG.E.CONSTANT R36, [R36.64] ;  /* 0x0000000424247981 */ /* 0x000ee6000c1e9900 */
[C---:B------:R-:W-:Y:S01]  /*ffb0*/  IMAD.WIDE R44, R27.reuse, 0x4, R40 ;  /* 0x000000041b2c7825 */ /* 0x040fe200078e0228 */
[----:B------:R-:W3:Y:S03]  /*ffc0*/  LDG.E.64.CONSTANT R22, [R22.64] ;  /* 0x0000000416167981 */ /* 0x000ee6000c1e9b00 */
[----:B------:R-:W-:Y:S01]  /*ffd0*/  IMAD.WIDE R42, R26, 0x8, R38 ;  /* 0x000000081a2a7825 */ /* 0x000fe200078e0226 */
[----:B------:R-:W3:Y:S04]  /*ffe0*/  LDG.E.CONSTANT R40, [R40.64] ;  /* 0x0000000428287981 */ /* 0x000ee8000c1e9900 */
[----:B----4-:R-:W4:Y:S01]  /*fff0*/  LDG.E.64.CONSTANT R24, [R38.64] ;  /* 0x0000000426187981 */ /* 0x010f22000c1e9b00 */
[----:B0-----:R-:W-:-:S03]  /*10000*/  IMAD.WIDE R34, R27, 0x4, R44 ;  /* 0x000000041b227825 */ /* 0x001fc600078e022c */
[----:B------:R-:W4:Y:S01]  /*10010*/  LDG.E.CONSTANT R46, [R44.64] ;  /* 0x000000042c2e7981 */ /* 0x000f22000c1e9900 */
[----:B------:R-:W-:-:S03]  /*10020*/  IMAD.WIDE R30, R26, 0x8, R42 ;  /* 0x000000081a1e7825 */ /* 0x000fc600078e022a */
[----:B------:R-:W4:Y:S04]  /*10030*/  LDG.E.64.CONSTANT R26, [R42.64] ;  /* 0x000000042a1a7981 */ /* 0x000f28000c1e9b00 */
[----:B------:R-:W4:Y:S04]  /*10040*/  LDG.E.CONSTANT R34, [R34.64] ;  /* 0x0000000422227981 */ /* 0x000f28000c1e9900 */
[----:B------:R-:W4:Y:S01]  /*10050*/  LDG.E.64.CONSTANT R30, [R30.64] ;  /* 0x000000041e1e7981 */ /* 0x000f22000c1e9b00 */
        /* <DEDUP_REMOVED lines=19> */
.L_x_221:
[----:B------:R-:W-:-:S13]  /*10190*/  ISETP.NE.OR P0, PT, R0, RZ, P0 ;  /* 0x000000ff0000720c */ /* 0x000fda0000705670 */
[----:B------:R-:W-:Y:S05]  /*101a0*/  @!P0 BRA `(.L_x_217) ;  /* 0x0000020000008947 */ /* 0x000fea0003800000 */
.L_x_218:
        /* <DEDUP_REMOVED lines=32> */
.L_x_217:
        /* <DEDUP_REMOVED lines=29> */
.L_x_222:
[----:B-----5:R-:W-:Y:S01]  /*10580*/  STG.E.64 [R12.64], R20 ;  /* 0x000000140c007986 */ /* 0x020fe2000c101b04 */
[----:B------:R-:W-:Y:S05]  /*10590*/  EXIT ;  /* 0x000000000000794d */ /* 0x000fea0003800000 */
.L_x_223:
        /* <DEDUP_REMOVED lines=14> */
.L_x_835:


//--------------------- .text._ZN2at6native69_GLOBAL__N__64f4e359_31_FunctionOfAMatrixUtilsKernel_cu_b2145a98_316016_elemwise_kernelILi128ELi8EZNS1_43_compute_linear_combination_internal_kernelIN3c107complexIdEEEEvRNS_14TensorIteratorEiiiEUliE_EEviT1_ --------------------------
	.section	.text._ZN2at6native69_GLOBAL__N__64f4e359_31_FunctionOfAMatrixUtilsKernel_cu_b2145a98_316016_elemwise_kernelILi128ELi8EZNS1_43_compute_linear_combination_internal_kernelIN3c107complexIdEEEEvRNS_14TensorIteratorEiiiEUliE_EEviT1_,"ax",@progbits
	.sectioninfo	@"SHI_REGISTERS=64"
	.align	128
.text._ZN2at6native69_GLOBAL__N__64f4e359_31_FunctionOfAMatrixUtilsKernel_cu_b2145a98_316016_elemwise_kernelILi128ELi8EZNS1_43_compute_linear_combination_internal_kernelIN3c107complexIdEEEEvRNS_14TensorIteratorEiiiEUliE_EEviT1_:
        .type           _ZN2at6native69_GLOBAL__N__64f4e359_31_FunctionOfAMatrixUtilsKernel_cu_b2145a98_316016_elemwise_kernelILi128ELi8EZNS1_43_compute_linear_combination_internal_kernelIN3c107complexIdEEEEvRNS_14TensorIteratorEiiiEUliE_EEviT1_,@function
        .size           _ZN2at6native69_GLOBAL__N__64f4e359_31_FunctionOfAMatrixUtilsKernel_cu_b2145a98_316016_elemwise_kernelILi128ELi8EZNS1_43_compute_linear_combination_internal_kernelIN3c107complexIdEEEEvRNS_14TensorIteratorEiiiEUliE_EEviT1_,(.L_x_836 - _ZN2at6native69_GLOBAL__N__64f4e359_31_FunctionOfAMatrixUtilsKernel_cu_b2145a98_316016_elemwise_kernelILi128ELi8EZNS1_43_compute_linear_combination_internal_kernelIN3c107complexIdEEEEvRNS_14TensorIteratorEiiiEUliE_EEviT1_)
        .other          _ZN2at6native69_GLOBAL__N__64f4e359_31_FunctionOfAMatrixUtilsKernel_cu_b2145a98_316016_elemwise_kernelILi128ELi8EZNS1_43_compute_linear_combination_internal_kernelIN3c107complexIdEEEEvRNS_14TensorIteratorEiiiEUliE_EEviT1_,@"STO_CUDA_ENTRY STV_DEFAULT"
_ZN2at6native69_GLOBAL__N__64f4e359_31_FunctionOfAMatrixUtilsKernel_cu_b2145a98_316016_elemwise_kernelILi128ELi8EZNS1_43_compute_linear_combination_internal_kernelIN3c107complexIdEEEEvRNS_14TensorIteratorEiiiEUliE_EEviT1_:
[----:B------:R-:W-:Y:S02]  /*0000*/  MOV R1, c[0x0][0x28] ;  /* 0x00000a0000017a02 */ /* 0x000fe40000000f00 */
[----:B------:R-:W0:Y:S01]  /*0010*/  S2R R3, SR_CTAID.X ;  /* 0x0000000000037919 */ /* 0x000e220000002500 */
[----:B------:R-:W-:Y:S01]  /*0020*/  ULDC.64 UR4, c[0x0][0x118] ;  /* 0x0000460000047ab9 */ /* 0x000fe20000000a00 */
[----:B------:R-:W-:Y:S02]  /*0030*/  BSSY B0, `(.L_x_224) ;  /* 0x000020d000007945 */ /* 0x000fe40003800000 */
[----:B------:R-:W0:Y:S02]  /*0040*/  S2R R0, SR_TID.X ;  /* 0x0000000000007919 */ /* 0x000e240000002100 */
[----:B0-----:R-:W-:-:S04]  /*0050*/  LEA R3, R3, R0, 0xa ;  /* 0x0000000003037211 */ /* 0x001fc800078e50ff */
[----:B------:R-:W-:-:S13]  /*0060*/  ISETP.GE.AND P0, PT, R3, c[0x0][0x160], PT ;  /* 0x0000580003007a0c */ /* 0x000fda0003f06270 */
[----:B------:R-:W-:Y:S05]  /*0070*/  @P0 BRA `(.L_x_225) ;  /* 0x0000208000000947 */ /* 0x000fea0003800000 */
[----:B------:R-:W-:Y:S01]  /*0080*/  ISETP.NE.AND P0, PT, RZ, c[0x0][0x168], PT ;  /* 0x00005a00ff007a0c */ /* 0x000fe20003f05270 */
[----:B------:R-:W-:Y:S01]  /*0090*/  HFMA2.MMA R10, -RZ, RZ, 0, 0 ;  /* 0x00000000ff0a7435 */ /* 0x000fe200000001ff */
[----:B------:R-:W-:Y:S01]  /*00a0*/  MOV R40, RZ ;  /* 0x000000ff00287202 */ /* 0x000fe20000000f00 */
[----:B------:R-:W-:-:S10]  /*00b0*/  HFMA2.MMA R8, -RZ, RZ, 0, 0 ;  /* 0x00000000ff087435 */ /* 0x000fd400000001ff */
[----:B------:R-:W-:Y:S05]  /*00c0*/  @!P0 BRA `(.L_x_226) ;  /* 0x00000fd000008947 */ /* 0x000fea0003800000 */
[----:B------:R-:W-:Y:S02]  /*00d0*/  MOV R4, RZ ;  /* 0x000000ff00047202 */ /* 0x000fe40000000f00 */
[----:B------:R-:W-:Y:S02]  /*00e0*/  MOV R5, R3 ;  /* 0x0000000300057202 */ /* 0x000fe40000000f00 */
        /* <DEDUP_REMOVED lines=251> */
.L_x_226:
[----:B------:R-:W-:-:S04]  /*10a0*/  MOV R4, c[0x0][0x3e0] ;  /* 0x0000f80000047a02 */ /* 0x000fc80000000f00 */
[----:B------:R-:W-:-:S13]  /*10b0*/  ISETP.GE.AND P0, PT, R4, 0x1, PT ;  /* 0x000000010400780c */ /* 0x000fda0003f06270 */
[----:B------:R-:W-:Y:S05]  /*10c0*/  @!P0 BRA `(.L_x_227) ;  /* 0x0000102000008947 */ /* 0x000fea0003800000 */
[----:B------:R-:W-:-:S04]  /*10d0*/  IADD3 R8, P0, R8, c[0x0][0x3c8], RZ ;  /* 0x0000f20008087a10 */ /* 0x000fc80007f1e0ff */
[----:B------:R-:W-:-:S05]  /*10e0*/  IADD3.X R9, RZ, c[0x0][0x3cc], RZ, P0, !PT ;  /* 0x0000f300ff097a10 */ /* 0x000fca00007fe4ff */
[----:B------:R0:W5:Y:S01]  /*10f0*/  LDG.E.128 R12, [R8.64] ;  /* 0x00000004080c7981 */ /* 0x000162000c1e1d00 */
        /* <DEDUP_REMOVED lines=18> */
.L_x_231:
[C---:B------:R-:W-:Y:S02]  /*1220*/  IMAD R25, R2.reuse, c[0x0][0x3e8], RZ ;  /* 0x0000fa0002197a24 */ /* 0x040fe400078e02ff */
[----:B------:R-:W-:Y:S02]  /*1230*/  IMAD R29, R2, c[0x0][0x3e4], RZ ;  /* 0x0000f900021d7a24 */ /* 0x000fe400078e02ff */
[----:B------:R-:W-:Y:S01]  /*1240*/  IMAD.WIDE R24, R25, 0x8, R10 ;  /* 0x0000000819187825 */ /* 0x000fe200078e020a */
[----:B------:R-:W-:-:S03]  /*1250*/  MOV R5, c[0x0][0x3e8] ;  /* 0x0000fa0000057a02 */ /* 0x000fc60000000f00 */
[----:B------:R-:W-:Y:S01]  /*1260*/  IMAD.WIDE R28, R29, 0x10, R40 ;  /* 0x000000101d1c7825 */ /* 0x000fe200078e0228 */
[----:B-1----:R-:W-:Y:S01]  /*1270*/  MOV R6, c[0x0][0x3e4] ;  /* 0x0000f90000067a02 */ /* 0x002fe20000000f00 */
[----:B0-----:R0:W2:Y:S02]  /*1280*/  LDG.E.64.CONSTANT R52, [R24.64] ;  /* 0x0000000418347981 */ /* 0x0010a4000c1e9b00 */
[C---:B------:R-:W-:Y:S02]  /*1290*/  IMAD.WIDE R32, R5.reuse, 0x8, R24 ;  /* 0x0000000805207825 */ /* 0x040fe400078e0218 */
[----:B------:R1:W2:Y:S02]  /*12a0*/  LDG.E.128.CONSTANT R16, [R28.64] ;  /* 0x000000041c107981 */ /* 0x0002a4000c1e9d00 */
[----:B------:R-:W-:Y:S02]  /*12b0*/  IMAD.WIDE R30, R6, 0x10, R28 ;  /* 0x00000010061e7825 */ /* 0x000fe400078e021c */
[----:B------:R3:W4:Y:S04]  /*12c0*/  LDG.E.64.CONSTANT R44, [R32.64] ;  /* 0x00000004202c7981 */ /* 0x000728000c1e9b00 */
[----:B------:R0:W4:Y:S01]  /*12d0*/  LDG.E.128.CONSTANT R20, [R30.64] ;  /* 0x000000041e147981 */ /* 0x000122000c1e9d00 */
[----:B------:R-:W-:-:S04]  /*12e0*/  IMAD.WIDE R36, R5, 0x8, R32 ;  /* 0x0000000805247825 */ /* 0x000fc800078e0220 */
[----:B------:R-:W-:Y:S01]  /*12f0*/  IMAD.WIDE R34, R6, 0x10, R30 ;  /* 0x0000001006227825 */ /* 0x000fe200078e021e */
[----:B------:R1:W4:Y:S04]  /*1300*/  LDG.E.64.CONSTANT R42, [R36.64] ;  /* 0x00000004242a7981 */ /* 0x000328000c1e9b00 */
[----:B0-----:R3:W4:Y:S01]  /*1310*/  LDG.E.128.CONSTANT R24, [R34.64] ;  /* 0x0000000422187981 */ /* 0x001722000c1e9d00 */
[----:B------:R-:W-:Y:S01]  /*1320*/  IADD3 R7, R2, 0x4, RZ ;  /* 0x0000000402077810 */ /* 0x000fe20007ffe0ff */
[----:B------:R-:W-:-:S04]  /*1330*/  IMAD.WIDE R48, R5, 0x8, R36 ;  /* 0x0000000805307825 */ /* 0x000fc800078e0224 */
[----:B-1----:R-:W-:Y:S02]  /*1340*/  IMAD.WIDE R28, R6, 0x10, R34 ;  /* 0x00000010061c7825 */ /* 0x002fe400078e0222 */
[----:B------:R-:W4:Y:S02]  /*1350*/  LDG.E.64.CONSTANT R48, [R48.64] ;  /* 0x0000000430307981 */ /* 0x000f24000c1e9b00 */
[C---:B------:R-:W-:Y:S02]  /*1360*/  IMAD R61, R7.reuse, c[0x0][0x3e8], RZ ;  /* 0x0000fa00073d7a24 */ /* 0x040fe400078e02ff */
[----:B------:R-:W-:Y:S01]  /*1370*/  IMAD R57, R7, c[0x0][0x3e4], RZ ;  /* 0x0000f90007397a24 */ /* 0x000fe200078e02ff */
[----:B------:R-:W4:Y:S01]  /*1380*/  LDG.E.128.CONSTANT R28, [R28.64] ;  /* 0x000000041c1c7981 */ /* 0x000f22000c1e9d00 */
[----:B------:R-:W-:-:S04]  /*1390*/  IMAD.WIDE R60, R61, 0x8, R10 ;  /* 0x000000083d3c7825 */ /* 0x000fc800078e020a */
[----:B------:R-:W-:Y:S01]  /*13a0*/  IMAD.WIDE R56, R57, 0x10, R40 ;  /* 0x0000001039387825 */ /* 0x000fe200078e0228 */
[----:B------:R0:W4:Y:S03]  /*13b0*/  LDG.E.64.CONSTANT R46, [R60.64] ;  /* 0x000000043c2e7981 */ /* 0x000126000c1e9b00 */
[----:B------:R-:W-:Y:S01]  /*13c0*/  IMAD.WIDE R54, R5, 0x8, R60 ;  /* 0x0000000805367825 */ /* 0x000fe200078e023c */
[----:B---3--:R1:W4:Y:S04]  /*13d0*/  LDG.E.128.CONSTANT R32, [R56.64] ;  /* 0x0000000438207981 */ /* 0x008328000c1e9d00 */
[----:B------:R0:W4:Y:S01]  /*13e0*/  LDG.E.64.CONSTANT R50, [R54.64] ;  /* 0x0000000436327981 */ /* 0x000122000c1e9b00 */
[----:B-1----:R-:W-:-:S05]  /*13f0*/  IMAD.WIDE R56, R6, 0x10, R56 ;  /* 0x0000001006387825 */ /* 0x002fca00078e0238 */
[----:B------:R1:W4:Y:S01]  /*1400*/  LDG.E.128.CONSTANT R36, [R56.64] ;  /* 0x0000000438247981 */ /* 0x000322000c1e9d00 */
[----:B0-----:R-:W-:-:S04]  /*1410*/  IMAD.WIDE R54, R5, 0x8, R54 ;  /* 0x0000000805367825 */ /* 0x001fc800078e0236 */
[----:B------:R-:W-:Y:S01]  /*1420*/  IMAD.WIDE R58, R6, 0x10, R56 ;  /* 0x00000010063a7825 */ /* 0x000fe200078e0238 */
[----:B------:R-:W-:-:S03]  /*1430*/  IADD3 R7, R2, 0x8, RZ ;  /* 0x0000000802077810 */ /* 0x000fc60007ffe0ff */
[----:B------:R-:W-:Y:S01]  /*1440*/  IMAD.WIDE R60, R5, 0x8, R54 ;  /* 0x00000008053c7825 */ /* 0x000fe200078e0236 */
[----:B--2--5:R-:W4:-:S04]  /*1450*/  DFMA R16, R16, R52, R12 ;  /* 0x000000341010722b */ /* 0x024f08000000000c */
[----:B------:R0:W2:Y:S02]  /*1460*/  DFMA R18, R18, R52, R14 ;  /* 0x000000341212722b */ /* 0x0000a4000000000e */
[----:B0-----:R0:W3:Y:S04]  /*1470*/  LDG.E.64.CONSTANT R52, [R54.64] ;  /* 0x0000000436347981 */ /* 0x0010e8000c1e9b00 */
[----:B------:R1:W3:Y:S01]  /*1480*/  LDG.E.128.CONSTANT R12, [R58.64] ;  /* 0x000000043a0c7981 */ /* 0x0002e2000c1e9d00 */
[-C--:B----4-:R4:W1:Y:S02]  /*1490*/  DFMA R20, R20, R44.reuse, R16 ;  /* 0x0000002c1414722b */ /* 0x0908640000000010 */
[----:B----4-:R-:W-:Y:S02]  /*14a0*/  IMAD.WIDE R16, R6, 0x10, R58 ;  /* 0x0000001006107825 */ /* 0x010fe400078e023a */
[----:B--2---:R2:W4:-:S02]  /*14b0*/  DFMA R22, R22, R44, R18 ;  /* 0x0000002c1616722b */ /* 0x0045040000000012 */
[----:B--2---:R-:W2:Y:S01]  /*14c0*/  LDG.E.64.CONSTANT R44, [R60.64] ;  /* 0x000000043c2c7981 */ /* 0x004ea2000c1e9b00 */
[----:B0-----:R-:W-:-:S03]  /*14d0*/  IMAD R55, R7, c[0x0][0x3e8], RZ ;  /* 0x0000fa0007377a24 */ /* 0x001fc600078e02ff */
[----:B------:R-:W2:Y:S01]  /*14e0*/  LDG.E.128.CONSTANT R16, [R16.64] ;  /* 0x0000000410107981 */ /* 0x000ea2000c1e9d00 */
[----:B------:R-:W-:Y:S01]  /*14f0*/  IMAD R7, R7, c[0x0][0x3e4], RZ ;  /* 0x0000f90007077a24 */ /* 0x000fe200078e02ff */
[----:B-1----:R0:W1:Y:S01]  /*1500*/  DFMA R56, R24, R42, R20 ;  /* 0x0000002a1838722b */ /* 0x0020620000000014 */
[----:B------:R-:W-:-:S04]  /*1510*/  IMAD.WIDE R54, R55, 0x8, R10 ;  /* 0x0000000837367825 */ /* 0x000fc800078e020a */
[----:B0-----:R-:W-:Y:S01]  /*1520*/  IMAD.WIDE R24, R7, 0x10, R40 ;  /* 0x0000001007187825 */ /* 0x001fe200078e0228 */
[----:B----4-:R0:W4:Y:S02]  /*1530*/  DFMA R26, R26, R42, R22 ;  /* 0x0000002a1a1a722b */ /* 0x0101240000000016 */
[----:B0-----:R2:W2:Y:S04]  /*1540*/  LDG.E.64.CONSTANT R42, [R54.64] ;  /* 0x00000004362a7981 */ /* 0x0014a8000c1e9b00 */
[----:B------:R0:W2:Y:S01]  /*1550*/  LDG.E.128.CONSTANT R20, [R24.64] ;  /* 0x0000000418147981 */ /* 0x0000a2000c1e9d00 */
[----:B-1----:R-:W1:-:S04]  /*1560*/  DFMA R28, R28, R48, R56 ;  /* 0x000000301c1c722b */ /* 0x002e480000000038 */
[----:B----4-:R-:W4:-:S04]  /*1570*/  DFMA R26, R30, R48, R26 ;  /* 0x000000301e1a722b */ /* 0x010f08000000001a */
[----:B-1----:R1:W0:-:S04]  /*1580*/  DFMA R28, R32, R46, R28 ;  /* 0x0000002e201c722b */ /* 0x002208000000001c */
[----:B----4-:R4:W0:Y:S01]  /*1590*/  DFMA R26, R34, R46, R26 ;  /* 0x0000002e221a722b */ /* 0x010822000000001a */
[----:B-1----:R-:W-:-:S04]  /*15a0*/  IMAD.WIDE R32, R6, 0x10, R24 ;  /* 0x0000001006207825 */ /* 0x002fc800078e0218 */
[----:B----4-:R-:W-:Y:S01]  /*15b0*/  IMAD.WIDE R34, R5, 0x8, R54 ;  /* 0x0000000805227825 */ /* 0x010fe200078e0236 */
[----:B0-----:R-:W3:-:S03]  /*15c0*/  DFMA R28, R36, R50, R28 ;  /* 0x00000032241c722b */ /* 0x001ec6000000001c */
[----:B------:R-:W-:Y:S01]  /*15d0*/  IMAD.WIDE R56, R6, 0x10, R32 ;  /* 0x0000001006387825 */ /* 0x000fe200078e0220 */
[----:B------:R0:W4:Y:S01]  /*15e0*/  LDG.E.64.CONSTANT R48, [R34.64] ;  /* 0x0000000422307981 */ /* 0x000122000c1e9b00 */
[----:B------:R1:W0:Y:S02]  /*15f0*/  DFMA R36, R38, R50, R26 ;  /* 0x000000322624722b */ /* 0x000224000000001a */
[----:B------:R-:W-:Y:S01]  /*1600*/  IMAD.WIDE R58, R5, 0x8, R34 ;  /* 0x00000008053a7825 */ /* 0x000fe200078e0222 */
[----:B------:R-:W-:-:S03]  /*1610*/  IADD3 R7, R2, 0xc, RZ ;  /* 0x0000000c02077810 */ /* 0x000fc60007ffe0ff */
[----:B------:R-:W-:Y:S01]  /*1620*/  IMAD.WIDE R24, R6, 0x10, R56 ;  /* 0x0000001006187825 */ /* 0x000fe200078e0238 */
[----:B------:R0:W4:Y:S03]  /*1630*/  LDG.E.64.CONSTANT R46, [R58.64] ;  /* 0x000000043a2e7981 */ /* 0x000126000c1e9b00 */
[----:B-1----:R-:W-:-:S04]  /*1640*/  IMAD.WIDE R50, R5, 0x8, R58 ;  /* 0x0000000805327825 */ /* 0x002fc800078e023a */
[----:B------:R-:W-:Y:S02]  /*1650*/  IMAD R39, R7, c[0x0][0x3e8], RZ ;  /* 0x0000fa0007277a24 */ /* 0x000fe400078e02ff */
[----:B------:R-:W4:Y:S02]  /*1660*/  LDG.E.64.CONSTANT R50, [R50.64] ;  /* 0x0000000432327981 */ /* 0x000f24000c1e9b00 */
[----:B------:R-:W-:Y:S01]  /*1670*/  IMAD.WIDE R38, R39, 0x8, R10 ;  /* 0x0000000827267825 */ /* 0x000fe200078e020a */
[-C--:B---3--:R1:W2:Y:S02]  /*1680*/  DFMA R26, R12, R52.reuse, R28 ;  /* 0x000000340c1a722b */ /* 0x0882a4000000001c */
[----:B-1----:R1:W3:Y:S02]  /*1690*/  LDG.E.128.CONSTANT R28, [R56.64] ;  /* 0x00000004381c7981 */ /* 0x0022e4000c1e9d00 */
[----:B0-----:R0:W0:Y:S02]  /*16a0*/  DFMA R36, R14, R52, R36 ;  /* 0x000000340e24722b */ /* 0x0010240000000024 */
[----:B0-----:R0:W4:Y:S01]  /*16b0*/  LDG.E.128.CONSTANT R12, [R32.64] ;  /* 0x00000004200c7981 */ /* 0x001122000c1e9d00 */
[----:B------:R-:W-:Y:S01]  /*16c0*/  IMAD R53, R7, c[0x0][0x3e4], RZ ;  /* 0x0000f90007357a24 */ /* 0x000fe200078e02ff */
[----:B--2---:R2:W0:-:S03]  /*16d0*/  DFMA R54, R16, R44, R26 ;  /* 0x0000002c1036722b */ /* 0x004406000000001a */
[----:B--2---:R-:W-:Y:S01]  /*16e0*/  IMAD.WIDE R16, R53, 0x10, R40 ;  /* 0x0000001035107825 */ /* 0x004fe200078e0228 */
[----:B------:R-:W2:Y:S01]  /*16f0*/  LDG.E.128.CONSTANT R24, [R24.64] ;  /* 0x0000000418187981 */ /* 0x000ea2000c1e9d00 */
[----:B------:R0:W0:Y:S02]  /*1700*/  DFMA R36, R18, R44, R36 ;  /* 0x0000002c1224722b */ /* 0x0000240000000024 */
[C---:B------:R-:W-:Y:S01]  /*1710*/  IMAD.WIDE R52, R5.reuse, 0x8, R38 ;  /* 0x0000000805347825 */ /* 0x040fe200078e0226 */
[----:B0-----:R0:W2:Y:S03]  /*1720*/  LDG.E.64.CONSTANT R44, [R38.64] ;  /* 0x00000004262c7981 */ /* 0x0010a6000c1e9b00 */
[----:B------:R-:W-:Y:S02]  /*1730*/  IMAD.WIDE R32, R6, 0x10, R16 ;  /* 0x0000001006207825 */ /* 0x000fe400078e0210 */
[----:B------:R-:W2:Y:S01]  /*1740*/  LDG.E.128.CONSTANT R16, [R16.64] ;  /* 0x0000000410107981 */ /* 0x000ea2000c1e9d00 */
[----:B------:R0:W4:Y:S01]  /*1750*/  DFMA R54, R20, R42, R54 ;  /* 0x0000002a1436722b */ /* 0x0001220000000036 */
[----:B-1----:R-:W-:-:S02]  /*1760*/  IMAD.WIDE R56, R5, 0x8, R52 ;  /* 0x0000000805387825 */ /* 0x002fc400078e0234 */
[----:B------:R-:W2:Y:S02]  /*1770*/  LDG.E.64.CONSTANT R52, [R52.64] ;  /* 0x0000000434347981 */ /* 0x000ea4000c1e9b00 */
[C---:B0-----:R-:W-:Y:S02]  /*1780*/  IMAD.WIDE R20, R6.reuse, 0x10, R32 ;  /* 0x0000001006147825 */ /* 0x041fe400078e0220 */
[----:B------:R-:W2:Y:S01]  /*1790*/  LDG.E.128.CONSTANT R32, [R32.64] ;  /* 0x0000000420207981 */ /* 0x000ea2000c1e9d00 */
[----:B------:R0:W1:Y:S01]  /*17a0*/  DFMA R42, R22, R42, R36 ;  /* 0x0000002a162a722b */ /* 0x0000620000000024 */
[----:B------:R-:W-:Y:S02]  /*17b0*/  IMAD.WIDE R58, R5, 0x8, R56 ;  /* 0x00000008053a7825 */ /* 0x000fe400078e0238 */
[----:B------:R-:W2:Y:S02]  /*17c0*/  LDG.E.64.CONSTANT R56, [R56.64] ;  /* 0x0000000438387981 */ /* 0x000ea4000c1e9b00 */
[----:B0-----:R-:W-:-:S02]  /*17d0*/  IMAD.WIDE R36, R6, 0x10, R20 ;  /* 0x0000001006247825 */ /* 0x001fc400078e0214 */
[----:B------:R-:W2:Y:S04]  /*17e0*/  LDG.E.128.CONSTANT R20, [R20.64] ;  /* 0x0000000414147981 */ /* 0x000ea8000c1e9d00 */
[----:B------:R-:W2:Y:S04]  /*17f0*/  LDG.E.64.CONSTANT R6, [R58.64] ;  /* 0x000000043a067981 */ /* 0x000ea8000c1e9b00 */
[----:B------:R-:W2:Y:S01]  /*1800*/  LDG.E.128.CONSTANT R36, [R36.64] ;  /* 0x0000000424247981 */ /* 0x000ea2000c1e9d00 */
[----:B------:R-:W-:-:S04]  /*1810*/  IADD3 R0, R0, -0x10, RZ ;  /* 0xfffffff000007810 */ /* 0x000fc80007ffe0ff */
[----:B------:R-:W-:Y:S02]  /*1820*/  ISETP.GT.AND P1, PT, R0, 0xc, PT ;  /* 0x0000000c0000780c */ /* 0x000fe40003f24270 */
[----:B------:R-:W-:Y:S01]  /*1830*/  IADD3 R2, R2, 0x10, RZ ;  /* 0x0000001002027810 */ /* 0x000fe20007ffe0ff */
[----:B----4-:R-:W3:-:S04]  /*1840*/  DFMA R12, R12, R48, R54 ;  /* 0x000000300c0c722b */ /* 0x010ec80000000036 */
[----:B-1----:R-:W0:-:S04]  /*1850*/  DFMA R14, R14, R48, R42 ;  /* 0x000000300e0e722b */ /* 0x002e08000000002a */
[----:B---3--:R-:W2:-:S04]  /*1860*/  DFMA R12, R28, R46, R12 ;  /* 0x0000002e1c0c722b */ /* 0x008e88000000000c */
[----:B0-----:R-:W0:-:S04]  /*1870*/  DFMA R14, R30, R46, R14 ;  /* 0x0000002e1e0e722b */ /* 0x001e08000000000e */
[----:B--2---:R-:W1:-:S04]  /*1880*/  DFMA R12, R24, R50, R12 ;  /* 0x00000032180c722b */ /* 0x004e48000000000c */
[----:B0-----:R-:W0:-:S04]  /*1890*/  DFMA R14, R26, R50, R14 ;  /* 0x000000321a0e722b */ /* 0x001e08000000000e */
[----:B-1----:R-:W1:-:S04]  /*18a0*/  DFMA R12, R16, R44, R12 ;  /* 0x0000002c100c722b */ /* 0x002e48000000000c */
[----:B0-----:R-:W0:-:S04]  /*18b0*/  DFMA R14, R18, R44, R14 ;  /* 0x0000002c120e722b */ /* 0x001e08000000000e */
[----:B-1----:R-:W1:-:S04]  /*18c0*/  DFMA R12, R32, R52, R12 ;  /* 0x00000034200c722b */ /* 0x002e48000000000c */
[----:B0-----:R-:W0:-:S04]  /*18d0*/  DFMA R14, R34, R52, R14 ;  /* 0x00000034220e722b */ /* 0x001e08000000000e */
[----:B-1----:R-:W1:-:S04]  /*18e0*/  DFMA R12, R20, R56, R12 ;  /* 0x00000038140c722b */ /* 0x002e48000000000c */
[----:B0-----:R-:W0:-:S04]  /*18f0*/  DFMA R14, R22, R56, R14 ;  /* 0x00000038160e722b */ /* 0x001e08000000000e */
[----:B-1----:R1:W2:-:S04]  /*1900*/  DFMA R12, R36, R6, R12 ;  /* 0x00000006240c722b */ /* 0x002288000000000c */
[----:B0-----:R1:W0:Y:S01]  /*1910*/  DFMA R14, R38, R6, R14 ;  /* 0x00000006260e722b */ /* 0x001222000000000e */
[----:B--2---:R-:W-:Y:S05]  /*1920*/  @P1 BRA `(.L_x_231) ;  /* 0xfffff8f000001947 */ /* 0x004fea000383ffff */
.L_x_230:
[----:B------:R-:W-:-:S13]  /*1930*/  ISETP.GT.AND P1, PT, R0, 0x4, PT ;  /* 0x000000040000780c */ /* 0x000fda0003f24270 */
[----:B------:R-:W-:Y:S05]  /*1940*/  @!P1 BRA `(.L_x_232) ;  /* 0x000003a000009947 */ /* 0x000fea0003800000 */
[C---:B------:R-:W-:Y:S02]  /*1950*/  IMAD R21, R2.reuse, c[0x0][0x3e8], RZ ;  /* 0x0000fa0002157a24 */ /* 0x040fe400078e02ff */
[----:B------:R-:W-:Y:S02]  /*1960*/  IMAD R23, R2, c[0x0][0x3e4], RZ ;  /* 0x0000f90002177a24 */ /* 0x000fe400078e02ff */
[----:B------:R-:W-:-:S04]  /*1970*/  IMAD.WIDE R20, R21, 0x8, R10 ;  /* 0x0000000815147825 */ /* 0x000fc800078e020a */
[----:B------:R-:W-:Y:S01]  /*1980*/  IMAD.WIDE R22, R23, 0x10, R40 ;  /* 0x0000001017167825 */ /* 0x000fe200078e0228 */
[----:B------:R2:W3:Y:S04]  /*1990*/  LDG.E.64.CONSTANT R54, [R20.64] ;  /* 0x0000000414367981 */ /* 0x0004e8000c1e9b00 */
[----:B-1----:R-:W3:Y:S01]  /*19a0*/  LDG.E.128.CONSTANT R36, [R22.64] ;  /* 0x0000000416247981 */ /* 0x002ee2000c1e9d00 */
[----:B------:R-:W-:Y:S02]  /*19b0*/  MOV R53, c[0x0][0x3e8] ;  /* 0x0000fa0000357a02 */ /* 0x000fe40000000f00 */
[----:B------:R-:W-:Y:S02]  /*19c0*/  MOV R5, c[0x0][0x3e4] ;  /* 0x0000f90000057a02 */ /* 0x000fe40000000f00 */
[----:B------:R-:W-:Y:S01]  /*19d0*/  IADD3 R28, R2, 0x4, RZ ;  /* 0x00000004021c7810 */ /* 0x000fe20007ffe0ff */
[----:B------:R-:W-:-:S04]  /*19e0*/  IMAD.WIDE R26, R53, 0x8, R20 ;  /* 0x00000008351a7825 */ /* 0x000fc800078e0214 */
[----:B------:R-:W-:Y:S01]  /*19f0*/  IMAD.WIDE R24, R5, 0x10, R22 ;  /* 0x0000001005187825 */ /* 0x000fe200078e0216 */
[----:B------:R1:W4:Y:S03]  /*1a00*/  LDG.E.64.CONSTANT R6, [R26.64] ;  /* 0x000000041a067981 */ /* 0x000326000c1e9b00 */
[----:B------:R-:W-:Y:S01]  /*1a10*/  IMAD.WIDE R48, R53, 0x8, R26 ;  /* 0x0000000835307825 */ /* 0x000fe200078e021a */
[----:B------:R0:W4:Y:S03]  /*1a20*/  LDG.E.128.CONSTANT R16, [R24.64] ;  /* 0x0000000418107981 */ /* 0x000126000c1e9d00 */
[----:B------:R-:W-:Y:S01]  /*1a30*/  IMAD.WIDE R56, R5, 0x10, R24 ;  /* 0x0000001005387825 */ /* 0x000fe200078e0218 */
[----:B------:R3:W4:Y:S03]  /*1a40*/  LDG.E.64.CONSTANT R46, [R48.64] ;  /* 0x00000004302e7981 */ /* 0x000726000c1e9b00 */
[C---:B--2---:R-:W-:Y:S01]  /*1a50*/  IMAD R21, R28.reuse, c[0x0][0x3e4], RZ ;  /* 0x0000f9001c157a24 */ /* 0x044fe200078e02ff */
[----:B------:R2:W4:Y:S01]  /*1a60*/  LDG.E.128.CONSTANT R32, [R56.64] ;  /* 0x0000000438207981 */ /* 0x000522000c1e9d00 */
[----:B------:R-:W-:-:S02]  /*1a70*/  IMAD R43, R28, c[0x0][0x3e8], RZ ;  /* 0x0000fa001c2b7a24 */ /* 0x000fc400078e02ff */
[----:B------:R-:W-:-:S04]  /*1a80*/  IMAD.WIDE R44, R53, 0x8, R48 ;  /* 0x00000008352c7825 */ /* 0x000fc800078e0230 */
[----:B------:R-:W-:Y:S02]  /*1a90*/  IMAD.WIDE R28, R5, 0x10, R56 ;  /* 0x00000010051c7825 */ /* 0x000fe400078e0238 */
[----:B------:R-:W4:Y:S02]  /*1aa0*/  LDG.E.64.CONSTANT R44, [R44.64] ;  /* 0x000000042c2c7981 */ /* 0x000f24000c1e9b00 */
[----:B------:R-:W-:Y:S02]  /*1ab0*/  IMAD.WIDE R42, R43, 0x8, R10 ;  /* 0x000000082b2a7825 */ /* 0x000fe400078e020a */
[----:B------:R-:W4:Y:S02]  /*1ac0*/  LDG.E.128.CONSTANT R28, [R28.64] ;  /* 0x000000041c1c7981 */ /* 0x000f24000c1e9d00 */
[----:B-1----:R-:W-:-:S04]  /*1ad0*/  IMAD.WIDE R26, R21, 0x10, R40 ;  /* 0x00000010151a7825 */ /* 0x002fc800078e0228 */
[----:B------:R-:W-:Y:S02]  /*1ae0*/  IMAD.WIDE R50, R53, 0x8, R42 ;  /* 0x0000000835327825 */ /* 0x000fe400078e022a */
[----:B------:R-:W4:Y:S02]  /*1af0*/  LDG.E.64.CONSTANT R42, [R42.64] ;  /* 0x000000042a2a7981 */ /* 0x000f24000c1e9b00 */
[----:B------:R-:W-:Y:S02]  /*1b00*/  IMAD.WIDE R20, R5, 0x10, R26 ;  /* 0x0000001005147825 */ /* 0x000fe400078e021a */
[----:B0-----:R-:W4:Y:S02]  /*1b10*/  LDG.E.128.CONSTANT R24, [R26.64] ;  /* 0x000000041a187981 */ /* 0x001f24000c1e9d00 */
[C---:B--2---:R-:W-:Y:S02]  /*1b20*/  IMAD.WIDE R56, R53.reuse, 0x8, R50 ;  /* 0x0000000835387825 */ /* 0x044fe400078e0232 */
[----:B------:R-:W2:Y:S04]  /*1b30*/  LDG.E.64.CONSTANT R50, [R50.64] ;  /* 0x0000000432327981 */ /* 0x000ea8000c1e9b00 */
[----:B------:R-:W-:-:S02]  /*1b40*/  IMAD.WIDE R52, R53, 0x8, R56 ;  /* 0x0000000835347825 */ /* 0x000fc400078e0238 */
[----:B------:R-:W2:Y:S04]  /*1b50*/  LDG.E.64.CONSTANT R56, [R56.64] ;  /* 0x0000000438387981 */ /* 0x000ea8000c1e9b00 */
[----:B------:R-:W2:Y:S01]  /*1b60*/  LDG.E.64.CONSTANT R52, [R52.64] ;  /* 0x0000000434347981 */ /* 0x000ea2000c1e9b00 */
[-C--:B---3-5:R0:W4:Y:S02]  /*1b70*/  DFMA R48, R36, R54.reuse, R12 ;  /* 0x000000362430722b */ /* 0x0a8124000000000c */
[----:B0-----:R-:W-:Y:S02]  /*1b80*/  IMAD.WIDE R12, R5, 0x10, R20 ;  /* 0x00000010050c7825 */ /* 0x001fe400078e0214 */
[----:B------:R-:W2:Y:S01]  /*1b90*/  LDG.E.128.CONSTANT R20, [R20.64] ;  /* 0x0000000414147981 */ /* 0x000ea2000c1e9d00 */
[----:B------:R0:W1:-:S03]  /*1ba0*/  DFMA R54, R38, R54, R14 ;  /* 0x000000362636722b */ /* 0x000046000000000e */
[----:B------:R-:W-:Y:S02]  /*1bb0*/  IMAD.WIDE R36, R5, 0x10, R12 ;  /* 0x0000001005247825 */ /* 0x000fe400078e020c */
[----:B0-----:R-:W3:Y:S04]  /*1bc0*/  LDG.E.128.CONSTANT R12, [R12.64] ;  /* 0x000000040c0c7981 */ /* 0x001ee8000c1e9d00 */
[----:B------:R-:W3:Y:S01]  /*1bd0*/  LDG.E.128.CONSTANT R36, [R36.64] ;  /* 0x0000000424247981 */ /* 0x000ee2000c1e9d00 */
[----:B----4-:R-:W0:-:S04]  /*1be0*/  DFMA R16, R16, R6, R48 ;  /* 0x000000061010722b */ /* 0x010e080000000030 */
[----:B-1----:R-:W1:-:S04]  /*1bf0*/  DFMA R18, R18, R6, R54 ;  /* 0x000000061212722b */ /* 0x002e480000000036 */
[----:B0-----:R-:W0:-:S04]  /*1c00*/  DFMA R16, R32, R46, R16 ;  /* 0x0000002e2010722b */ /* 0x001e080000000010 */
[----:B-1----:R-:W1:-:S04]  /*1c10*/  DFMA R18, R34, R46, R18 ;  /* 0x0000002e2212722b */ /* 0x002e480000000012 */
[----:B0-----:R-:W0:-:S04]  /*1c20*/  DFMA R16, R28, R44, R16 ;  /* 0x0000002c1c10722b */ /* 0x001e080000000010 */
[----:B-1----:R-:W1:-:S04]  /*1c30*/  DFMA R18, R30, R44, R18 ;  /* 0x0000002c1e12722b */ /* 0x002e480000000012 */
[----:B0-----:R-:W2:-:S04]  /*1c40*/  DFMA R16, R24, R42, R16 ;  /* 0x0000002a1810722b */ /* 0x001e880000000010 */
[----:B-1----:R-:W0:Y:S01]  /*1c50*/  DFMA R18, R26, R42, R18 ;  /* 0x0000002a1a12722b */ /* 0x002e220000000012 */
[----:B------:R-:W-:Y:S02]  /*1c60*/  PLOP3.LUT P0, PT, PT, PT, PT, 0x8, 0x0 ;  /* 0x000000000000781c */ /* 0x000fe40003f0e170 */
[----:B------:R-:W-:Y:S02]  /*1c70*/  IADD3 R0, R0, -0x8, RZ ;  /* 0xfffffff800007810 */ /* 0x000fe40007ffe0ff */
[----:B------:R-:W-:Y:S01]  /*1c80*/  IADD3 R2, R2, 0x8, RZ ;  /* 0x0000000802027810 */ /* 0x000fe20007ffe0ff */
[----:B--2---:R-:W3:-:S04]  /*1c90*/  DFMA R16, R20, R50, R16 ;  /* 0x000000321410722b */ /* 0x004ec80000000010 */
[----:B0-----:R-:W0:-:S04]  /*1ca0*/  DFMA R18, R22, R50, R18 ;  /* 0x000000321612722b */ /* 0x001e080000000012 */
[----:B---3--:R-:W1:-:S04]  /*1cb0*/  DFMA R12, R12, R56, R16 ;  /* 0x000000380c0c722b */ /* 0x008e480000000010 */
[----:B0-----:R-:W0:-:S04]  /*1cc0*/  DFMA R14, R14, R56, R18 ;  /* 0x000000380e0e722b */ /* 0x001e080000000012 */
[----:B-1----:R1:W2:-:S04]  /*1cd0*/  DFMA R12, R36, R52, R12 ;  /* 0x00000034240c722b */ /* 0x002288000000000c */
[----:B0-----:R1:W0:-:S04]  /*1ce0*/  DFMA R14, R38, R52, R14 ;  /* 0x00000034260e722b */ /* 0x001208000000000e */
.L_x_232:
[----:B--2---:R-:W-:-:S13]  /*1cf0*/  ISETP.NE.OR P0, PT, R0, RZ, P0 ;  /* 0x000000ff0000720c */ /* 0x004fda0000705670 */
[----:B------:R-:W-:Y:S05]  /*1d00*/  @!P0 BRA `(.L_x_228) ;  /* 0x0000020000008947 */ /* 0x000fea0003800000 */
.L_x_229:
[C---:B-1----:R-:W-:Y:S01]  /*1d10*/  IMAD R7, R2.reuse, c[0x0][0x3e8], RZ ;  /* 0x0000fa0002077a24 */ /* 0x042fe200078e02ff */
[----:B------:R-:W-:Y:S01]  /*1d20*/  MOV R43, c[0x0][0x3e8] ;  /* 0x0000fa00002b7a02 */ /* 0x000fe20000000f00 */
[----:B------:R-:W-:Y:S01]  /*1d30*/  IMAD R21, R2, c[0x0][0x3e4], RZ ;  /* 0x0000f90002157a24 */ /* 0x000fe200078e02ff */
[----:B------:R-:W-:Y:S01]  /*1d40*/  MOV R23, c[0x0][0x3e4] ;  /* 0x0000f90000177a02 */ /* 0x000fe20000000f00 */
[----:B------:R-:W-:-:S04]  /*1d50*/  IMAD.WIDE R6, R7, 0x8, R10 ;  /* 0x0000000807067825 */ /* 0x000fc800078e020a */
[----:B------:R-:W-:-:S04]  /*1d60*/  IMAD.WIDE R20, R21, 0x10, R40 ;  /* 0x0000001015147825 */ /* 0x000fc800078e0228 */
[----:B------:R-:W-:Y:S01]  /*1d70*/  IMAD.WIDE R32, R43, 0x8, R6 ;  /* 0x000000082b207825 */ /* 0x000fe200078e0206 */
[----:B------:R1:W2:Y:S03]  /*1d80*/  LDG.E.128.CONSTANT R16, [R20.64] ;  /* 0x0000000414107981 */ /* 0x0002a6000c1e9d00 */
[----:B------:R-:W-:Y:S01]  /*1d90*/  IMAD.WIDE R34, R23, 0x10, R20 ;  /* 0x0000001017227825 */ /* 0x000fe200078e0214 */
[----:B------:R-:W2:Y:S03]  /*1da0*/  LDG.E.64.CONSTANT R6, [R6.64] ;  /* 0x0000000406067981 */ /* 0x000ea6000c1e9b00 */
[----:B------:R-:W-:Y:S01]  /*1db0*/  IMAD.WIDE R38, R43, 0x8, R32 ;  /* 0x000000082b267825 */ /* 0x000fe200078e0220 */
[----:B------:R-:W3:Y:S03]  /*1dc0*/  LDG.E.128.CONSTANT R28, [R34.64] ;  /* 0x00000004221c7981 */ /* 0x000ee6000c1e9d00 */
[----:B------:R-:W-:Y:S01]  /*1dd0*/  IMAD.WIDE R36, R23, 0x10, R34 ;  /* 0x0000001017247825 */ /* 0x000fe200078e0222 */
[----:B------:R-:W3:Y:S03]  /*1de0*/  LDG.E.64.CONSTANT R32, [R32.64] ;  /* 0x0000000420207981 */ /* 0x000ee6000c1e9b00 */
[----:B------:R-:W-:Y:S01]  /*1df0*/  IMAD.WIDE R42, R43, 0x8, R38 ;  /* 0x000000082b2a7825 */ /* 0x000fe200078e0226 */
[----:B------:R-:W4:Y:S03]  /*1e00*/  LDG.E.128.CONSTANT R24, [R36.64] ;  /* 0x0000000424187981 */ /* 0x000f26000c1e9d00 */
[----:B------:R-:W-:Y:S01]  /*1e10*/  IMAD.WIDE R22, R23, 0x10, R36 ;  /* 0x0000001017167825 */ /* 0x000fe200078e0224 */
[----:B------:R-:W4:Y:S04]  /*1e20*/  LDG.E.64.CONSTANT R38, [R38.64] ;  /* 0x0000000426267981 */ /* 0x000f28000c1e9b00 */
[----:B------:R-:W4:Y:S04]  /*1e30*/  LDG.E.64.CONSTANT R42, [R42.64] ;  /* 0x000000042a2a7981 */ /* 0x000f28000c1e9b00 */
[----:B-1----:R-:W4:Y:S01]  /*1e40*/  LDG.E.128.CONSTANT R20, [R22.64] ;  /* 0x0000000416147981 */ /* 0x002f22000c1e9d00 */
[----:B------:R-:W-:-:S04]  /*1e50*/  IADD3 R0, R0, -0x4, RZ ;  /* 0xfffffffc00007810 */ /* 0x000fc80007ffe0ff */
[----:B------:R-:W-:Y:S02]  /*1e60*/  ISETP.NE.AND P0, PT, R0, RZ, PT ;  /* 0x000000ff0000720c */ /* 0x000fe40003f05270 */
[----:B------:R-:W-:Y:S01]  /*1e70*/  IADD3 R2, R2, 0x4, RZ ;  /* 0x0000000402027810 */ /* 0x000fe20007ffe0ff */
[----:B--2--5:R-:W3:-:S04]  /*1e80*/  DFMA R16, R16, R6, R12 ;  /* 0x000000061010722b */ /* 0x024ec8000000000c */
[----:B0-----:R-:W0:-:S04]  /*1e90*/  DFMA R18, R18, R6, R14 ;  /* 0x000000061212722b */ /* 0x001e08000000000e */
[----:B---3--:R-:W4:-:S04]  /*1ea0*/  DFMA R16, R28, R32, R16 ;  /* 0x000000201c10722b */ /* 0x008f080000000010 */
[----:B0-----:R-:W0:-:S04]  /*1eb0*/  DFMA R18, R30, R32, R18 ;  /* 0x000000201e12722b */ /* 0x001e080000000012 */
[----:B----4-:R-:W1:-:S04]  /*1ec0*/  DFMA R16, R24, R38, R16 ;  /* 0x000000261810722b */ /* 0x010e480000000010 */
[----:B0-----:R-:W0:-:S04]  /*1ed0*/  DFMA R18, R26, R38, R18 ;  /* 0x000000261a12722b */ /* 0x001e080000000012 */
[----:B-1----:R1:W2:-:S04]  /*1ee0*/  DFMA R12, R20, R42, R16 ;  /* 0x0000002a140c722b */ /* 0x0022880000000010 */
[----:B0-----:R1:W0:Y:S02]  /*1ef0*/  DFMA R14, R22, R42, R18 ;  /* 0x0000002a160e722b */ /* 0x0012240000000012 */
[----:B012---:R-:W-:Y:S05]  /*1f00*/  @P0 BRA `(.L_x_229) ;  /* 0xfffffe0000000947 */ /* 0x007fea000383ffff */
.L_x_228:
[----:B0-----:R-:W-:-:S13]  /*1f10*/  LOP3.LUT P0, R0, R4, 0x3, RZ, 0xc0, !PT ;  /* 0x0000000304007812 */ /* 0x001fda000780c0ff */
[----:B------:R-:W-:Y:S05]  /*1f20*/  @!P0 BRA `(.L_x_233) ;  /* 0x000001b000008947 */ /* 0x000fea0003800000 */
[C---:B------:R-:W-:Y:S02]  /*1f30*/  IMAD R23, R2.reuse, c[0x0][0x3e8], RZ ;  /* 0x0000fa0002177a24 */ /* 0x040fe400078e02ff */
[----:B------:R-:W-:Y:S02]  /*1f40*/  IMAD R21, R2, c[0x0][0x3e4], RZ ;  /* 0x0000f90002157a24 */ /* 0x000fe400078e02ff */
[----:B------:R-:W-:-:S04]  /*1f50*/  IMAD.WIDE R4, R23, 0x8, R10 ;  /* 0x0000000817047825 */ /* 0x000fc800078e020a */
[----:B-1----:R-:W-:Y:S02]  /*1f60*/  IMAD.WIDE R6, R21, 0x10, R40 ;  /* 0x0000001015067825 */ /* 0x002fe400078e0228 */
[----:B------:R-:W2:Y:S04]  /*1f70*/  LDG.E.64.CONSTANT R4, [R4.64] ;  /* 0x0000000404047981 */ /* 0x000ea8000c1e9b00 */
[----:B------:R-:W2:Y:S01]  /*1f80*/  LDG.E.128.CONSTANT R16, [R6.64] ;  /* 0x0000000406107981 */ /* 0x000ea2000c1e9d00 */
[----:B------:R-:W-:Y:S01]  /*1f90*/  ISETP.NE.AND P0, PT, R0, 0x1, PT ;  /* 0x000000010000780c */ /* 0x000fe20003f05270 */
[----:B--2--5:R0:W1:-:S04]  /*1fa0*/  DFMA R12, R16, R4, R12 ;  /* 0x00000004100c722b */ /* 0x024048000000000c */
[----:B------:R0:W2:-:S08]  /*1fb0*/  DFMA R14, R18, R4, R14 ;  /* 0x00000004120e722b */ /* 0x000090000000000e */
[----:B------:R-:W-:Y:S05]  /*1fc0*/  @!P0 BRA `(.L_x_233) ;  /* 0x0000011000008947 */ /* 0x000fea0003800000 */
[----:B-1----:R-:W-:Y:S02]  /*1fd0*/  ISETP.NE.AND P0, PT, R0, 0x2, PT ;  /* 0x000000020000780c */ /* 0x002fe40003f05270 */
[----:B0-----:R-:W-:Y:S02]  /*1fe0*/  IADD3 R5, R23, c[0x0][0x3e8], RZ ;  /* 0x0000fa0017057a10 */ /* 0x001fe40007ffe0ff */
[----:B------:R-:W-:-:S05]  /*1ff0*/  IADD3 R21, R21, c[0x0][0x3e4], RZ ;  /* 0x0000f90015157a10 */ /* 0x000fca0007ffe0ff */
[----:B------:R-:W-:-:S04]  /*2000*/  IMAD.WIDE R6, R21, 0x10, R40 ;  /* 0x0000001015067825 */ /* 0x000fc800078e0228 */
[C---:B------:R-:W-:Y:S01]  /*2010*/  @P0 IADD3 R17, R5.reuse, c[0x0][0x3e8], RZ ;  /* 0x0000fa0005110a10 */ /* 0x040fe20007ffe0ff */
[----:B------:R-:W-:Y:S01]  /*2020*/  IMAD.WIDE R4, R5, 0x8, R10 ;  /* 0x0000000805047825 */ /* 0x000fe200078e020a */
[----:B------:R-:W-:-:S03]  /*2030*/  @P0 IADD3 R21, R21, c[0x0][0x3e4], RZ ;  /* 0x0000f90015150a10 */ /* 0x000fc60007ffe0ff */
[----:B------:R-:W-:Y:S02]  /*2040*/  @P0 IMAD.WIDE R10, R17, 0x8, R10 ;  /* 0x00000008110a0825 */ /* 0x000fe400078e020a */
[----:B------:R-:W3:Y:S02]  /*2050*/  LDG.E.64.CONSTANT R4, [R4.64] ;  /* 0x0000000404047981 */ /* 0x000ee4000c1e9b00 */
[----:B------:R-:W-:Y:S02]  /*2060*/  @P0 IMAD.WIDE R40, R21, 0x10, R40 ;  /* 0x0000001015280825 */ /* 0x000fe400078e0228 */
[----:B------:R-:W3:Y:S04]  /*2070*/  LDG.E.128.CONSTANT R16, [R6.64] ;  /* 0x0000000406107981 */ /* 0x000ee8000c1e9d00 */
[----:B------:R-:W4:Y:S04]  /*2080*/  @P0 LDG.E.64.CONSTANT R10, [R10.64] ;  /* 0x000000040a0a0981 */ /* 0x000f28000c1e9b00 */
[----:B------:R-:W4:Y:S01]  /*2090*/  @P0 LDG.E.128.CONSTANT R40, [R40.64] ;  /* 0x0000000428280981 */ /* 0x000f22000c1e9d00 */
[----:B---3--:R-:W4:-:S04]  /*20a0*/  DFMA R12, R16, R4, R12 ;  /* 0x00000004100c722b */ /* 0x008f08000000000c */
[----:B--2---:R-:W0:-:S04]  /*20b0*/  DFMA R14, R18, R4, R14 ;  /* 0x00000004120e722b */ /* 0x004e08000000000e */
[----:B----4-:R1:W2:-:S04]  /*20c0*/  @P0 DFMA R12, R40, R10, R12 ;  /* 0x0000000a280c022b */ /* 0x010288000000000c */
[----:B0-----:R1:W0:-:S09]  /*20d0*/  @P0 DFMA R14, R42, R10, R14 ;  /* 0x0000000a2a0e022b */ /* 0x001212000000000e */
.L_x_233:
[----:B012--5:R0:W-:Y:S02]  /*20e0*/  STG.E.128 [R8.64], R12 ;  /* 0x0000000c08007986 */ /* 0x0271e4000c101d04 */
.L_x_227:
[----:B------:R-:W-:Y:S02]  /*20f0*/  IADD3 R3, R3, 0x80, RZ ;  /* 0x0000008003037810 */ /* 0x000fe40007ffe0ff */
.L_x_225:
[----:B------:R-:W-:Y:S05]  /*2100*/  BSYNC B0 ;  /* 0x0000000000007941 */ /* 0x000fea0003800000 */
.L_x_224:
[----:B------:R-:W-:Y:S01]  /*2110*/  ISETP.GE.AND P0, PT, R3, c[0x0][0x160], PT ;  /* 0x0000580003007a0c */ /* 0x000fe20003f06270 */
[----:B------:R-:W-:Y:S01]  /*2120*/  BSSY B1, `(.L_x_234) ;  /* 0x0000c40000017945 */ /* 0x000fe20003800000 */
[----:B------:R-:W-:Y:S11]  /*2130*/  BSSY B0, `(.L_x_235) ;  /* 0x0000a34000007945 */ /* 0x000ff60003800000 */
[----:B------:R-:W-:Y:S05]  /*2140*/  @P0 BRA `(.L_x_236) ;  /* 0x000040a000000947 */ /* 0x000fea0003800000 */
[----:B------:R-:W-:Y:S01]  /*2150*/  ISETP.NE.AND P0, PT, RZ, c[0x0][0x168], PT ;  /* 0x00005a00ff007a0c */ /* 0x000fe20003f05270 */
[----:B------:R-:W-:Y:S01]  /*2160*/  HFMA2.MMA R40, -RZ, RZ, 0, 0 ;  /* 0x00000000ff287435 */ /* 0x000fe200000001ff */
[----:B------:R-:W-:-:S02]  /*2170*/  MOV R10, RZ ;  /* 0x000000ff000a7202 */ /* 0x000fc40000000f00 */
[----:B0-----:R-:W-:-:S09]  /*2180*/  MOV R8, RZ ;  /* 0x000000ff00087202 */ /* 0x001fd20000000f00 */
        /* <DEDUP_REMOVED lines=250> */
.L_x_237:
[----:B------:R-:W-:-:S04]  /*3130*/  MOV R4, c[0x0][0x3e0] ;  /* 0x0000f80000047a02 */ /* 0x000fc80000000f00 */
[----:B------:R-:W-:-:S13]  /*3140*/  ISETP.GE.AND P0, PT, R4, 0x1, PT ;  /* 0x000000010400780c */ /* 0x000fda0003f06270 */
[----:B------:R-:W-:Y:S05]  /*3150*/  @!P0 BRA `(.L_x_238) ;  /* 0x0000102000008947 */ /* 0x000fea0003800000 */
[----:B------:R-:W-:-:S04]  /*3160*/  IADD3 R8, P0, R8, c[0x0][0x3c8], RZ ;  /* 0x0000f20008087a10 */ /* 0x000fc80007f1e0ff */
[----:B------:R-:W-:-:S05]  /*3170*/  IADD3.X R9, RZ, c[0x0][0x3cc], RZ, P0, !PT ;  /* 0x0000f300ff097a10 */ /* 0x000fca00007fe4ff */
[----:B------:R0:W5:Y:S01]  /*3180*/  LDG.E.128 R12, [R8.64] ;  /* 0x00000004080c7981 */ /* 0x000162000c1e1d00 */
[----:B------:R-:W-:Y:S01]  /*3190*/  IMNMX R4, R4, 0x1, !PT ;  /* 0x0000000104047817 */ /* 0x000fe20007800200 */
[----:B------:R-:W-:Y:S01]  /*31a0*/  HFMA2.MMA R2, -RZ, RZ, 0, 0 ;  /* 0x00000000ff027435 */ /* 0x000fe200000001ff */
[----:B------:R-:W-:Y:S02]  /*31b0*/  IADD3 R40, P0, R40, c[0x0][0x3d0], RZ ;  /* 0x0000f40028287a10 */ /* 0x000fe40007f1e0ff */
[----:B------:R-:W-:Y:S02]  /*31c0*/  IADD3 R0, R4, -0x1, RZ ;  /* 0xffffffff04007810 */ /* 0x000fe40007ffe0ff */
[----:B------:R-:W-:Y:S02]  /*31d0*/  IADD3 R10, P1, R10, c[0x0][0x3d8], RZ ;  /* 0x0000f6000a0a7a10 */ /* 0x000fe40007f3e0ff */
[----:B------:R-:W-:Y:S02]  /*31e0*/  ISETP.GE.U32.AND P2, PT, R0, 0x3, PT ;  /* 0x000000030000780c */ /* 0x000fe40003f46070 */
[----:B------:R-:W-:-:S02]  /*31f0*/  IADD3.X R41, RZ, c[0x0][0x3d4], RZ, P0, !PT ;  /* 0x0000f500ff297a10 */ /* 0x000fc400007fe4ff */
[----:B------:R-:W-:-:S09]  /*3200*/  IADD3.X R11, RZ, c[0x0][0x3dc], RZ, P1, !PT ;  /* 0x0000f700ff0b7a10 */ /* 0x000fd20000ffe4ff */
[----:B------:R-:W-:Y:S05]  /*3210*/  @!P2 BRA `(.L_x_239) ;  /* 0x00000d800000a947 */ /* 0x000fea0003800000 */
[C---:B0-----:R-:W-:Y:S02]  /*3220*/  LOP3.LUT R5, R4.reuse, 0x3, RZ, 0xc0, !PT ;  /* 0x0000000304057812 */ /* 0x041fe400078ec0ff */
[----:B------:R-:W-:Y:S02]  /*3230*/  MOV R2, RZ ;  /* 0x000000ff00027202 */ /* 0x000fe40000000f00 */
[----:B------:R-:W-:-:S04]  /*3240*/  IADD3 R0, R4, -R5, RZ ;  /* 0x8000000504007210 */ /* 0x000fc80007ffe0ff */
[----:B------:R-:W-:-:S13]  /*3250*/  ISETP.GT.AND P0, PT, R0, RZ, PT ;  /* 0x000000ff0000720c */ /* 0x000fda0003f04270 */
[----:B------:R-:W-:Y:S05]  /*3260*/  @!P0 BRA `(.L_x_240) ;  /* 0x00000b3000008947 */ /* 0x000fea0003800000 */
[----:B------:R-:W-:Y:S02]  /*3270*/  ISETP.GT.AND P1, PT, R0, 0xc, PT ;  /* 0x0000000c0000780c */ /* 0x000fe40003f24270 */
[----:B------:R-:W-:-:S11]  /*3280*/  PLOP3.LUT P0, PT, PT, PT, PT, 0x80, 0x0 ;  /* 0x000000000000781c */ /* 0x000fd60003f0f070 */
[----:B------:R-:W-:Y:S05]  /*3290*/  @!P1 BRA `(.L_x_241) ;  /* 0x0000072000009947 */ /* 0x000fea0003800000 */
[----:B------:R-:W-:Y:S02]  /*32a0*/  PLOP3.LUT P0, PT, PT, PT, PT, 0x8, 0x0 ;  /* 0x000000000000781c */ /* 0x000fe40003f0e170 */
.L_x_242:
        /* <DEDUP_REMOVED lines=113> */
.L_x_241:
        /* <DEDUP_REMOVED lines=60> */
.L_x_243:
[----:B--2---:R-:W-:-:S13]  /*3d80*/  ISETP.NE.OR P0, PT, R0, RZ, P0 ;  /* 0x000000ff0000720c */ /* 0x004fda0000705670 */
[----:B------:R-:W-:Y:S05]  /*3d90*/  @!P0 BRA `(.L_x_239) ;  /* 0x0000020000008947 */ /* 0x000fea0003800000 */
.L_x_240:
        /* <DEDUP_REMOVED lines=32> */
.L_x_239:
        /* <DEDUP_REMOVED lines=29> */
.L_x_244:
[----:B012--5:R0:W-:Y:S02]  /*4170*/  STG.E.128 [R8.64], R12 ;  /* 0x0000000c08007986 */ /* 0x0271e4000c101d04 */
.L_x_238:
[----:B------:R-:W-:-:S04]  /*4180*/  IADD3 R3, R3, 0x80, RZ ;  /* 0x0000008003037810 */ /* 0x000fc80007ffe0ff */
[----:B------:R-:W-:-:S13]  /*4190*/  ISETP.GE.AND P0, PT, R3, c[0x0][0x160], PT ;  /* 0x0000580003007a0c */ /* 0x000fda0003f06270 */
[----:B------:R-:W-:Y:S05]  /*41a0*/  @P0 BRA `(.L_x_245) ;  /* 0x0000410000000947 */ /* 0x000fea0003800000 */
[----:B------:R-:W-:Y:S01]  /*41b0*/  ISETP.NE.AND P0, PT, RZ, c[0x0][0x168], PT ;  /* 0x00005a00ff007a0c */ /* 0x000fe20003f05270 */
[----:B------:R-:W-:Y:S01]  /*41c0*/  HFMA2.MMA R40, -RZ, RZ, 0, 0 ;  /* 0x00000000ff287435 */ /* 0x000fe200000001ff */
[----:B------:R-:W-:Y:S02]  /*41d0*/  MOV R10, RZ ;  /* 0x000000ff000a7202 */ /* 0x000fe40000000f00 */
        /* <DEDUP_REMOVED lines=251> */
.L_x_246:
        /* <DEDUP_REMOVED lines=10> */
[----:B------:R-:W-:Y:S01]  /*5230*/  ISETP.GE.U32.AND P2, PT, R2, 0x3, PT ;  /* 0x000000030200780c */ /* 0x000fe20003f46070 */
[----:B------:R-:W-:Y:S01]  /*5240*/  HFMA2.MMA R2, -RZ, RZ, 0, 0 ;  /* 0x00000000ff027435 */ /* 0x000fe200000001ff */
[----:B------:R-:W-:-:S02]  /*5250*/  IADD3.X R41, RZ, c[0x0][0x3d4], RZ, P0, !PT ;  /* 0x0000f500ff297a10 */ /* 0x000fc400007fe4ff */
[----:B------:R-:W-:Y:S02]  /*5260*/  IADD3.X R11, RZ, c[0x0][0x3dc], RZ, P1, !PT ;  /* 0x0000f700ff0b7a10 */ /* 0x000fe40000ffe4ff */
[----:B------:R-:W-:-:S07]  /*5270*/  LOP3.LUT R5, R0, 0x3, RZ, 0xc0, !PT ;  /* 0x0000000300057812 */ /* 0x000fce00078ec0ff */
[----:B------:R-:W-:Y:S05]  /*5280*/  @!P2 BRA `(.L_x_248) ;  /* 0x00000d700000a947 */ /* 0x000fea0003800000 */
[----:B0-----:R-:W-:Y:S02]  /*5290*/  IADD3 R0, R0, -R5, RZ ;  /* 0x8000000500007210 */ /* 0x001fe40007ffe0ff */
[----:B------:R-:W-:Y:S02]  /*52a0*/  MOV R2, RZ ;  /* 0x000000ff00027202 */ /* 0x000fe40000000f00 */
[----:B------:R-:W-:-:S13]  /*52b0*/  ISETP.GT.AND P0, PT, R0, RZ, PT ;  /* 0x000000ff0000720c */ /* 0x000fda0003f04270 */
[----:B------:R-:W-:Y:S05]  /*52c0*/  @!P0 BRA `(.L_x_249) ;  /* 0x00000b3000008947 */ /* 0x000fea0003800000 */
[----:B------:R-:W-:Y:S02]  /*52d0*/  ISETP.GT.AND P1, PT, R0, 0xc, PT ;  /* 0x0000000c0000780c */ /* 0x000fe40003f24270 */
[----:B------:R-:W-:-:S11]  /*52e0*/  PLOP3.LUT P0, PT, PT, PT, PT, 0x80, 0x0 ;  /* 0x000000000000781c */ /* 0x000fd60003f0f070 */
[----:B------:R-:W-:Y:S05]  /*52f0*/  @!P1 BRA `(.L_x_250) ;  /* 0x0000072000009947 */ /* 0x000fea0003800000 */
[----:B------:R-:W-:Y:S02]  /*5300*/  PLOP3.LUT P0, PT, PT, PT, PT, 0x8, 0x0 ;  /* 0x000000000000781c */ /* 0x000fe40003f0e170 */
.L_x_251:
[C---:B------:R-:W-:Y:S02]  /*5310*/  IMAD R25, R2.reuse, c[0x0][0x3e8], RZ ;  /* 0x0000fa0002197a24 */ /* 0x040fe400078e02ff */
[----:B------:R-:W-:Y:S02]  /*5320*/  IMAD R29, R2, c[0x0][0x3e4], RZ ;  /* 0x0000f900021d7a24 */ /* 0x000fe400078e02ff */
[----:B------:R-:W-:Y:S01]  /*5330*/  IMAD.WIDE R24, R25, 0x8, R10 ;  /* 0x0000000819187825 */ /* 0x000fe200078e020a */
[----:B------:R-:W-:-:S03]  /*5340*/  MOV R4, c[0x0][0x3e8] ;  /* 0x0000fa0000047a02 */ /* 0x000fc60000000f00 */
[----:B------:R-:W-:Y:S01]  /*5350*/  IMAD.WIDE R28, R29, 0x10, R40 ;  /* 0x000000101d1c7825 */ /* 0x000fe200078e0228 */
[----:B-1----:R-:W-:Y:S01]  /*5360*/  MOV R6, c[0x0][0x3e4] ;  /* 0x0000f90000067a02 */ /* 0x002fe20000000f00 */
[----:B0-----:R0:W2:Y:S02]  /*5370*/  LDG.E.64.CONSTANT R52, [R24.64] ;  /* 0x0000000418347981 */ /* 0x0010a4000c1e9b00 */
[----:B------:R-:W-:Y:S02]  /*5380*/  IMAD.WIDE R32, R4, 0x8, R24 ;  /* 0x0000000804207825 */ /* 0x000fe400078e0218 */
        /* <DEDUP_REMOVED lines=71> */
[----:B------:R-:W-:Y:S01]  /*5800*/  IMAD.WIDE R52, R4, 0x8, R38 ;  /* 0x0000000804347825 */ /* 0x000fe200078e0226 */
[----:B0-----:R0:W2:Y:S03]  /*5810*/  LDG.E.64.CONSTANT R44, [R38.64] ;  /* 0x00000004262c7981 */ /* 0x0010a6000c1e9b00 */
[----:B------:R-:W-:Y:S02]  /*5820*/  IMAD.WIDE R32, R6, 0x10, R16 ;  /* 0x0000001006207825 */ /* 0x000fe400078e0210 */
[----:B------:R-:W2:Y:S01]  /*5830*/  LDG.E.128.CONSTANT R16, [R16.64] ;  /* 0x0000000410107981 */ /* 0x000ea2000c1e9d00 */
[----:B------:R0:W4:Y:S01]  /*5840*/  DFMA R54, R20, R42, R54 ;  /* 0x0000002a1436722b */ /* 0x0001220000000036 */
[----:B-1----:R-:W-:-:S02]  /*5850*/  IMAD.WIDE R56, R4, 0x8, R52 ;  /* 0x0000000804387825 */ /* 0x002fc400078e0234 */
[----:B------:R-:W2:Y:S02]  /*5860*/  LDG.E.64.CONSTANT R52, [R52.64] ;  /* 0x0000000434347981 */ /* 0x000ea4000c1e9b00 */
[----:B0-----:R-:W-:Y:S02]  /*5870*/  IMAD.WIDE R20, R6, 0x10, R32 ;  /* 0x0000001006147825 */ /* 0x001fe400078e0220 */
        /* <DEDUP_REMOVED lines=26> */
.L_x_250:
        /* <DEDUP_REMOVED lines=18> */
[----:B------:R-:W-:Y:S01]  /*5b40*/  IMAD.WIDE R44, R53, 0x8, R48 ;  /* 0x00000008352c7825 */ /* 0x000fe200078e0230 */
[----:B------:R0:W4:Y:S03]  /*5b50*/  LDG.E.128.CONSTANT R32, [R56.64] ;  /* 0x0000000438207981 */ /* 0x000126000c1e9d00 */
[----:B------:R-:W-:-:S02]  /*5b60*/  IMAD.WIDE R28, R59, 0x10, R56 ;  /* 0x000000103b1c7825 */ /* 0x000fc400078e0238 */
[----:B------:R-:W4:Y:S02]  /*5b70*/  LDG.E.64.CONSTANT R44, [R44.64] ;  /* 0x000000042c2c7981 */ /* 0x000f24000c1e9b00 */
[C---:B--2---:R-:W-:Y:S02]  /*5b80*/  IMAD R21, R4.reuse, c[0x0][0x3e4], RZ ;  /* 0x0000f90004157a24 */ /* 0x044fe400078e02ff */
[----:B------:R-:W-:Y:S01]  /*5b90*/  IMAD R43, R4, c[0x0][0x3e8], RZ ;  /* 0x0000fa00042b7a24 */ /* 0x000fe200078e02ff */
[----:B------:R-:W2:Y:S01]  /*5ba0*/  LDG.E.128.CONSTANT R28, [R28.64] ;  /* 0x000000041c1c7981 */ /* 0x000ea2000c1e9d00 */
[----:B-1----:R-:W-:-:S04]  /*5bb0*/  IMAD.WIDE R26, R21, 0x10, R40 ;  /* 0x00000010151a7825 */ /* 0x002fc800078e0228 */
[----:B------:R-:W-:-:S04]  /*5bc0*/  IMAD.WIDE R42, R43, 0x8, R10 ;  /* 0x000000082b2a7825 */ /* 0x000fc800078e020a */
[----:B------:R-:W-:Y:S02]  /*5bd0*/  IMAD.WIDE R20, R59, 0x10, R26 ;  /* 0x000000103b147825 */ /* 0x000fe400078e021a */
[----:B0-----:R-:W2:Y:S02]  /*5be0*/  LDG.E.128.CONSTANT R24, [R26.64] ;  /* 0x000000041a187981 */ /* 0x001ea4000c1e9d00 */
[C---:B------:R-:W-:Y:S02]  /*5bf0*/  IMAD.WIDE R50, R53.reuse, 0x8, R42 ;  /* 0x0000000835327825 */ /* 0x040fe400078e022a */
[----:B------:R-:W2:Y:S04]  /*5c00*/  LDG.E.64.CONSTANT R42, [R42.64] ;  /* 0x000000042a2a7981 */ /* 0x000ea8000c1e9b00 */
[----:B------:R-:W-:-:S02]  /*5c10*/  IMAD.WIDE R56, R53, 0x8, R50 ;  /* 0x0000000835387825 */ /* 0x000fc400078e0232 */
[----:B------:R-:W2:Y:S04]  /*5c20*/  LDG.E.64.CONSTANT R50, [R50.64] ;  /* 0x0000000432327981 */ /* 0x000ea8000c1e9b00 */
[----:B------:R-:W-:Y:S02]  /*5c30*/  IMAD.WIDE R52, R53, 0x8, R56 ;  /* 0x0000000835347825 */ /* 0x000fe400078e0238 */
[----:B------:R-:W2:Y:S04]  /*5c40*/  LDG.E.64.CONSTANT R56, [R56.64] ;  /* 0x0000000438387981 */ /* 0x000ea8000c1e9b00 */
[----:B------:R-:W2:Y:S01]  /*5c50*/  LDG.E.64.CONSTANT R52, [R52.64] ;  /* 0x0000000434347981 */ /* 0x000ea2000c1e9b00 */
[----:B---3-5:R0:W4:-:S02]  /*5c60*/  DFMA R48, R36, R54, R12 ;  /* 0x000000362430722b */ /* 0x028104000000000c */
[----:B0-----:R-:W-:Y:S02]  /*5c70*/  IMAD.WIDE R12, R59, 0x10, R20 ;  /* 0x000000103b0c7825 */ /* 0x001fe400078e0214 */
[----:B------:R-:W3:Y:S01]  /*5c80*/  LDG.E.128.CONSTANT R20, [R20.64] ;  /* 0x0000000414147981 */ /* 0x000ee2000c1e9d00 */
[----:B------:R0:W1:-:S03]  /*5c90*/  DFMA R54, R38, R54, R14 ;  /* 0x000000362636722b */ /* 0x000046000000000e */
[----:B------:R-:W-:Y:S02]  /*5ca0*/  IMAD.WIDE R36, R59, 0x10, R12 ;  /* 0x000000103b247825 */ /* 0x000fe400078e020c */
[----:B0-----:R-:W3:Y:S04]  /*5cb0*/  LDG.E.128.CONSTANT R12, [R12.64] ;  /* 0x000000040c0c7981 */ /* 0x001ee8000c1e9d00 */
[----:B------:R-:W3:Y:S01]  /*5cc0*/  LDG.E.128.CONSTANT R36, [R36.64] ;  /* 0x0000000424247981 */ /* 0x000ee2000c1e9d00 */
[----:B----4-:R-:W0:-:S04]  /*5cd0*/  DFMA R16, R16, R6, R48 ;  /* 0x000000061010722b */ /* 0x010e080000000030 */
[----:B-1----:R-:W1:-:S04]  /*5ce0*/  DFMA R18, R18, R6, R54 ;  /* 0x000000061212722b */ /* 0x002e480000000036 */
[----:B0-----:R-:W2:-:S04]  /*5cf0*/  DFMA R16, R32, R46, R16 ;  /* 0x0000002e2010722b */ /* 0x001e880000000010 */
[----:B-1----:R-:W0:-:S04]  /*5d00*/  DFMA R18, R34, R46, R18 ;  /* 0x0000002e2212722b */ /* 0x002e080000000012 */
[----:B--2---:R-:W1:-:S04]  /*5d10*/  DFMA R16, R28, R44, R16 ;  /* 0x0000002c1c10722b */ /* 0x004e480000000010 */
[----:B0-----:R-:W0:-:S04]  /*5d20*/  DFMA R18, R30, R44, R18 ;  /* 0x0000002c1e12722b */ /* 0x001e080000000012 */
[----:B-1----:R-:W3:-:S04]  /*5d30*/  DFMA R16, R24, R42, R16 ;  /* 0x0000002a1810722b */ /* 0x002ec80000000010 */
[----:B0-----:R-:W0:Y:S01]  /*5d40*/  DFMA R18, R26, R42, R18 ;  /* 0x0000002a1a12722b */ /* 0x001e220000000012 */
[----:B------:R-:W-:Y:S02]  /*5d50*/  PLOP3.LUT P0, PT, PT, PT, PT, 0x8, 0x0 ;  /* 0x000000000000781c */ /* 0x000fe40003f0e170 */
[----:B------:R-:W-:Y:S02]  /*5d60*/  IADD3 R0, R0, -0x8, RZ ;  /* 0xfffffff800007810 */ /* 0x000fe40007ffe0ff */
[----:B------:R-:W-:Y:S01]  /*5d70*/  IADD3 R2, R2, 0x8, RZ ;  /* 0x0000000802027810 */ /* 0x000fe20007ffe0ff */
[----:B---3--:R-:W1:-:S04]  /*5d80*/  DFMA R16, R20, R50, R16 ;  /* 0x000000321410722b */ /* 0x008e480000000010 */
[----:B0-----:R-:W0:-:S04]  /*5d90*/  DFMA R18, R22, R50, R18 ;  /* 0x000000321612722b */ /* 0x001e080000000012 */
[----:B-1----:R-:W1:-:S04]  /*5da0*/  DFMA R12, R12, R56, R16 ;  /* 0x000000380c0c722b */ /* 0x002e480000000010 */
[----:B0-----:R-:W0:-:S04]  /*5db0*/  DFMA R14, R14, R56, R18 ;  /* 0x000000380e0e722b */ /* 0x001e080000000012 */
[----:B-1----:R1:W2:-:S04]  /*5dc0*/  DFMA R12, R36, R52, R12 ;  /* 0x00000034240c722b */ /* 0x002288000000000c */
[----:B0-----:R1:W0:-:S04]  /*5dd0*/  DFMA R14, R38, R52, R14 ;  /* 0x00000034260e722b */ /* 0x001208000000000e */
.L_x_252:
[----:B--2---:R-:W-:-:S13]  /*5de0*/  ISETP.NE.OR P0, PT, R0, RZ, P0 ;  /* 0x000000ff0000720c */ /* 0x004fda0000705670 */
[----:B------:R-:W-:Y:S05]  /*5df0*/  @!P0 BRA `(.L_x_248) ;  /* 0x0000020000008947 */ /* 0x000fea0003800000 */
.L_x_249:
        /* <DEDUP_REMOVED lines=32> */
.L_x_248:
[----:B0-----:R-:W-:-:S13]  /*6000*/  ISETP.NE.AND P0, PT, R5, RZ, PT ;  /* 0x000000ff0500720c */ /* 0x001fda0003f05270 */
[----:B------:R-:W-:Y:S05]  /*6010*/  @!P0 BRA `(.L_x_253) ;  /* 0x000001b000008947 */ /* 0x000fea0003800000 */
[C---:B------:R-:W-:Y:S02]  /*6020*/  IMAD R23, R2.reuse, c[0x0][0x3e8], RZ ;  /* 0x0000fa0002177a24 */ /* 0x040fe400078e02ff */
[----:B------:R-:W-:Y:S02]  /*6030*/  IMAD R21, R2, c[0x0][0x3e4], RZ ;  /* 0x0000f90002157a24 */ /* 0x000fe400078e02ff */
[----:B-1----:R-:W-:-:S04]  /*6040*/  IMAD.WIDE R6, R23, 0x8, R10 ;  /* 0x0000000817067825 */ /* 0x002fc800078e020a */
[----:B------:R-:W-:Y:S02]  /*6050*/  IMAD.WIDE R16, R21, 0x10, R40 ;  /* 0x0000001015107825 */ /* 0x000fe400078e0228 */
[----:B------:R-:W2:Y:S04]  /*6060*/  LDG.E.64.CONSTANT R6, [R6.64] ;  /* 0x0000000406067981 */ /* 0x000ea8000c1e9b00 */
[----:B------:R-:W2:Y:S01]  /*6070*/  LDG.E.128.CONSTANT R16, [R16.64] ;  /* 0x0000000410107981 */ /* 0x000ea2000c1e9d00 */
[----:B------:R-:W-:Y:S01]  /*6080*/  ISETP.NE.AND P0, PT, R5, 0x1, PT ;  /* 0x000000010500780c */ /* 0x000fe20003f05270 */
[----:B--2--5:R0:W1:-:S04]  /*6090*/  DFMA R12, R16, R6, R12 ;  /* 0x00000006100c722b */ /* 0x024048000000000c */
[----:B------:R0:W2:-:S08]  /*60a0*/  DFMA R14, R18, R6, R14 ;  /* 0x00000006120e722b */ /* 0x000090000000000e */
[----:B------:R-:W-:Y:S05]  /*60b0*/  @!P0 BRA `(.L_x_253) ;  /* 0x0000011000008947 */ /* 0x000fea0003800000 */
[----:B-1----:R-:W-:Y:S02]  /*60c0*/  ISETP.NE.AND P0, PT, R5, 0x2, PT ;  /* 0x000000020500780c */ /* 0x002fe40003f05270 */
[----:B------:R-:W-:Y:S02]  /*60d0*/  IADD3 R5, R23, c[0x0][0x3e8], RZ ;  /* 0x0000fa0017057a10 */ /* 0x000fe40007ffe0ff */
[----:B------:R-:W-:-:S05]  /*60e0*/  IADD3 R21, R21, c[0x0][0x3e4], RZ ;  /* 0x0000f90015157a10 */ /* 0x000fca0007ffe0ff */
[----:B0-----:R-:W-:-:S04]  /*60f0*/  IMAD.WIDE R6, R21, 0x10, R40 ;  /* 0x0000001015067825 */ /* 0x001fc800078e0228 */
        /* <DEDUP_REMOVED lines=13> */
.L_x_253:
[----:B012--5:R0:W-:Y:S02]  /*61d0*/  STG.E.128 [R8.64], R12 ;  /* 0x0000000c08007986 */ /* 0x0271e4000c101d04 */
.L_x_247:
[----:B------:R-:W-:-:S04]  /*61e0*/  IADD3 R3, R3, 0x80, RZ ;  /* 0x0000008003037810 */ /* 0x000fc80007ffe0ff */
.L_x_236:
        /* <DEDUP_REMOVED lines=256> */
.L_x_255:
        /* <DEDUP_REMOVED lines=16> */
[----:B0-----:R-:W-:Y:S01]  /*72f0*/  IADD3 R0, R0, -R5, RZ ;  /* 0x8000000500007210 */ /* 0x001fe20007ffe0ff */
[----:B------:R-:W-:Y:S01]  /*7300*/  BSSY B2, `(.L_x_257) ;  /* 0x00000db000027945 */ /* 0x000fe20003800000 */
[----:B------:R-:W-:Y:S02]  /*7310*/  MOV R2, RZ ;  /* 0x000000ff00027202 */ /* 0x000fe40000000f00 */
[----:B------:R-:W-:-:S13]  /*7320*/  ISETP.GT.AND P0, PT, R0, RZ, PT ;  /* 0x000000ff0000720c */ /* 0x000fda0003f04270 */
[----:B------:R-:W-:Y:S05]  /*7330*/  @!P0 BRA `(.L_x_258) ;  /* 0x00000b7000008947 */ /* 0x000fea0003800000 */
[----:B------:R-:W-:Y:S01]  /*7340*/  ISETP.GT.AND P1, PT, R0, 0xc, PT ;  /* 0x0000000c0000780c */ /* 0x000fe20003f24270 */
[----:B------:R-:W-:Y:S01]  /*7350*/  BSSY B3, `(.L_x_259) ;  /* 0x0000075000037945 */ /* 0x000fe20003800000 */
[----:B------:R-:W-:-:S11]  /*7360*/  PLOP3.LUT P0, PT, PT, PT, PT, 0x80, 0x0 ;  /* 0x000000000000781c */ /* 0x000fd60003f0f070 */
[----:B------:R-:W-:Y:S05]  /*7370*/  @!P1 BRA `(.L_x_260) ;  /* 0x0000072000009947 */ /* 0x000fea0003800000 */
[----:B------:R-:W-:Y:S02]  /*7380*/  PLOP3.LUT P0, PT, PT, PT, PT, 0x8, 0x0 ;  /* 0x000000000000781c */ /* 0x000fe40003f0e170 */
.L_x_261:
        /* <DEDUP_REMOVED lines=113> */
.L_x_260:
[----:B------:R-:W-:Y:S05]  /*7aa0*/  BSYNC B3 ;  /* 0x0000000000037941 */ /* 0x000fea0003800000 */
.L_x_259:
[----:B------:R-:W-:Y:S01]  /*7ab0*/  ISETP.GT.AND P1, PT, R0, 0x4, PT ;  /* 0x000000040000780c */ /* 0x000fe20003f24270 */
[----:B------:R-:W-:-:S12]  /*7ac0*/  BSSY B3, `(.L_x_262) ;  /* 0x000003c000037945 */ /* 0x000fd80003800000 */
        /* <DEDUP_REMOVED lines=58> */
[----:B0-----:R1:W0:-:S06]  /*7e70*/  DFMA R14, R38, R52, R14 ;  /* 0x00000034260e722b */ /* 0x00120c000000000e */
.L_x_263:
[----:B--2---:R-:W-:Y:S05]  /*7e80*/  BSYNC B3 ;  /* 0x0000000000037941 */ /* 0x004fea0003800000 */
.L_x_262:
[----:B------:R-:W-:-:S13]  /*7e90*/  ISETP.NE.OR P0, PT, R0, RZ, P0 ;  /* 0x000000ff0000720c */ /* 0x000fda0000705670 */
[----:B------:R-:W-:Y:S05]  /*7ea0*/  @!P0 BRA `(.L_x_264) ;  /* 0x0000020000008947 */ /* 0x000fea0003800000 */
.L_x_258:
        /* <DEDUP_REMOVED lines=32> */
.L_x_264:
[----:B------:R-:W-:Y:S05]  /*80b0*/  BSYNC B2 ;  /* 0x0000000000027941 */ /* 0x000fea0003800000 */
.L_x_257:
        /* <DEDUP_REMOVED lines=29> */
.L_x_265:
[----:B012--5:R0:W-:Y:S02]  /*8290*/  STG.E.128 [R8.64], R12 ;  /* 0x0000000c08007986 */ /* 0x0271e4000c101d04 */
.L_x_256:
[----:B------:R-:W-:-:S04]  /*82a0*/  IADD3 R3, R3, 0x80, RZ ;  /* 0x0000008003037810 */ /* 0x000fc80007ffe0ff */
.L_x_245:
        /* <DEDUP_REMOVED lines=256> */
.L_x_267:
        /* <DEDUP_REMOVED lines=26> */
.L_x_273:
        /* <DEDUP_REMOVED lines=113> */
.L_x_272:
[----:B------:R-:W-:Y:S05]  /*9b60*/  BSYNC B3 ;  /* 0x0000000000037941 */ /* 0x000fea0003800000 */
.L_x_271:
        /* <DEDUP_REMOVED lines=61> */
.L_x_275:
[----:B--2---:R-:W-:Y:S05]  /*9f40*/  BSYNC B3 ;  /* 0x0000000000037941 */ /* 0x004fea0003800000 */
.L_x_274:
[----:B------:R-:W-:-:S13]  /*9f50*/  ISETP.NE.OR P0, PT, R0, RZ, P0 ;  /* 0x000000ff0000720c */ /* 0x000fda0000705670 */
[----:B------:R-:W-:Y:S05]  /*9f60*/  @!P0 BRA `(.L_x_276) ;  /* 0x0000020000008947 */ /* 0x000fea0003800000 */
.L_x_270:
        /* <DEDUP_REMOVED lines=32> */
.L_x_276:
[----:B------:R-:W-:Y:S05]  /*a170*/  BSYNC B2 ;  /* 0x0000000000027941 */ /* 0x000fea0003800000 */
.L_x_269:
        /* <DEDUP_REMOVED lines=29> */
.L_x_277:
[----:B012--5:R0:W-:Y:S02]  /*a350*/  STG.E.128 [R8.64], R12 ;  /* 0x0000000c08007986 */ /* 0x0271e4000c101d04 */
.L_x_268:
[----:B------:R-:W-:-:S04]  /*a360*/  IADD3 R3, R3, 0x80, RZ ;  /* 0x0000008003037810 */ /* 0x000fc80007ffe0ff */
.L_x_254:
[----:B------:R-:W-:-:S13]  /*a370*/  ISETP.GE.AND P0, PT, R3, c[0x0][0x160], PT ;  /* 0x0000580003007a0c */ /* 0x000fda0003f06270 */
[----:B------:R-:W-:Y:S01]  /*a380*/  @P0 BREAK B0 ;  /* 0x0000000000000942 */ /* 0x000fe20003800000 */
        /* <DEDUP_REMOVED lines=255> */
.L_x_279:
        /* <DEDUP_REMOVED lines=26> */
.L_x_285:
        /* <DEDUP_REMOVED lines=113> */
.L_x_284:
[----:B------:R-:W-:Y:S05]  /*bc30*/  BSYNC B3 ;  /* 0x0000000000037941 */ /* 0x000fea0003800000 */
.L_x_283:
        /* <DEDUP_REMOVED lines=61> */
.L_x_287:
[----:B--2---:R-:W-:Y:S05]  /*c010*/  BSYNC B3 ;  /* 0x0000000000037941 */ /* 0x004fea0003800000 */
.L_x_286:
[----:B------:R-:W-:-:S13]  /*c020*/  ISETP.NE.OR P0, PT, R0, RZ, P0 ;  /* 0x000000ff0000720c */ /* 0x000fda0000705670 */
[----:B------:R-:W-:Y:S05]  /*c030*/  @!P0 BRA `(.L_x_288) ;  /* 0x0000020000008947 */ /* 0x000fea0003800000 */
.L_x_282:
        /* <DEDUP_REMOVED lines=32> */
.L_x_288:
[----:B------:R-:W-:Y:S05]  /*c240*/  BSYNC B2 ;  /* 0x0000000000027941 */ /* 0x000fea0003800000 */
.L_x_281:
        /* <DEDUP_REMOVED lines=29> */
.L_x_289:
[----:B012--5:R0:W-:Y:S02]  /*c420*/  STG.E.128 [R8.64], R12 ;  /* 0x0000000c08007986 */ /* 0x0271e4000c101d04 */
.L_x_280:
[----:B------:R-:W-:-:S04]  /*c430*/  IADD3 R3, R3, 0x80, RZ ;  /* 0x0000008003037810 */ /* 0x000fc80007ffe0ff */
.L_x_266:
[----:B------:R-:W-:-:S13]  /*c440*/  ISETP.GE.AND P0, PT, R3, c[0x0][0x160], PT ;  /* 0x0000580003007a0c */ /* 0x000fda0003f06270 */
[----:B------:R-:W-:Y:S01]  /*c450*/  @P0 BREAK B0 ;  /* 0x0000000000000942 */ /* 0x000fe20003800000 */
[----:B------:R-:W-:Y:S05]  /*c460*/  @P0 BRA `(.L_x_278) ;  /* 0x000020b000000947 */ /* 0x000fea0003800000 */
[----:B------:R-:W-:Y:S05]  /*c470*/  BSYNC B0 ;  /* 0x0000000000007941 */ /* 0x000fea0003800000 */
.L_x_235:
        /* <DEDUP_REMOVED lines=254> */
.L_x_290:
        /* <DEDUP_REMOVED lines=26> */
.L_x_296:
        /* <DEDUP_REMOVED lines=113> */
.L_x_295:
[----:B------:R-:W-:Y:S05]  /*dd10*/  BSYNC B3 ;  /* 0x0000000000037941 */ /* 0x000fea0003800000 */
.L_x_294:
        /* <DEDUP_REMOVED lines=61> */
.L_x_298:
[----:B--2---:R-:W-:Y:S05]  /*e0f0*/  BSYNC B3 ;  /* 0x0000000000037941 */ /* 0x004fea0003800000 */
.L_x_297:
[----:B------:R-:W-:-:S13]  /*e100*/  ISETP.NE.OR P0, PT, R0, RZ, P0 ;  /* 0x000000ff0000720c */ /* 0x000fda0000705670 */
[----:B------:R-:W-:Y:S05]  /*e110*/  @!P0 BRA `(.L_x_299) ;  /* 0x0000020000008947 */ /* 0x000fea0003800000 */
.L_x_293:
        /* <DEDUP_REMOVED lines=32> */
.L_x_299:
[----:B------:R-:W-:Y:S05]  /*e320*/  BSYNC B2 ;  /* 0x0000000000027941 */ /* 0x000fea0003800000 */
.L_x_292:
        /* <DEDUP_REMOVED lines=29> */
.L_x_300:
[----:B012--5:R0:W-:Y:S02]  /*e500*/  STG.E.128 [R8.64], R12 ;  /* 0x0000000c08007986 */ /* 0x0271e4000c101d04 */
.L_x_291:
[----:B------:R-:W-:Y:S02]  /*e510*/  IADD3 R3, R3, 0x80, RZ ;  /* 0x0000008003037810 */ /* 0x000fe40007ffe0ff */
.L_x_278:
[----:B------:R-:W-:Y:S05]  /*e520*/  BSYNC B1 ;  /* 0x0000000000017941 */ /* 0x000fea0003800000 */
.L_x_234:
[----:B------:R-:W-:Y:S01]  /*e530*/  WARPSYNC 0xffffffff ;  /* 0xffffffff00007948 */ /* 0x000fe20003800000 */
[----:B------:R-:W-:-:S13]  /*e540*/  ISETP.GE.AND P0, PT, R3, c[0x0][0x160], PT ;  /* 0x0000580003007a0c */ /* 0x000fda0003f06270 */
[----:B------:R-:W-:Y:S05]  /*e550*/  @P0 EXIT ;  /* 0x000000000000094d */ /* 0x000fea0003800000 */
[----:B------:R-:W-:Y:S01]  /*e560*/  ISETP.NE.AND P0, PT, RZ, c[0x0][0x168], PT ;  /* 0x00005a00ff007a0c */ /* 0x000fe20003f05270 */
[----:B0-----:R-:W-:Y:S01]  /*e570*/  HFMA2.MMA R8, -RZ, RZ, 0, 0 ;  /* 0x00000000ff087435 */ /* 0x001fe200000001ff */
[----:B------:R-:W-:Y:S02]  /*e580*/  MOV R10, RZ ;  /* 0x000000ff000a7202 */ /* 0x000fe40000000f00 */
[----:B------:R-:W-:-:S09]  /*e590*/  MOV R6, RZ ;  /* 0x000000ff00067202 */ /* 0x000fd20000000f00 */
        /* <DEDUP_REMOVED lines=250> */
.L_x_301:
[----:B------:R-:W-:-:S04]  /*f540*/  MOV R0, c[0x0][0x3e0] ;  /* 0x0000f80000007a02 */ /* 0x000fc80000000f00 */
[----:B------:R-:W-:-:S13]  /*f550*/  ISETP.GE.AND P0, PT, R0, 0x1, PT ;  /* 0x000000010000780c */ /* 0x000fda0003f06270 */
[----:B------:R-:W-:Y:S05]  /*f560*/  @!P0 EXIT ;  /* 0x000000000000894d */ /* 0x000fea0003800000 */
        /* <DEDUP_REMOVED lines=21> */
.L_x_305:
[C---:B------:R-:W-:Y:S02]  /*f6c0*/  IMAD R25, R2.reuse, c[0x0][0x3e8], RZ ;  /* 0x0000fa0002197a24 */ /* 0x040fe400078e02ff */
[----:B------:R-:W-:Y:S02]  /*f6d0*/  IMAD R29, R2, c[0x0][0x3e4], RZ ;  /* 0x0000f900021d7a24 */ /* 0x000fe400078e02ff */
[----:B------:R-:W-:Y:S01]  /*f6e0*/  IMAD.WIDE R24, R25, 0x8, R10 ;  /* 0x0000000819187825 */ /* 0x000fe200078e020a */
[----:B------:R-:W-:-:S03]  /*f6f0*/  MOV R3, c[0x0][0x3e8] ;  /* 0x0000fa0000037a02 */ /* 0x000fc60000000f00 */
[----:B------:R-:W-:Y:S01]  /*f700*/  IMAD.WIDE R28, R29, 0x10, R8 ;  /* 0x000000101d1c7825 */ /* 0x000fe200078e0208 */
[----:B------:R-:W-:Y:S01]  /*f710*/  MOV R5, c[0x0][0x3e4] ;  /* 0x0000f90000057a02 */ /* 0x000fe20000000f00 */
[----:B0-----:R0:W2:Y:S02]  /*f720*/  LDG.E.64.CONSTANT R48, [R24.64] ;  /* 0x0000000418307981 */ /* 0x0010a4000c1e9b00 */
[----:B------:R-:W-:Y:S02]  /*f730*/  IMAD.WIDE R32, R3, 0x8, R24 ;  /* 0x0000000803207825 */ /* 0x000fe400078e0218 */
[----:B-1----:R1:W2:Y:S02]  /*f740*/  LDG.E.128.CONSTANT R16, [R28.64] ;  /* 0x000000041c107981 */ /* 0x0022a4000c1e9d00 */
        /* <DEDUP_REMOVED lines=18> */
[----:B---3--:R1:W3:Y:S03]  /*f870*/  LDG.E.128.CONSTANT R32, [R60.64] ;  /* 0x000000043c207981 */ /* 0x0082e6000c1e9d00 */
[C---:B------:R-:W-:Y:S01]  /*f880*/  IMAD.WIDE R58, R5.reuse, 0x10, R60 ;  /* 0x00000010053a7825 */ /* 0x040fe200078e023c */
[----:B------:R0:W3:Y:S04]  /*f890*/  LDG.E.64.CONSTANT R50, [R54.64] ;  /* 0x0000000436327981 */ /* 0x0000e8000c1e9b00 */
[----:B------:R1:W3:Y:S01]  /*f8a0*/  LDG.E.128.CONSTANT R36, [R58.64] ;  /* 0x000000043a247981 */ /* 0x0002e2000c1e9d00 */
[----:B------:R-:W-:-:S04]  /*f8b0*/  IMAD.WIDE R52, R5, 0x10, R58 ;  /* 0x0000001005347825 */ /* 0x000fc800078e023a */
[----:B0-----:R-:W-:-:S06]  /*f8c0*/  IMAD.WIDE R54, R3, 0x8, R54 ;  /* 0x0000000803367825 */ /* 0x001fcc00078e0236 */
[----:B------:R-:W-:Y:S01]  /*f8d0*/  IMAD.WIDE R56, R3, 0x8, R54 ;  /* 0x0000000803387825 */ /* 0x000fe200078e0236 */
[----:B-1----:R-:W-:-:S05]  /*f8e0*/  IADD3 R60, R2, 0x8, RZ ;  /* 0x00000008023c7810 */ /* 0x002fca0007ffe0ff */
[C---:B------:R-:W-:Y:S02]  /*f8f0*/  IMAD R61, R60.reuse, c[0x0][0x3e8], RZ ;  /* 0x0000fa003c3d7a24 */ /* 0x040fe400078e02ff */
[----:B------:R-:W-:Y:S01]  /*f900*/  IMAD R59, R60, c[0x0][0x3e4], RZ ;  /* 0x0000f9003c3b7a24 */ /* 0x000fe200078e02ff */
[----:B--2--5:R-:W4:-:S04]  /*f910*/  DFMA R16, R16, R48, R12 ;  /* 0x000000301010722b */ /* 0x024f08000000000c */
[----:B------:R0:W1:Y:S02]  /*f920*/  DFMA R18, R18, R48, R14 ;  /* 0x000000301212722b */ /* 0x000064000000000e */
[----:B0-----:R0:W2:Y:S02]  /*f930*/  LDG.E.64.CONSTANT R48, [R54.64] ;  /* 0x0000000436307981 */ /* 0x0010a4000c1e9b00 */
[-C--:B----4-:R4:W0:Y:S02]  /*f940*/  DFMA R20, R20, R42.reuse, R16 ;  /* 0x0000002a1414722b */ /* 0x0908240000000010 */
[----:B------:R4:W2:Y:S02]  /*f950*/  LDG.E.128.CONSTANT R12, [R52.64] ;  /* 0x00000004340c7981 */ /* 0x0008a4000c1e9d00 */
[----:B----4-:R-:W-:Y:S01]  /*f960*/  IMAD.WIDE R16, R5, 0x10, R52 ;  /* 0x0000001005107825 */ /* 0x010fe200078e0234 */
[----:B-1----:R1:W4:Y:S02]  /*f970*/  DFMA R22, R22, R42, R18 ;  /* 0x0000002a1616722b */ /* 0x0023240000000012 */
[----:B-1----:R-:W2:Y:S04]  /*f980*/  LDG.E.64.CONSTANT R42, [R56.64] ;  /* 0x00000004382a7981 */ /* 0x002ea8000c1e9b00 */
[----:B------:R-:W2:Y:S01]  /*f990*/  LDG.E.128.CONSTANT R16, [R16.64] ;  /* 0x0000000410107981 */ /* 0x000ea2000c1e9d00 */
[----:B0-----:R0:W1:Y:S01]  /*f9a0*/  DFMA R54, R24, R40, R20 ;  /* 0x000000281836722b */ /* 0x0010620000000014 */
[----:B------:R-:W-:-:S04]  /*f9b0*/  IMAD.WIDE R52, R59, 0x10, R8 ;  /* 0x000000103b347825 */ /* 0x000fc800078e0208 */
[----:B0-----:R-:W-:Y:S01]  /*f9c0*/  IMAD.WIDE R24, R61, 0x8, R10 ;  /* 0x000000083d187825 */ /* 0x001fe200078e020a */
[----:B----4-:R0:W4:Y:S02]  /*f9d0*/  DFMA R26, R26, R40, R22 ;  /* 0x000000281a1a722b */ /* 0x0101240000000016 */
[----:B0-----:R0:W2:Y:S04]  /*f9e0*/  LDG.E.128.CONSTANT R20, [R52.64] ;  /* 0x0000000434147981 */ /* 0x0010a8000c1e9d00 */
[----:B------:R0:W2:Y:S01]  /*f9f0*/  LDG.E.64.CONSTANT R40, [R24.64] ;  /* 0x0000000418287981 */ /* 0x0000a2000c1e9b00 */
[----:B-1----:R-:W3:-:S04]  /*fa00*/  DFMA R28, R28, R46, R54 ;  /* 0x0000002e1c1c722b */ /* 0x002ec80000000036 */
[----:B----4-:R-:W1:-:S04]  /*fa10*/  DFMA R26, R30, R46, R26 ;  /* 0x0000002e1e1a722b */ /* 0x010e48000000001a */
[----:B---3--:R3:W4:-:S04]  /*fa20*/  DFMA R28, R32, R44, R28 ;  /* 0x0000002c201c722b */ /* 0x008708000000001c */
[----:B-1----:R1:W0:Y:S01]  /*fa30*/  DFMA R26, R34, R44, R26 ;  /* 0x0000002c221a722b */ /* 0x002222000000001a */
[----:B---3--:R-:W-:-:S04]  /*fa40*/  IMAD.WIDE R32, R5, 0x10, R52 ;  /* 0x0000001005207825 */ /* 0x008fc800078e0234 */
[----:B-1----:R-:W-:Y:S01]  /*fa50*/  IMAD.WIDE R34, R3, 0x8, R24 ;  /* 0x0000000803227825 */ /* 0x002fe200078e0218 */
[----:B----4-:R1:W2:-:S04]  /*fa60*/  DFMA R28, R36, R50, R28 ;  /* 0x00000032241c722b */ /* 0x010288000000001c */
[----:B0-----:R0:W3:Y:S01]  /*fa70*/  DFMA R38, R38, R50, R26 ;  /* 0x000000322626722b */ /* 0x0010e2000000001a */
[----:B-1----:R1:W4:Y:S01]  /*fa80*/  LDG.E.64.CONSTANT R36, [R34.64] ;  /* 0x0000000422247981 */ /* 0x002322000c1e9b00 */
[----:B0-----:R-:W-:Y:S01]  /*fa90*/  IMAD.WIDE R50, R3, 0x8, R34 ;  /* 0x0000000803327825 */ /* 0x001fe200078e0222 */
[----:B------:R-:W-:Y:S02]  /*faa0*/  IADD3 R46, R2, 0xc, RZ ;  /* 0x0000000c022e7810 */ /* 0x000fe40007ffe0ff */
[----:B------:R1:W4:Y:S01]  /*fab0*/  LDG.E.128.CONSTANT R24, [R32.64] ;  /* 0x0000000420187981 */ /* 0x000322000c1e9d00 */
[----:B------:R-:W-:-:S04]  /*fac0*/  IMAD.WIDE R52, R5, 0x10, R32 ;  /* 0x0000001005347825 */ /* 0x000fc800078e0220 */
[----:B------:R-:W-:-:S04]  /*fad0*/  IMAD.WIDE R44, R3, 0x8, R50 ;  /* 0x00000008032c7825 */ /* 0x000fc800078e0232 */
[C---:B------:R-:W-:Y:S02]  /*fae0*/  IMAD R47, R46.reuse, c[0x0][0x3e8], RZ ;  /* 0x0000fa002e2f7a24 */ /* 0x040fe400078e02ff */
[----:B------:R-:W-:Y:S01]  /*faf0*/  IMAD R61, R46, c[0x0][0x3e4], RZ ;  /* 0x0000f9002e3d7a24 */ /* 0x000fe200078e02ff */
[----:B------:R-:W4:Y:S01]  /*fb00*/  LDG.E.64.CONSTANT R44, [R44.64] ;  /* 0x000000042c2c7981 */ /* 0x000f22000c1e9b00 */
[----:B------:R-:W-:-:S04]  /*fb10*/  IMAD.WIDE R46, R47, 0x8, R10 ;  /* 0x000000082f2e7825 */ /* 0x000fc800078e020a */
[----:B------:R-:W-:-:S06]  /*fb20*/  IMAD.WIDE R60, R61, 0x10, R8 ;  /* 0x000000103d3c7825 */ /* 0x000fcc00078e0208 */
[----:B------:R-:W-:-:S05]  /*fb30*/  IMAD.WIDE R58, R5, 0x10, R60 ;  /* 0x00000010053a7825 */ /* 0x000fca00078e023c */
[----:B-1----:R-:W4:Y:S01]  /*fb40*/  LDG.E.128.CONSTANT R32, [R58.64] ;  /* 0x000000043a207981 */ /* 0x002f22000c1e9d00 */
[----:B--2---:R0:W1:-:S03]  /*fb50*/  DFMA R12, R12, R48, R28 ;  /* 0x000000300c0c722b */ /* 0x004046000000001c */
[----:B0-----:R0:W2:Y:S01]  /*fb60*/  LDG.E.128.CONSTANT R28, [R52.64] ;  /* 0x00000004341c7981 */ /* 0x0010a2000c1e9d00 */
[----:B---3--:R3:W0:-:S03]  /*fb70*/  DFMA R54, R14, R48, R38 ;  /* 0x000000300e36722b */ /* 0x0086060000000026 */
[----:B---3--:R3:W2:Y:S01]  /*fb80*/  LDG.E.64.CONSTANT R38, [R50.64] ;  /* 0x0000000432267981 */ /* 0x0086a2000c1e9b00 */
[----:B------:R-:W-:Y:S01]  /*fb90*/  IMAD.WIDE R14, R5, 0x10, R52 ;  /* 0x00000010050e7825 */ /* 0x000fe200078e0234 */
[----:B-1----:R1:W0:-:S05]  /*fba0*/  DFMA R48, R16, R42, R12 ;  /* 0x0000002a1030722b */ /* 0x00220a000000000c */
[----:B-1----:R-:W2:Y:S01]  /*fbb0*/  LDG.E.128.CONSTANT R12, [R14.64] ;  /* 0x000000040e0c7981 */ /* 0x002ea2000c1e9d00 */
[----:B0-----:R0:W1:Y:S01]  /*fbc0*/  DFMA R54, R18, R42, R54 ;  /* 0x0000002a1236722b */ /* 0x0010620000000036 */
[C---:B---3--:R-:W-:Y:S02]  /*fbd0*/  IMAD.WIDE R50, R3.reuse, 0x8, R46 ;  /* 0x0000000803327825 */ /* 0x048fe400078e022e */
[----:B0-----:R0:W3:Y:S04]  /*fbe0*/  LDG.E.128.CONSTANT R16, [R60.64] ;  /* 0x000000043c107981 */ /* 0x0010e8000c1e9d00 */
[----:B------:R-:W3:Y:S01]  /*fbf0*/  LDG.E.64.CONSTANT R46, [R46.64] ;  /* 0x000000042e2e7981 */ /* 0x000ee2000c1e9b00 */
[----:B------:R-:W-:-:S03]  /*fc00*/  IMAD.WIDE R56, R3, 0x8, R50 ;  /* 0x0000000803387825 */ /* 0x000fc600078e0232 */
[----:B------:R-:W3:Y:S01]  /*fc10*/  LDG.E.64.CONSTANT R50, [R50.64] ;  /* 0x0000000432327981 */ /* 0x000ee2000c1e9b00 */
[----:B------:R-:W-:Y:S01]  /*fc20*/  IMAD.WIDE R52, R5, 0x10, R58 ;  /* 0x0000001005347825 */ /* 0x000fe200078e023a */
[----:B------:R-:W4:-:S03]  /*fc30*/  DFMA R48, R20, R40, R48 ;  /* 0x000000281430722b */ /* 0x000f060000000030 */
[----:B0-----:R-:W-:Y:S01]  /*fc40*/  IMAD.WIDE R60, R3, 0x8, R56 ;  /* 0x00000008033c7825 */ /* 0x001fe200078e0238 */
[----:B-1----:R0:W1:Y:S01]  /*fc50*/  DFMA R54, R22, R40, R54 ;  /* 0x000000281636722b */ /* 0x0020620000000036 */
[----:B------:R-:W3:Y:S02]  /*fc60*/  LDG.E.64.CONSTANT R56, [R56.64] ;  /* 0x0000000438387981 */ /* 0x000ee4000c1e9b00 */
[----:B0-----:R-:W-:Y:S02]  /*fc70*/  IMAD.WIDE R40, R5, 0x10, R52 ;  /* 0x0000001005287825 */ /* 0x001fe400078e0234 */
[----:B------:R-:W3:Y:S04]  /*fc80*/  LDG.E.128.CONSTANT R20, [R52.64] ;  /* 0x0000000434147981 */ /* 0x000ee8000c1e9d00 */
[----:B------:R-:W3:Y:S04]  /*fc90*/  LDG.E.64.CONSTANT R60, [R60.64] ;  /* 0x000000043c3c7981 */ /* 0x000ee8000c1e9b00 */
[----:B------:R-:W3:Y:S01]  /*fca0*/  LDG.E.128.CONSTANT R40, [R40.64] ;  /* 0x0000000428287981 */ /* 0x000ee2000c1e9d00 */
[----:B----4-:R-:W2:-:S04]  /*fcb0*/  DFMA R24, R24, R36, R48 ;  /* 0x000000241818722b */ /* 0x010e880000000030 */
[----:B-1----:R-:W0:Y:S01]  /*fcc0*/  DFMA R26, R26, R36, R54 ;  /* 0x000000241a1a722b */ /* 0x002e220000000036 */
[----:B------:R-:W-:-:S04]  /*fcd0*/  IADD3 R0, R0, -0x10, RZ ;  /* 0xfffffff000007810 */ /* 0x000fc80007ffe0ff */
[----:B------:R-:W-:Y:S02]  /*fce0*/  ISETP.GT.AND P1, PT, R0, 0xc, PT ;  /* 0x0000000c0000780c */ /* 0x000fe40003f24270 */
[----:B------:R-:W-:Y:S01]  /*fcf0*/  IADD3 R2, R2, 0x10, RZ ;  /* 0x0000001002027810 */ /* 0x000fe20007ffe0ff */
[----:B--2---:R-:W1:-:S04]  /*fd00*/  DFMA R24, R28, R38, R24 ;  /* 0x000000261c18722b */ /* 0x004e480000000018 */
[----:B0-----:R-:W0:-:S04]  /*fd10*/  DFMA R26, R30, R38, R26 ;  /* 0x000000261e1a722b */ /* 0x001e08000000001a */
[----:B-1----:R-:W3:-:S04]  /*fd20*/  DFMA R12, R12, R44, R24 ;  /* 0x0000002c0c0c722b */ /* 0x002ec80000000018 */
[----:B0-----:R-:W0:-:S04]  /*fd30*/  DFMA R14, R14, R44, R26 ;  /* 0x0000002c0e0e722b */ /* 0x001e08000000001a */
[----:B---3--:R-:W1:-:S04]  /*fd40*/  DFMA R12, R16, R46, R12 ;  /* 0x0000002e100c722b */ /* 0x008e48000000000c */
        /* <DEDUP_REMOVED lines=8> */
.L_x_304:
[----:B------:R-:W-:-:S13]  /*fdd0*/  ISETP.GT.AND P1, PT, R0, 0x4, PT ;  /* 0x000000040000780c */ /* 0x000fda0003f24270 */
[----:B------:R-:W-:Y:S05]  /*fde0*/  @!P1 BRA `(.L_x_306) ;  /* 0x000003a000009947 */ /* 0x000fea0003800000 */
[C---:B------:R-:W-:Y:S02]  /*fdf0*/  IMAD R17, R2.reuse, c[0x0][0x3e8], RZ ;  /* 0x0000fa0002117a24 */ /* 0x040fe400078e02ff */
[----:B------:R-:W-:Y:S02]  /*fe00*/  IMAD R19, R2, c[0x0][0x3e4], RZ ;  /* 0x0000f90002137a24 */ /* 0x000fe400078e02ff */
[----:B------:R-:W-:-:S04]  /*fe10*/  IMAD.WIDE R16, R17, 0x8, R10 ;  /* 0x0000000811107825 */ /* 0x000fc800078e020a */
[----:B------:R-:W-:Y:S01]  /*fe20*/  IMAD.WIDE R18, R19, 0x10, R8 ;  /* 0x0000001013127825 */ /* 0x000fe200078e0208 */
[----:B------:R2:W3:Y:S04]  /*fe30*/  LDG.E.64.CONSTANT R52, [R16.64] ;  /* 0x0000000410347981 */ /* 0x0004e8000c1e9b00 */
[----:B------:R2:W3:Y:S01]  /*fe40*/  LDG.E.128.CONSTANT R36, [R18.64] ;  /* 0x0000000412247981 */ /* 0x0004e2000c1e9d00 */
[----:B------:R-:W-:Y:S02]  /*fe50*/  MOV R5, c[0x0][0x3e8] ;  /* 0x0000fa0000057a02 */ /* 0x000fe40000000f00 */
[----:B------:R-:W-:Y:S02]  /*fe60*/  MOV R3, c[0x0][0x3e4] ;  /* 0x0000f90000037a02 */ /* 0x000fe40000000f00 */
[----:B------:R-:W-:Y:S01]  /*fe70*/  IADD3 R26, R2, 0x4, RZ ;  /* 0x00000004021a7810 */ /* 0x000fe20007ffe0ff */
[----:B------:R-:W-:-:S04]  /*fe80*/  IMAD.WIDE R22, R5, 0x8, R16 ;  /* 0x0000000805167825 */ /* 0x000fc800078e0210 */
[----:B------:R-:W-:Y:S01]  /*fe90*/  IMAD.WIDE R20, R3, 0x10, R18 ;  /* 0x0000001003147825 */ /* 0x000fe200078e0212 */
[----:B-1----:R1:W4:Y:S03]  /*fea0*/  LDG.E.64.CONSTANT R40, [R22.64] ;  /* 0x0000000416287981 */ /* 0x002326000c1e9b00 */
        /* <DEDUP_REMOVED lines=8> */
[C---:B------:R-:W-:Y:S02]  /*ff30*/  IMAD R47, R26.reuse, c[0x0][0x3e8], RZ ;  /* 0x0000fa001a2f7a24 */ /* 0x040fe400078e02ff */
[----:B------:R-:W-:Y:S02]  /*ff40*/  IMAD R57, R26, c[0x0][0x3e4], RZ ;  /* 0x0000f9001a397a24 */ /* 0x000fe400078e02ff */
[----:B------:R-:W-:Y:S01]  /*ff50*/  IMAD.WIDE R46, R47, 0x8, R10 ;  /* 0x000000082f2e7825 */ /* 0x000fe200078e020a */
[----:B------:R-:W4:Y:S03]  /*ff60*/  LDG.E.128.CONSTANT R24, [R24.64] ;  /* 0x0000000418187981 */ /* 0x000f26000c1e9d00 */
[----:B------:R-:W-:-:S04]  /*ff70*/  IMAD.WIDE R56, R57, 0x10, R8 ;  /* 0x0000001039387825 */ /* 0x000fc800078e0208 */
[C---:B------:R-:W-:Y:S01]  /*ff80*/  IMAD.WIDE R50, R5.reuse, 0x8, R46 ;  /* 0x0000000805327825 */ /* 0x040fe200078e022e */
[----:B-1----:R1:W4:Y:S04]  /*ff90*/  LDG.E.128.CONSTANT R20, [R56.64] ;  /* 0x0000000438147981 */ /* 0x002328000c1e9d00 */
[----:B------:R-:W4:Y:S01]  /*ffa0*/  LDG.E.64.CONSTANT R46, [R46.64] ;  /* 0x000000042e2e7981 */ /* 0x000f22000c1e9b00 */
[----:B------:R-:W-:-:S03]  /*ffb0*/  IMAD.WIDE R58, R5, 0x8, R50 ;  /* 0x00000008053a7825 */ /* 0x000fc600078e0232 */
[----:B------:R-:W4:Y:S01]  /*ffc0*/  LDG.E.64.CONSTANT R50, [R50.64] ;  /* 0x0000000432327981 */ /* 0x000f22000c1e9b00 */
[----:B-1----:R-:W-:-:S05]  /*ffd0*/  IMAD.WIDE R56, R3, 0x10, R56 ;  /* 0x0000001003387825 */ /* 0x002fca00078e0238 */
[----:B--2---:R-:W2:Y:S01]  /*ffe0*/  LDG.E.128.CONSTANT R16, [R56.64] ;  /* 0x0000000438107981 */ /* 0x004ea2000c1e9d00 */
[----:B0-----:R-:W-:-:S04]  /*fff0*/  IMAD.WIDE R54, R3, 0x10, R56 ;  /* 0x0000001003367825 */ /* 0x001fc800078e0238 */
[----:B------:R-:W-:Y:S02]  /*10000*/  IMAD.WIDE R60, R5, 0x8, R58 ;  /* 0x00000008053c7825 */ /* 0x000fe400078e023a */
[----:B------:R-:W2:Y:S04]  /*10010*/  LDG.E.64.CONSTANT R58, [R58.64] ;  /* 0x000000043a3a7981 */ /* 0x000ea8000c1e9b00 */
[----:B------:R-:W2:Y:S01]  /*10020*/  LDG.E.64.CONSTANT R60, [R60.64] ;  /* 0x000000043c3c7981 */ /* 0x000ea2000c1e9b00 */
[-C--:B---3-5:R0:W4:Y:S02]  /*10030*/  DFMA R48, R36, R52.reuse, R12 ;  /* 0x000000342430722b */ /* 0x0a8124000000000c */
[----:B0-----:R-:W-:Y:S02]  /*10040*/  IMAD.WIDE R36, R3, 0x10, R54 ;  /* 0x0000001003247825 */ /* 0x001fe400078e0236 */
[----:B------:R0:W1:-:S02]  /*10050*/  DFMA R52, R38, R52, R14 ;  /* 0x000000342634722b */ /* 0x000044000000000e */
        /* <DEDUP_REMOVED lines=9> */
[----:B-1----:R-:W0:-:S04]  /*100f0*/  DFMA R22, R22, R46, R26 ;  /* 0x0000002e1616722b */ /* 0x002e08000000001a */
[----:B--2---:R-:W3:-:S04]  /*10100*/  DFMA R16, R16, R50, R20 ;  /* 0x000000321010722b */ /* 0x004ec80000000014 */
[----:B0-----:R-:W0:Y:S01]  /*10110*/  DFMA R18, R18, R50, R22 ;  /* 0x000000321212722b */ /* 0x001e220000000016 */
[----:B------:R-:W-:Y:S02]  /*10120*/  PLOP3.LUT P0, PT, PT, PT, PT, 0x8, 0x0 ;  /* 0x000000000000781c */ /* 0x000fe40003f0e170 */
[----:B------:R-:W-:Y:S02]  /*10130*/  IADD3 R0, R0, -0x8, RZ ;  /* 0xfffffff800007810 */ /* 0x000fe40007ffe0ff */
[----:B------:R-:W-:Y:S01]  /*10140*/  IADD3 R2, R2, 0x8, RZ ;  /* 0x0000000802027810 */ /* 0x000fe20007ffe0ff */
[----:B---3--:R-:W1:-:S04]  /*10150*/  DFMA R12, R12, R58, R16 ;  /* 0x0000003a0c0c722b */ /* 0x008e480000000010 */
[----:B0-----:R-:W0:-:S04]  /*10160*/  DFMA R14, R14, R58, R18 ;  /* 0x0000003a0e0e722b */ /* 0x001e080000000012 */
[----:B-1----:R1:W2:-:S04]  /*10170*/  DFMA R12, R36, R60, R12 ;  /* 0x0000003c240c722b */ /* 0x002288000000000c */
[----:B0-----:R1:W0:-:S04]  /*10180*/  DFMA R14, R38, R60, R14 ;  /* 0x0000003c260e722b */ /* 0x001208000000000e */
.L_x_306:
[----:B--2---:R-:W-:-:S13]  /*10190*/  ISETP.NE.OR P0, PT, R0, RZ, P0 ;  /* 0x000000ff0000720c */ /* 0x004fda0000705670 */
[----:B------:R-:W-:Y:S05]  /*101a0*/  @!P0 BRA `(.L_x_302) ;  /* 0x0000020000008947 */ /* 0x000fea0003800000 */
.L_x_303:
[C---:B------:R-:W-:Y:S01]  /*101b0*/  IMAD R29, R2.reuse, c[0x0][0x3e8], RZ ;  /* 0x0000fa00021d7a24 */ /* 0x040fe200078e02ff */
[----:B------:R-:W-:Y:S01]  /*101c0*/  MOV R45, c[0x0][0x3e8] ;  /* 0x0000fa00002d7a02 */ /* 0x000fe20000000f00 */
[----:B------:R-:W-:Y:S01]  /*101d0*/  IMAD R31, R2, c[0x0][0x3e4], RZ ;  /* 0x0000f900021f7a24 */ /* 0x000fe200078e02ff */
[----:B-1----:R-:W-:Y:S01]  /*101e0*/  MOV R43, c[0x0][0x3e4] ;  /* 0x0000f900002b7a02 */ /* 0x002fe20000000f00 */
[----:B------:R-:W-:-:S04]  /*101f0*/  IMAD.WIDE R28, R29, 0x8, R10 ;  /* 0x000000081d1c7825 */ /* 0x000fc800078e020a */
[----:B------:R-:W-:Y:S01]  /*10200*/  IMAD.WIDE R30, R31, 0x10, R8 ;  /* 0x000000101f1e7825 */ /* 0x000fe200078e0208 */
[----:B------:R1:W2:Y:S03]  /*10210*/  LDG.E.64.CONSTANT R32, [R28.64] ;  /* 0x000000041c207981 */ /* 0x0002a6000c1e9b00 */
[----:B------:R-:W-:Y:S01]  /*10220*/  IMAD.WIDE R36, R45, 0x8, R28 ;  /* 0x000000082d247825 */ /* 0x000fe200078e021c */
[----:B------:R1:W2:Y:S03]  /*10230*/  LDG.E.128.CONSTANT R16, [R30.64] ;  /* 0x000000041e107981 */ /* 0x0002a6000c1e9d00 */
[----:B------:R-:W-:-:S04]  /*10240*/  IMAD.WIDE R34, R43, 0x10, R30 ;  /* 0x000000102b227825 */ /* 0x000fc800078e021e */
        /* <DEDUP_REMOVED lines=22> */
.L_x_302:
[----:B0-----:R-:W-:-:S13]  /*103b0*/  ISETP.NE.AND P0, PT, R4, RZ, PT ;  /* 0x000000ff0400720c */ /* 0x001fda0003f05270 */
[----:B------:R-:W-:Y:S05]  /*103c0*/  @!P0 BRA `(.L_x_307) ;  /* 0x000001b000008947 */ /* 0x000fea0003800000 */
[C---:B------:R-:W-:Y:S02]  /*103d0*/  IMAD R21, R2.reuse, c[0x0][0x3e8], RZ ;  /* 0x0000fa0002157a24 */ /* 0x040fe400078e02ff */
[----:B------:R-:W-:Y:S02]  /*103e0*/  IMAD R5, R2, c[0x0][0x3e4], RZ ;  /* 0x0000f90002057a24 */ /* 0x000fe400078e02ff */
[----:B------:R-:W-:-:S04]  /*103f0*/  IMAD.WIDE R2, R21, 0x8, R10 ;  /* 0x0000000815027825 */ /* 0x000fc800078e020a */
[----:B------:R-:W-:Y:S02]  /*10400*/  IMAD.WIDE R16, R5, 0x10, R8 ;  /* 0x0000001005107825 */ /* 0x000fe400078e0208 */
[----:B------:R-:W2:Y:S04]  /*10410*/  LDG.E.64.CONSTANT R2, [R2.64] ;  /* 0x0000000402027981 */ /* 0x000ea8000c1e9b00 */
[----:B------:R-:W2:Y:S01]  /*10420*/  LDG.E.128.CONSTANT R16, [R16.64] ;  /* 0x0000000410107981 */ /* 0x000ea2000c1e9d00 */
[----:B------:R-:W-:Y:S01]  /*10430*/  ISETP.NE.AND P0, PT, R4, 0x1, PT ;  /* 0x000000010400780c */ /* 0x000fe20003f05270 */
[----:B--2--5:R0:W2:-:S04]  /*10440*/  DFMA R12, R16, R2, R12 ;  /* 0x00000002100c722b */ /* 0x024088000000000c */
[----:B------:R0:W3:-:S08]  /*10450*/  DFMA R14, R18, R2, R14 ;  /* 0x00000002120e722b */ /* 0x0000d0000000000e */
[----:B------:R-:W-:Y:S05]  /*10460*/  @!P0 BRA `(.L_x_307) ;  /* 0x0000011000008947 */ /* 0x000fea0003800000 */
[----:B--2---:R-:W-:Y:S02]  /*10470*/  ISETP.NE.AND P0, PT, R4, 0x2, PT ;  /* 0x000000020400780c */ /* 0x004fe40003f05270 */
[----:B0-----:R-:W-:Y:S02]  /*10480*/  IADD3 R3, R21, c[0x0][0x3e8], RZ ;  /* 0x0000fa0015037a10 */ /* 0x001fe40007ffe0ff */
[----:B------:R-:W-:-:S05]  /*10490*/  IADD3 R21, R5, c[0x0][0x3e4], RZ ;  /* 0x0000f90005157a10 */ /* 0x000fca0007ffe0ff */
[----:B------:R-:W-:-:S04]  /*104a0*/  IMAD.WIDE R4, R21, 0x10, R8 ;  /* 0x0000001015047825 */ /* 0x000fc800078e0208 */
[C---:B------:R-:W-:Y:S01]  /*104b0*/  @P0 IADD3 R17, R3.reuse, c[0x0][0x3e8], RZ ;  /* 0x0000fa0003110a10 */ /* 0x040fe20007ffe0ff */
[----:B------:R-:W-:Y:S01]  /*104c0*/  IMAD.WIDE R2, R3, 0x8, R10 ;  /* 0x0000000803027825 */ /* 0x000fe200078e020a */
[----:B------:R-:W-:-:S03]  /*104d0*/  @P0 IADD3 R21, R21, c[0x0][0x3e4], RZ ;  /* 0x0000f90015150a10 */ /* 0x000fc60007ffe0ff */
[----:B------:R-:W-:Y:S02]  /*104e0*/  @P0 IMAD.WIDE R10, R17, 0x8, R10 ;  /* 0x00000008110a0825 */ /* 0x000fe400078e020a */
[----:B------:R-:W2:Y:S02]  /*104f0*/  LDG.E.64.CONSTANT R2, [R2.64] ;  /* 0x0000000402027981 */ /* 0x000ea4000c1e9b00 */
[----:B------:R-:W-:Y:S02]  /*10500*/  @P0 IMAD.WIDE R8, R21, 0x10, R8 ;  /* 0x0000001015080825 */ /* 0x000fe400078e0208 */
[----:B------:R-:W2:Y:S04]  /*10510*/  LDG.E.128.CONSTANT R16, [R4.64] ;  /* 0x0000000404107981 */ /* 0x000ea8000c1e9d00 */
[----:B------:R-:W4:Y:S04]  /*10520*/  @P0 LDG.E.64.CONSTANT R10, [R10.64] ;  /* 0x000000040a0a0981 */ /* 0x000f28000c1e9b00 */
[----:B------:R-:W4:Y:S01]  /*10530*/  @P0 LDG.E.128.CONSTANT R20, [R8.64] ;  /* 0x0000000408140981 */ /* 0x000f22000c1e9d00 */
[----:B--2---:R-:W4:-:S04]  /*10540*/  DFMA R12, R16, R2, R12 ;  /* 0x00000002100c722b */ /* 0x004f08000000000c */
[----:B---3--:R-:W0:-:S04]  /*10550*/  DFMA R14, R18, R2, R14 ;  /* 0x00000002120e722b */ /* 0x008e08000000000e */
[----:B----4-:R2:W3:-:S04]  /*10560*/  @P0 DFMA R12, R20, R10, R12 ;  /* 0x0000000a140c022b */ /* 0x0104c8000000000c */
[----:B0-----:R2:W0:-:S07]  /*10570*/  @P0 DFMA R14, R22, R10, R14 ;  /* 0x0000000a160e022b */ /* 0x00140e000000000e */
.L_x_307:
[----:B0-23-5:R-:W-:Y:S01]  /*10580*/  STG.E.128 [R6.64], R12 ;  /* 0x0000000c06007986 */ /* 0x02dfe2000c101d04 */
[----:B------:R-:W-:Y:S05]  /*10590*/  EXIT ;  /* 0x000000000000794d */ /* 0x000fea0003800000 */
.L_x_308:
        /* <DEDUP_REMOVED lines=14> */
.L_x_836:


//--------------------- .text._ZN2at6native69_GLOBAL__N__64f4e359_31_FunctionOfAMatrixUtilsKernel_cu_b2145a98_316016_elemwise_kernelILi128ELi8EZNS1_43_compute_linear_combination_internal_kernelIfEEvRNS_14TensorIteratorEiiiEUliE_EEviT1_ --------------------------
	.section	.text._ZN2at6native69_GLOBAL__N__64f4e359_31_FunctionOfAMatrixUtilsKernel_cu_b2145a98_316016_elemwise_kernelILi128ELi8EZNS1_43_compute_linear_combination_internal_kernelIfEEvRNS_14TensorIteratorEiiiEUliE_EEviT1_,"ax",@progbits
	.sectioninfo	@"SHI_REGISTERS=56"
	.align	128
.text._ZN2at6native69_GLOBAL__N__64f4e359_31_FunctionOfAMatrixUtilsKernel_cu_b2145a98_316016_elemwise_kernelILi128ELi8EZNS1_43_compute_linear_combination_internal_kernelIfEEvRNS_14TensorIteratorEiiiEUliE_EEviT1_:
        .type           _ZN2at6native69_GLOBAL__N__64f4e359_31_FunctionOfAMatrixUtilsKernel_cu_b2145a98_316016_elemwise_kernelILi128ELi8EZNS1_43_compute_linear_combination_internal_kernelIfEEvRNS_14TensorIteratorEiiiEUliE_EEviT1_,@function
        .size           _ZN2at6native69_GLOBAL__N__64f4e359_31_FunctionOfAMatrixUtilsKernel_cu_b2145a98_316016_elemwise_kernelILi128ELi8EZNS1_43_compute_linear_combination_internal_kernelIfEEvRNS_14TensorIteratorEiiiEUliE_EEviT1_,(.L_x_837 - _ZN2at6native69_GLOBAL__N__64f4e359_31_FunctionOfAMatrixUtilsKernel_cu_b2145a98_316016_elemwise_kernelILi128ELi8EZNS1_43_compute_linear_combination_internal_kernelIfEEvRNS_14TensorIteratorEiiiEUliE_EEviT1_)
        .other          _ZN2at6native69_GLOBAL__N__64f4e359_31_FunctionOfAMatrixUtilsKernel_cu_b2145a98_316016_elemwise_kernelILi128ELi8EZNS1_43_compute_linear_combination_internal_kernelIfEEvRNS_14TensorIteratorEiiiEUliE_EEviT1_,@"STO_CUDA_ENTRY STV_DEFAULT"
_ZN2at6native69_GLOBAL__N__64f4e359_31_FunctionOfAMatrixUtilsKernel_cu_b2145a98_316016_elemwise_kernelILi128ELi8EZNS1_43_compute_linear_combination_internal_kernelIfEEvRNS_14TensorIteratorEiiiEUliE_EEviT1_:
        /* <DEDUP_REMOVED lines=266> */
.L_x_311:
[----:B------:R-:W-:-:S04]  /*10a0*/  MOV R4, c[0x0][0x3e0] ;  /* 0x0000f80000047a02 */ /* 0x000fc80000000f00 */
[----:B------:R-:W-:-:S13]  /*10b0*/  ISETP.GE.AND P0, PT, R4, 0x1, PT ;  /* 0x000000010400780c */ /* 0x000fda0003f06270 */
[----:B------:R-:W-:Y:S05]  /*10c0*/  @!P0 BRA `(.L_x_312) ;  /* 0x00000d2000008947 */ /* 0x000fea0003800000 */
[----:B------:R-:W-:-:S04]  /*10d0*/  IADD3 R18, P0, R18, c[0x0][0x3c8], RZ ;  /* 0x0000f20012127a10 */ /* 0x000fc80007f1e0ff */
[----:B------:R-:W-:-:S05]  /*10e0*/  IADD3.X R19, RZ, c[0x0][0x3cc], RZ, P0, !PT ;  /* 0x0000f300ff137a10 */ /* 0x000fca00007fe4ff */
[----:B------:R0:W5:Y:S01]  /*10f0*/  LDG.E R5, [R18.64] ;  /* 0x0000000612057981 */ /* 0x000162000c1e1900 */
        /* <DEDUP_REMOVED lines=9> */
[C---:B0-----:R-:W-:Y:S01]  /*1190*/  LOP3.LUT R7, R4.reuse, 0x3, RZ, 0xc0, !PT ;  /* 0x0000000304077812 */ /* 0x041fe200078ec0ff */
[----:B------:R-:W-:Y:S01]  /*11a0*/  HFMA2.MMA R2, -RZ, RZ, 0, 0 ;  /* 0x00000000ff027435 */ /* 0x000fe200000001ff */
[----:B------:R-:W-:Y:S02]  /*11b0*/  MOV R42, R22 ;  /* 0x00000016002a7202 */ /* 0x000fe40000000f00 */
[----:B------:R-:W-:Y:S02]  /*11c0*/  IADD3 R0, R4, -R7, RZ ;  /* 0x8000000704007210 */ /* 0x000fe40007ffe0ff */
[----:B------:R-:W-:Y:S02]  /*11d0*/  MOV R43, R23 ;  /* 0x00000017002b7202 */ /* 0x000fe40000000f00 */
[----:B------:R-:W-:Y:S02]  /*11e0*/  ISETP.GT.AND P0, PT, R0, RZ, PT ;  /* 0x000000ff0000720c */ /* 0x000fe40003f04270 */
[----:B------:R-:W-:-:S02]  /*11f0*/  MOV R40, R20 ;  /* 0x0000001400287202 */ /* 0x000fc40000000f00 */
[----:B------:R-:W-:-:S09]  /*1200*/  MOV R41, R21 ;  /* 0x0000001500297202 */ /* 0x000fd20000000f00 */
[----:B------:R-:W-:Y:S05]  /*1210*/  @!P0 BRA `(.L_x_314) ;  /* 0x0000089000008947 */ /* 0x000fea0003800000 */
[----:B------:R-:W-:Y:S02]  /*1220*/  ISETP.GT.AND P1, PT, R0, 0xc, PT ;  /* 0x0000000c0000780c */ /* 0x000fe40003f24270 */
[----:B------:R-:W-:-:S11]  /*1230*/  PLOP3.LUT P0, PT, PT, PT, PT, 0x80, 0x0 ;  /* 0x000000000000781c */ /* 0x000fd60003f0f070 */
[----:B------:R-:W-:Y:S05]  /*1240*/  @!P1 BRA `(.L_x_315) ;  /* 0x0000056000009947 */ /* 0x000fea0003800000 */
[----:B------:R-:W-:Y:S02]  /*1250*/  PLOP3.LUT P0, PT, PT, PT, PT, 0x8, 0x0 ;  /* 0x000000000000781c */ /* 0x000fe40003f0e170 */
.L_x_316:
[----:B------:R-:W-:Y:S01]  /*1260*/  HFMA2.MMA R7, -RZ, RZ, 0, 2.384185791015625e-07 ;  /* 0x00000004ff077435 */ /* 0x000fe200000001ff */
[----:B------:R0:W2:Y:S04]  /*1270*/  LDG.E.CONSTANT R8, [R42.64] ;  /* 0x000000062a087981 */ /* 0x0000a8000c1e9900 */
[----:B------:R1:W2:Y:S05]  /*1280*/  LDG.E.CONSTANT R6, [R40.64] ;  /* 0x0000000628067981 */ /* 0x0002aa000c1e9900 */
[----:B------:R-:W-:-:S04]  /*1290*/  IMAD.WIDE R44, R7, c[0x0][0x3e8], R42 ;  /* 0x0000fa00072c7a25 */ /* 0x000fc800078e022a */
[C---:B------:R-:W-:Y:S01]  /*12a0*/  IMAD.WIDE R52, R7.reuse, c[0x0][0x3e4], R40 ;  /* 0x0000f90007347a25 */ /* 0x040fe200078e0228 */
[----:B------:R3:W4:Y:S03]  /*12b0*/  LDG.E.CONSTANT R51, [R44.64] ;  /* 0x000000062c337981 */ /* 0x000726000c1e9900 */
[----:B------:R-:W-:-:S04]  /*12c0*/  IMAD.WIDE R26, R7, c[0x0][0x3e8], R44 ;  /* 0x0000fa00071a7a25 */ /* 0x000fc800078e022c */
[C---:B------:R-:W-:Y:S01]  /*12d0*/  IMAD.WIDE R16, R7.reuse, c[0x0][0x3e4], R52 ;  /* 0x0000f90007107a25 */ /* 0x040fe200078e0234 */
[----:B------:R0:W4:Y:S03]  /*12e0*/  LDG.E.CONSTANT R49, [R26.64] ;  /* 0x000000061a317981 */ /* 0x000126000c1e9900 */
        /* <DEDUP_REMOVED lines=9> */
[----:B-1----:R1:W4:Y:S03]  /*1380*/  LDG.E.CONSTANT R41, [R32.64] ;  /* 0x0000000620297981 */ /* 0x002326000c1e9900 */
[C---:B------:R-:W-:Y:S01]  /*1390*/  IMAD.WIDE R24, R7.reuse, c[0x0][0x3e4], R30 ;  /* 0x0000f90007187a25 */ /* 0x040fe200078e021e */
[----:B------:R1:W4:Y:S03]  /*13a0*/  LDG.E.CONSTANT R46, [R30.64] ;  /* 0x000000061e2e7981 */ /* 0x000326000c1e9900 */
[C---:B------:R-:W-:Y:S01]  /*13b0*/  IMAD.WIDE R14, R7.reuse, c[0x0][0x3e8], R12 ;  /* 0x0000fa00070e7a25 */ /* 0x040fe200078e020c */
[----:B0-----:R0:W4:Y:S03]  /*13c0*/  LDG.E.CONSTANT R17, [R12.64] ;  /* 0x000000060c117981 */ /* 0x001126000c1e9900 */
[C---:B------:R-:W-:Y:S01]  /*13d0*/  IMAD.WIDE R28, R7.reuse, c[0x0][0x3e4], R24 ;  /* 0x0000f900071c7a25 */ /* 0x040fe200078e0218 */
[----:B------:R0:W4:Y:S03]  /*13e0*/  LDG.E.CONSTANT R40, [R24.64] ;  /* 0x0000000618287981 */ /* 0x000126000c1e9900 */
[C---:B------:R-:W-:Y:S01]  /*13f0*/  IMAD.WIDE R36, R7.reuse, c[0x0][0x3e8], R14 ;  /* 0x0000fa0007247a25 */ /* 0x040fe200078e020e */
[----:B------:R1:W4:Y:S03]  /*1400*/  LDG.E.CONSTANT R16, [R28.64] ;  /* 0x000000061c107981 */ /* 0x000326000c1e9900 */
[C---:B------:R-:W-:Y:S01]  /*1410*/  IMAD.WIDE R38, R7.reuse, c[0x0][0x3e4], R28 ;  /* 0x0000f90007267a25 */ /* 0x040fe200078e021c */
[----:B------:R1:W4:Y:S03]  /*1420*/  LDG.E.CONSTANT R15, [R14.64] ;  /* 0x000000060e0f7981 */ /* 0x000326000c1e9900 */
[C---:B------:R-:W-:Y:S01]  /*1430*/  IMAD.WIDE R10, R7.reuse, c[0x0][0x3e8], R36 ;  /* 0x0000fa00070a7a25 */ /* 0x040fe200078e0224 */
[----:B0-----:R0:W4:Y:S03]  /*1440*/  LDG.E.CONSTANT R13, [R36.64] ;  /* 0x00000006240d7981 */ /* 0x001126000c1e9900 */
[C---:B------:R-:W-:Y:S01]  /*1450*/  IMAD.WIDE R26, R7.reuse, c[0x0][0x3e4], R38 ;  /* 0x0000f900071a7a25 */ /* 0x040fe200078e0226 */
[----:B-1----:R1:W4:Y:S03]  /*1460*/  LDG.E.CONSTANT R14, [R38.64] ;  /* 0x00000006260e7981 */ /* 0x002326000c1e9900 */
[----:B---3--:R-:W-:-:S02]  /*1470*/  IMAD.WIDE R44, R7, c[0x0][0x3e8], R10 ;  /* 0x0000fa00072c7a25 */ /* 0x008fc400078e020a */
[----:B------:R3:W4:Y:S02]  /*1480*/  LDG.E.CONSTANT R11, [R10.64] ;  /* 0x000000060a0b7981 */ /* 0x000724000c1e9900 */
[C---:B------:R-:W-:Y:S02]  /*1490*/  IMAD.WIDE R42, R7.reuse, c[0x0][0x3e4], R26 ;  /* 0x0000f900072a7a25 */ /* 0x040fe400078e021a */
[----:B------:R0:W4:Y:S02]  /*14a0*/  LDG.E.CONSTANT R12, [R26.64] ;  /* 0x000000061a0c7981 */ /* 0x000124000c1e9900 */
[C---:B------:R-:W-:Y:S02]  /*14b0*/  IMAD.WIDE R32, R7.reuse, c[0x0][0x3e8], R44 ;  /* 0x0000fa0007207a25 */ /* 0x040fe400078e022c */
[----:B------:R0:W4:Y:S02]  /*14c0*/  LDG.E.CONSTANT R9, [R44.64] ;  /* 0x000000062c097981 */ /* 0x000124000c1e9900 */
[----:B------:R-:W-:-:S02]  /*14d0*/  IMAD.WIDE R34, R7, c[0x0][0x3e4], R42 ;  /* 0x0000f90007227a25 */ /* 0x000fc400078e022a */
[----:B---3--:R3:W4:Y:S02]  /*14e0*/  LDG.E.CONSTANT R10, [R42.64] ;  /* 0x000000062a0a7981 */ /* 0x008724000c1e9900 */
[C---:B------:R-:W-:Y:S02]  /*14f0*/  IMAD.WIDE R30, R7.reuse, c[0x0][0x3e8], R32 ;  /* 0x0000fa00071e7a25 */ /* 0x040fe400078e0220 */
[----:B------:R1:W4:Y:S02]  /*1500*/  LDG.E.CONSTANT R53, [R32.64] ;  /* 0x0000000620357981 */ /* 0x000324000c1e9900 */
[C---:B------:R-:W-:Y:S02]  /*1510*/  IMAD.WIDE R24, R7.reuse, c[0x0][0x3e4], R34 ;  /* 0x0000f90007187a25 */ /* 0x040fe400078e0222 */
[----:B------:R1:W4:Y:S02]  /*1520*/  LDG.E.CONSTANT R34, [R34.64] ;  /* 0x0000000622227981 */ /* 0x000324000c1e9900 */
[----:B------:R-:W-:-:S02]  /*1530*/  IMAD.WIDE R28, R7, c[0x0][0x3e8], R30 ;  /* 0x0000fa00071c7a25 */ /* 0x000fc400078e021e */
[----:B------:R3:W4:Y:S02]  /*1540*/  LDG.E.CONSTANT R31, [R30.64] ;  /* 0x000000061e1f7981 */ /* 0x000724000c1e9900 */
[C---:B0-----:R-:W-:Y:S02]  /*1550*/  IMAD.WIDE R26, R7.reuse, c[0x0][0x3e4], R24 ;  /* 0x0000f900071a7a25 */ /* 0x041fe400078e0218 */
[----:B------:R0:W4:Y:S02]  /*1560*/  LDG.E.CONSTANT R24, [R24.64] ;  /* 0x0000000618187981 */ /* 0x000124000c1e9900 */
[C---:B------:R-:W-:Y:S02]  /*1570*/  IMAD.WIDE R36, R7.reuse, c[0x0][0x3e8], R28 ;  /* 0x0000fa0007247a25 */ /* 0x040fe400078e021c */
[----:B------:R-:W4:Y:S02]  /*1580*/  LDG.E.CONSTANT R28, [R28.64] ;  /* 0x000000061c1c7981 */ /* 0x000f24000c1e9900 */
[----:B-1----:R-:W-:-:S02]  /*1590*/  IMAD.WIDE R38, R7, c[0x0][0x3e4], R26 ;  /* 0x0000f90007267a25 */ /* 0x002fc400078e021a */
[----:B------:R-:W4:Y:S02]  /*15a0*/  LDG.E.CONSTANT R27, [R26.64] ;  /* 0x000000061a1b7981 */ /* 0x000f24000c1e9900 */
[C---:B---3--:R-:W-:Y:S02]  /*15b0*/  IMAD.WIDE R42, R7.reuse, c[0x0][0x3e8], R36 ;  /* 0x0000fa00072a7a25 */ /* 0x048fe400078e0224 */
[----:B------:R-:W3:Y:S02]  /*15c0*/  LDG.E.CONSTANT R36, [R36.64] ;  /* 0x0000000624247981 */ /* 0x000ee4000c1e9900 */
[C---:B------:R-:W-:Y:S02]  /*15d0*/  IMAD.WIDE R44, R7.reuse, c[0x0][0x3e4], R38 ;  /* 0x0000f900072c7a25 */ /* 0x040fe400078e0226 */
[----:B------:R-:W3:Y:S04]  /*15e0*/  LDG.E.CONSTANT R39, [R38.64] ;  /* 0x0000000626277981 */ /* 0x000ee8000c1e9900 */
[C---:B------:R-:W-:Y:S01]  /*15f0*/  IMAD.WIDE R32, R7.reuse, c[0x0][0x3e4], R44 ;  /* 0x0000f90007207a25 */ /* 0x040fe200078e022c */
[----:B------:R1:W3:Y:S04]  /*1600*/  LDG.E.CONSTANT R35, [R42.64] ;  /* 0x000000062a237981 */ /* 0x0002e8000c1e9900 */
[----:B------:R-:W3:Y:S04]  /*1610*/  LDG.E.CONSTANT R44, [R44.64] ;  /* 0x000000062c2c7981 */ /* 0x000ee8000c1e9900 */
[----:B------:R-:W3:Y:S01]  /*1620*/  LDG.E.CONSTANT R30, [R32.64] ;  /* 0x00000006201e7981 */ /* 0x000ee2000c1e9900 */
[----:B-1----:R-:W-:-:S05]  /*1630*/  IMAD.WIDE R42, R7, c[0x0][0x3e8], R42 ;  /* 0x0000fa00072a7a25 */ /* 0x002fca00078e022a */
[----:B0-----:R0:W3:Y:S01]  /*1640*/  LDG.E.CONSTANT R25, [R42.64] ;  /* 0x000000062a197981 */ /* 0x0010e2000c1e9900 */
[----:B------:R-:W-:-:S04]  /*1650*/  IADD3 R0, R0, -0x10, RZ ;  /* 0xfffffff000007810 */ /* 0x000fc80007ffe0ff */
[----:B------:R-:W-:Y:S02]  /*1660*/  ISETP.GT.AND P1, PT, R0, 0xc, PT ;  /* 0x0000000c0000780c */ /* 0x000fe40003f24270 */
[----:B------:R-:W-:Y:S01]  /*1670*/  IADD3 R2, R2, 0x10, RZ ;  /* 0x0000001002027810 */ /* 0x000fe20007ffe0ff */
[----:B0-----:R-:W-:-:S04]  /*1680*/  IMAD.WIDE R42, R7, c[0x0][0x3e8], R42 ;  /* 0x0000fa00072a7a25 */ /* 0x001fc800078e022a */
[----:B--2--5:R-:W-:-:S04]  /*1690*/  FFMA.FTZ R6, R8, R6, R5 ;  /* 0x0000000608067223 */ /* 0x024fc80000010005 */
[----:B----4-:R-:W-:-:S04]  /*16a0*/  FFMA.FTZ R6, R51, R52, R6 ;  /* 0x0000003433067223 */ /* 0x010fc80000010006 */
[----:B------:R-:W-:-:S04]  /*16b0*/  FFMA.FTZ R6, R49, R50, R6 ;  /* 0x0000003231067223 */ /* 0x000fc80000010006 */
        /* <DEDUP_REMOVED lines=10> */
[----:B---3--:R-:W-:Y:S02]  /*1760*/  FFMA.FTZ R6, R36, R39, R6 ;  /* 0x0000002724067223 */ /* 0x008fe40000010006 */
[----:B------:R-:W-:-:S04]  /*1770*/  IMAD.WIDE R40, R7, c[0x0][0x3e4], R32 ;  /* 0x0000f90007287a25 */ /* 0x000fc800078e0220 */
[----:B------:R-:W-:-:S04]  /*1780*/  FFMA.FTZ R6, R35, R44, R6 ;  /* 0x0000002c23067223 */ /* 0x000fc80000010006 */
[----:B------:R-:W-:Y:S01]  /*1790*/  FFMA.FTZ R5, R25, R30, R6 ;  /* 0x0000001e19057223 */ /* 0x000fe20000010006 */
[----:B------:R-:W-:Y:S05]  /*17a0*/  @P1 BRA `(.L_x_316) ;  /* 0xfffffab000001947 */ /* 0x000fea000383ffff */
.L_x_315:
[----:B------:R-:W-:-:S13]  /*17b0*/  ISETP.GT.AND P1, PT, R0, 0x4, PT ;  /* 0x000000040000780c */ /* 0x000fda0003f24270 */
[----:B------:R-:W-:Y:S05]  /*17c0*/  @!P1 BRA `(.L_x_317) ;  /* 0x000002c000009947 */ /* 0x000fea0003800000 */
[----:B------:R-:W-:Y:S01]  /*17d0*/  MOV R7, 0x4 ;  /* 0x0000000400077802 */ /* 0x000fe20000000f00 */
[----:B------:R0:W2:Y:S04]  /*17e0*/  LDG.E.CONSTANT R6, [R42.64] ;  /* 0x000000062a067981 */ /* 0x0000a8000c1e9900 */
[C---:B------:R-:W-:Y:S01]  /*17f0*/  IMAD.WIDE R10, R7.reuse, c[0x0][0x3e4], R40 ;  /* 0x0000f900070a7a25 */ /* 0x040fe200078e0228 */
[----:B------:R1:W2:Y:S03]  /*1800*/  LDG.E.CONSTANT R14, [R40.64] ;  /* 0x00000006280e7981 */ /* 0x0002a6000c1e9900 */
[C---:B------:R-:W-:Y:S01]  /*1810*/  IMAD.WIDE R12, R7.reuse, c[0x0][0x3e8], R42 ;  /* 0x0000fa00070c7a25 */ /* 0x040fe200078e022a */
[----:B------:R3:W4:Y:S03]  /*1820*/  LDG.E.CONSTANT R38, [R10.64] ;  /* 0x000000060a267981 */ /* 0x000726000c1e9900 */
[C---:B------:R-:W-:Y:S01]  /*1830*/  IMAD.WIDE R16, R7.reuse, c[0x0][0x3e4], R10 ;  /* 0x0000f90007107a25 */ /* 0x040fe200078e020a */
[----:B------:R0:W4:Y:S03]  /*1840*/  LDG.E.CONSTANT R15, [R12.64] ;  /* 0x000000060c0f7981 */ /* 0x000126000c1e9900 */
[----:B------:R-:W-:-:S04]  /*1850*/  IMAD.WIDE R24, R7, c[0x0][0x3e8], R12 ;  /* 0x0000fa0007187a25 */ /* 0x000fc800078e020c */
[C---:B------:R-:W-:Y:S02]  /*1860*/  IMAD.WIDE R26, R7.reuse, c[0x0][0x3e4], R16 ;  /* 0x0000f900071a7a25 */ /* 0x040fe400078e0210 */
[----:B------:R0:W4:Y:S02]  /*1870*/  LDG.E.CONSTANT R16, [R16.64] ;  /* 0x0000000610107981 */ /* 0x000124000c1e9900 */
[C---:B------:R-:W-:Y:S02]  /*1880*/  IMAD.WIDE R30, R7.reuse, c[0x0][0x3e8], R24 ;  /* 0x0000fa00071e7a25 */ /* 0x040fe400078e0218 */
[----:B------:R0:W4:Y:S02]  /*1890*/  LDG.E.CONSTANT R25, [R24.64] ;  /* 0x0000000618197981 */ /* 0x000124000c1e9900 */
[C---:B------:R-:W-:Y:S02]  /*18a0*/  IMAD.WIDE R28, R7.reuse, c[0x0][0x3e4], R26 ;  /* 0x0000f900071c7a25 */ /* 0x040fe400078e021a */
[----:B------:R0:W4:Y:S02]  /*18b0*/  LDG.E.CONSTANT R26, [R26.64] ;  /* 0x000000061a1a7981 */ /* 0x000124000c1e9900 */
[----:B------:R-:W-:-:S02]  /*18c0*/  IMAD.WIDE R32, R7, c[0x0][0x3e8], R30 ;  /* 0x0000fa0007207a25 */ /* 0x000fc400078e021e */
[----:B------:R0:W4:Y:S02]  /*18d0*/  LDG.E.CONSTANT R31, [R30.64] ;  /* 0x000000061e1f7981 */ /* 0x000124000c1e9900 */
[C---:B------:R-:W-:Y:S02]  /*18e0*/  IMAD.WIDE R8, R7.reuse, c[0x0][0x3e4], R28 ;  /* 0x0000f90007087a25 */ /* 0x040fe400078e021c */
[----:B------:R-:W4:Y:S02]  /*18f0*/  LDG.E.CONSTANT R28, [R28.64] ;  /* 0x000000061c1c7981 */ /* 0x000f24000c1e9900 */
[C---:B------:R-:W-:Y:S02]  /*1900*/  IMAD.WIDE R34, R7.reuse, c[0x0][0x3e8], R32 ;  /* 0x0000fa0007227a25 */ /* 0x040fe400078e0220 */
[----:B------:R-:W4:Y:S02]  /*1910*/  LDG.E.CONSTANT R33, [R32.64] ;  /* 0x0000000620217981 */ /* 0x000f24000c1e9900 */
[----:B------:R-:W-:-:S02]  /*1920*/  IMAD.WIDE R36, R7, c[0x0][0x3e4], R8 ;  /* 0x0000f90007247a25 */ /* 0x000fc400078e0208 */
[----:B------:R-:W4:Y:S02]  /*1930*/  LDG.E.CONSTANT R8, [R8.64] ;  /* 0x0000000608087981 */ /* 0x000f24000c1e9900 */
[C---:B0-----:R-:W-:Y:S02]  /*1940*/  IMAD.WIDE R12, R7.reuse, c[0x0][0x3e8], R34 ;  /* 0x0000fa00070c7a25 */ /* 0x041fe400078e0222 */
[----:B------:R-:W4:Y:S02]  /*1950*/  LDG.E.CONSTANT R35, [R34.64] ;  /* 0x0000000622237981 */ /* 0x000f24000c1e9900 */
[C---:B-1----:R-:W-:Y:S02]  /*1960*/  IMAD.WIDE R40, R7.reuse, c[0x0][0x3e4], R36 ;  /* 0x0000f90007287a25 */ /* 0x042fe400078e0224 */
[----:B------:R-:W4:Y:S02]  /*1970*/  LDG.E.CONSTANT R24, [R36.64] ;  /* 0x0000000624187981 */ /* 0x000f24000c1e9900 */
[----:B---3--:R-:W-:-:S02]  /*1980*/  IMAD.WIDE R10, R7, c[0x0][0x3e8], R12 ;  /* 0x0000fa00070a7a25 */ /* 0x008fc400078e020c */
[----:B------:R-:W3:Y:S04]  /*1990*/  LDG.E.CONSTANT R17, [R12.64] ;  /* 0x000000060c117981 */ /* 0x000ee8000c1e9900 */
[----:B------:R0:W3:Y:S04]  /*19a0*/  LDG.E.CONSTANT R30, [R40.64] ;  /* 0x00000006281e7981 */ /* 0x0000e8000c1e9900 */
[----:B------:R-:W3:Y:S01]  /*19b0*/  LDG.E.CONSTANT R27, [R10.64] ;  /* 0x000000060a1b7981 */ /* 0x000ee2000c1e9900 */
[----:B------:R-:W-:Y:S01]  /*19c0*/  PLOP3.LUT P0, PT, PT, PT, PT, 0x8, 0x0 ;  /* 0x000000000000781c */ /* 0x000fe20003f0e170 */
[----:B------:R-:W-:Y:S01]  /*19d0*/  IMAD.WIDE R42, R7, c[0x0][0x3e8], R10 ;  /* 0x0000fa00072a7a25 */ /* 0x000fe200078e020a */
[----:B------:R-:W-:-:S02]  /*19e0*/  IADD3 R2, R2, 0x8, RZ ;  /* 0x0000000802027810 */ /* 0x000fc40007ffe0ff */
[----:B------:R-:W-:Y:S01]  /*19f0*/  IADD3 R0, R0, -0x8, RZ ;  /* 0xfffffff800007810 */ /* 0x000fe20007ffe0ff */
[----:B0-----:R-:W-:-:S04]  /*1a00*/  IMAD.WIDE R40, R7, c[0x0][0x3e4], R40 ;  /* 0x0000f90007287a25 */ /* 0x001fc800078e0228 */
[----:B--2--5:R-:W-:-:S04]  /*1a10*/  FFMA.FTZ R6, R6, R14, R5 ;  /* 0x0000000e06067223 */ /* 0x024fc80000010005 */
[----:B----4-:R-:W-:-:S04]  /*1a20*/  FFMA.FTZ R6, R15, R38, R6 ;  /* 0x000000260f067223 */ /* 0x010fc80000010006 */
[----:B------:R-:W-:-:S04]  /*1a30*/  FFMA.FTZ R6, R25, R16, R6 ;  /* 0x0000001019067223 */ /* 0x000fc80000010006 */
[----:B------:R-:W-:-:S04]  /*1a40*/  FFMA.FTZ R6, R31, R26, R6 ;  /* 0x0000001a1f067223 */ /* 0x000fc80000010006 */
[----:B------:R-:W-:-:S04]  /*1a50*/  FFMA.FTZ R6, R33, R28, R6 ;  /* 0x0000001c21067223 */ /* 0x000fc80000010006 */
[----:B------:R-:W-:-:S04]  /*1a60*/  FFMA.FTZ R6, R35, R8, R6 ;  /* 0x0000000823067223 */ /* 0x000fc80000010006 */
[----:B---3--:R-:W-:-:S04]  /*1a70*/  FFMA.FTZ R6, R17, R24, R6 ;  /* 0x0000001811067223 */ /* 0x008fc80000010006 */
[----:B------:R-:W-:Y:S02]  /*1a80*/  FFMA.FTZ R5, R27, R30, R6 ;  /* 0x0000001e1b057223 */ /* 0x000fe40000010006 */
.L_x_317:
[----:B------:R-:W-:-:S13]  /*1a90*/  ISETP.NE.OR P0, PT, R0, RZ, P0 ;  /* 0x000000ff0000720c */ /* 0x000fda0000705670 */
[----:B------:R-:W-:Y:S05]  /*1aa0*/  @!P0 BRA `(.L_x_313) ;  /* 0x0000019000008947 */ /* 0x000fea0003800000 */
.L_x_314:
[----:B------:R-:W-:Y:S01]  /*1ab0*/  MOV R27, 0x4 ;  /* 0x00000004001b7802 */ /* 0x000fe20000000f00 */
[----:B------:R0:W2:Y:S04]  /*1ac0*/  LDG.E.CONSTANT R24, [R42.64] ;  /* 0x000000062a187981 */ /* 0x0000a8000c1e9900 */
[C---:B------:R-:W-:Y:S01]  /*1ad0*/  IMAD.WIDE R8, R27.reuse, c[0x0][0x3e8], R42 ;  /* 0x0000fa001b087a25 */ /* 0x040fe200078e022a */
[----:B------:R1:W2:Y:S03]  /*1ae0*/  LDG.E.CONSTANT R25, [R40.64] ;  /* 0x0000000628197981 */ /* 0x0002a6000c1e9900 */
[----:B------:R-:W-:-:S04]  /*1af0*/  IMAD.WIDE R6, R27, c[0x0][0x3e4], R40 ;  /* 0x0000f9001b067a25 */ /* 0x000fc800078e0228 */
[C---:B------:R-:W-:Y:S02]  /*1b00*/  IMAD.WIDE R12, R27.reuse, c[0x0][0x3e8], R8 ;  /* 0x0000fa001b0c7a25 */ /* 0x040fe400078e0208 */
[----:B------:R-:W3:Y:S02]  /*1b10*/  LDG.E.CONSTANT R9, [R8.64] ;  /* 0x0000000608097981 */ /* 0x000ee4000c1e9900 */
[C---:B------:R-:W-:Y:S02]  /*1b20*/  IMAD.WIDE R10, R27.reuse, c[0x0][0x3e4], R6 ;  /* 0x0000f9001b0a7a25 */ /* 0x040fe400078e0206 */
[----:B------:R-:W3:Y:S02]  /*1b30*/  LDG.E.CONSTANT R6, [R6.64] ;  /* 0x0000000606067981 */ /* 0x000ee4000c1e9900 */
[C---:B------:R-:W-:Y:S02]  /*1b40*/  IMAD.WIDE R16, R27.reuse, c[0x0][0x3e8], R12 ;  /* 0x0000fa001b107a25 */ /* 0x040fe400078e020c */
[----:B------:R-:W4:Y:S02]  /*1b50*/  LDG.E.CONSTANT R29, [R12.64] ;  /* 0x000000060c1d7981 */ /* 0x000f24000c1e9900 */
[----:B------:R-:W-:-:S02]  /*1b60*/  IMAD.WIDE R14, R27, c[0x0][0x3e4], R10 ;  /* 0x0000f9001b0e7a25 */ /* 0x000fc400078e020a */
[----:B------:R-:W4:Y:S04]  /*1b70*/  LDG.E.CONSTANT R10, [R10.64] ;  /* 0x000000060a0a7981 */ /* 0x000f28000c1e9900 */
[----:B------:R-:W4:Y:S04]  /*1b80*/  LDG.E.CONSTANT R26, [R14.64] ;  /* 0x000000060e1a7981 */ /* 0x000f28000c1e9900 */
[----:B------:R-:W4:Y:S01]  /*1b90*/  LDG.E.CONSTANT R31, [R16.64] ;  /* 0x00000006101f7981 */ /* 0x000f22000c1e9900 */
[----:B------:R-:W-:-:S04]  /*1ba0*/  IADD3 R0, R0, -0x4, RZ ;  /* 0xfffffffc00007810 */ /* 0x000fc80007ffe0ff */
[----:B------:R-:W-:Y:S01]  /*1bb0*/  ISETP.NE.AND P0, PT, R0, RZ, PT ;  /* 0x000000ff0000720c */ /* 0x000fe20003f05270 */
[----:B0-----:R-:W-:Y:S01]  /*1bc0*/  IMAD.WIDE R42, R27, c[0x0][0x3e8], R16 ;  /* 0x0000fa001b2a7a25 */ /* 0x001fe200078e0210 */
[----:B------:R-:W-:-:S03]  /*1bd0*/  IADD3 R2, R2, 0x4, RZ ;  /* 0x0000000402027810 */ /* 0x000fc60007ffe0ff */
[----:B-1----:R-:W-:-:S04]  /*1be0*/  IMAD.WIDE R40, R27, c[0x0][0x3e4], R14 ;  /* 0x0000f9001b287a25 */ /* 0x002fc800078e020e */
[----:B--2--5:R-:W-:-:S04]  /*1bf0*/  FFMA.FTZ R24, R24, R25, R5 ;  /* 0x0000001918187223 */ /* 0x024fc80000010005 */
[----:B---3--:R-:W-:-:S04]  /*1c00*/  FFMA.FTZ R24, R9, R6, R24 ;  /* 0x0000000609187223 */ /* 0x008fc80000010018 */
[----:B----4-:R-:W-:-:S04]  /*1c10*/  FFMA.FTZ R24, R29, R10, R24 ;  /* 0x0000000a1d187223 */ /* 0x010fc80000010018 */
[----:B------:R-:W-:Y:S01]  /*1c20*/  FFMA.FTZ R5, R31, R26, R24 ;  /* 0x0000001a1f057223 */ /* 0x000fe20000010018 */
[----:B------:R-:W-:Y:S05]  /*1c30*/  @P0 BRA `(.L_x_314) ;  /* 0xfffffe7000000947 */ /* 0x000fea000383ffff */
.L_x_313:
[----:B0-----:R-:W-:-:S13]  /*1c40*/  LOP3.LUT P0, R4, R4, 0x3, RZ, 0xc0, !PT ;  /* 0x0000000304047812 */ /* 0x001fda000780c0ff */
[----:B------:R-:W-:Y:S05]  /*1c50*/  @!P0 BRA `(.L_x_318) ;  /* 0x0000018000008947 */ /* 0x000fea0003800000 */
[C---:B------:R-:W-:Y:S02]  /*1c60*/  IMAD R13, R2.reuse, c[0x0][0x3e8], RZ ;  /* 0x0000fa00020d7a24 */ /* 0x040fe400078e02ff */
[----:B------:R-:W-:Y:S02]  /*1c70*/  IMAD R11, R2, c[0x0][0x3e4], RZ ;  /* 0x0000f900020b7a24 */ /* 0x000fe400078e02ff */
[----:B------:R-:W-:-:S04]  /*1c80*/  IMAD.WIDE R8, R13, 0x4, R22 ;  /* 0x000000040d087825 */ /* 0x000fc800078e0216 */
[----:B------:R-:W-:Y:S02]  /*1c90*/  IMAD.WIDE R6, R11, 0x4, R20 ;  /* 0x000000040b067825 */ /* 0x000fe400078e0214 */
[----:B------:R-:W2:Y:S04]  /*1ca0*/  LDG.E.CONSTANT R8, [R8.64] ;  /* 0x0000000608087981 */ /* 0x000ea8000c1e9900 */
[----:B------:R-:W2:Y:S01]  /*1cb0*/  LDG.E.CONSTANT R6, [R6.64] ;  /* 0x0000000606067981 */ /* 0x000ea2000c1e9900 */
[----:B------:R-:W-:Y:S01]  /*1cc0*/  ISETP.NE.AND P0, PT, R4, 0x1, PT ;  /* 0x000000010400780c */ /* 0x000fe20003f05270 */
[----:B--2--5:R-:W-:-:S12]  /*1cd0*/  FFMA.FTZ R5, R8, R6, R5 ;  /* 0x0000000608057223 */ /* 0x024fd80000010005 */
        /* <DEDUP_REMOVED lines=10> */
[----:B------:R-:W2:Y:S02]  /*1d80*/  LDG.E.CONSTANT R6, [R6.64] ;  /* 0x0000000606067981 */ /* 0x000ea4000c1e9900 */
[----:B------:R-:W-:Y:S02]  /*1d90*/  @P0 IMAD.WIDE R20, R11, 0x4, R20 ;  /* 0x000000040b140825 */ /* 0x000fe400078e0214 */
[----:B------:R-:W3:Y:S04]  /*1da0*/  @P0 LDG.E.CONSTANT R22, [R22.64] ;  /* 0x0000000616160981 */ /* 0x000ee8000c1e9900 */
[----:B------:R-:W3:Y:S01]  /*1db0*/  @P0 LDG.E.CONSTANT R20, [R20.64] ;  /* 0x0000000614140981 */ /* 0x000ee2000c1e9900 */
[----:B--2---:R-:W-:-:S04]  /*1dc0*/  FFMA.FTZ R5, R8, R6, R5 ;  /* 0x0000000608057223 */ /* 0x004fc80000010005 */
[----:B---3--:R-:W-:-:S05]  /*1dd0*/  @P0 FFMA.FTZ R5, R22, R20, R5 ;  /* 0x0000001416050223 */ /* 0x008fca0000010005 */
.L_x_318:
[----:B-----5:R0:W-:Y:S02]  /*1de0*/  STG.E [R18.64], R5 ;  /* 0x0000000512007986 */ /* 0x0201e4000c101906 */
.L_x_312:
[----:B------:R-:W-:Y:S02]  /*1df0*/  IADD3 R3, R3, 0x80, RZ ;  /* 0x0000008003037810 */ /* 0x000fe40007ffe0ff */
.L_x_310:
[----:B------:R-:W-:Y:S05]  /*1e00*/  BSYNC B0 ;  /* 0x0000000000007941 */ /* 0x000fea0003800000 */
.L_x_309:
        /* <DEDUP_REMOVED lines=258> */
.L_x_322:
        /* <DEDUP_REMOVED lines=28> */
.L_x_327:
        /* <DEDUP_REMOVED lines=85> */
.L_x_326:
        /* <DEDUP_REMOVED lines=46> */
.L_x_328:
[----:B------:R-:W-:-:S13]  /*3820*/  ISETP.NE.OR P0, PT, R0, RZ, P0 ;  /* 0x000000ff0000720c */ /* 0x000fda0000705670 */
[----:B------:R-:W-:Y:S05]  /*3830*/  @!P0 BRA `(.L_x_324) ;  /* 0x0000019000008947 */ /* 0x000fea0003800000 */
.L_x_325:
        /* <DEDUP_REMOVED lines=25> */
.L_x_324:
        /* <DEDUP_REMOVED lines=26> */
.L_x_329:
[----:B-----5:R0:W-:Y:S02]  /*3b70*/  STG.E [R18.64], R5 ;  /* 0x0000000512007986 */ /* 0x0201e4000c101906 */
.L_x_323:
[----:B------:R-:W-:-:S04]  /*3b80*/  IADD3 R3, R3, 0x80, RZ ;  /* 0x0000008003037810 */ /* 0x000fc80007ffe0ff */
        /* <DEDUP_REMOVED lines=11> */
[----:B0-----:R-:W-:-:S04]  /*3c40*/  SHF.R.U32.HI R5, RZ, c[0x0][0x174], R4 ;  /* 0x00005d00ff057a19 */ /* 0x001fc80000011604 */
        /* <DEDUP_REMOVED lines=244> */
.L_x_331:
[----:B------:R-:W-:-:S04]  /*4b90*/  MOV R0, c[0x0][0x3e0] ;  /* 0x0000f80000007a02 */ /* 0x000fc80000000f00 */
[----:B------:R-:W-:-:S13]  /*4ba0*/  ISETP.GE.AND P0, PT, R0, 0x1, PT ;  /* 0x000000010000780c */ /* 0x000fda0003f06270 */
[----:B------:R-:W-:Y:S05]  /*4bb0*/  @!P0 BRA `(.L_x_332) ;  /* 0x00000f2000008947 */ /* 0x000fea0003800000 */
[----:B------:R-:W-:-:S04]  /*4bc0*/  IADD3 R20, P0, R20, c[0x0][0x3c8], RZ ;  /* 0x0000f20014147a10 */ /* 0x000fc80007f1e0ff */
[----:B------:R-:W-:-:S05]  /*4bd0*/  IADD3.X R21, RZ, c[0x0][0x3cc], RZ, P0, !PT ;  /* 0x0000f300ff157a10 */ /* 0x000fca00007fe4ff */
[----:B------:R1:W5:Y:S01]  /*4be0*/  LDG.E R7, [R20.64] ;  /* 0x0000000614077981 */ /* 0x000362000c1e1900 */
[----:B0-----:R-:W-:Y:S02]  /*4bf0*/  IMNMX R5, R0, 0x1, !PT ;  /* 0x0000000100057817 */ /* 0x001fe40007800200 */
        /* <DEDUP_REMOVED lines=9> */
[----:B-1----:R-:W-:Y:S01]  /*4c90*/  IADD3 R4, R5, -R2, RZ ;  /* 0x8000000205047210 */ /* 0x002fe20007ffe0ff */
[----:B------:R-:W-:Y:S01]  /*4ca0*/  ULDC UR5, c[0x0][0x3e8] ;  /* 0x0000fa0000057ab9 */ /* 0x000fe20000000800 */
[----:B------:R-:W-:Y:S01]  /*4cb0*/  HFMA2.MMA R0, -RZ, RZ, 0, 0 ;  /* 0x00000000ff007435 */ /* 0x000fe200000001ff */
[----:B------:R-:W-:Y:S01]  /*4cc0*/  USHF.R.S32.HI UR4, URZ, 0x1f, UR5 ;  /* 0x0000001f3f047899 */ /* 0x000fe20008011405 */
[----:B------:R-:W-:Y:S01]  /*4cd0*/  ISETP.GT.AND P0, PT, R4, RZ, PT ;  /* 0x000000ff0400720c */ /* 0x000fe20003f04270 */
[----:B------:R-:W-:Y:S01]  /*4ce0*/  USHF.L.U32 UR8, UR5, 0x2, URZ ;  /* 0x0000000205087899 */ /* 0x000fe2000800063f */
[----:B------:R-:W-:Y:S01]  /*4cf0*/  MOV R10, R24 ;  /* 0x00000018000a7202 */ /* 0x000fe20000000f00 */
[----:B------:R-:W-:Y:S01]  /*4d00*/  USHF.L.U64.HI UR4, UR5, 0x2, UR4 ;  /* 0x0000000205047899 */ /* 0x000fe20008010204 */
[----:B------:R-:W-:Y:S02]  /*4d10*/  MOV R11, R25 ;  /* 0x00000019000b7202 */ /* 0x000fe40000000f00 */
[----:B------:R-:W-:-:S02]  /*4d20*/  MOV R28, R22 ;  /* 0x00000016001c7202 */ /* 0x000fc40000000f00 */
[----:B------:R-:W-:-:S05]  /*4d30*/  MOV R29, R23 ;  /* 0x00000017001d7202 */ /* 0x000fca0000000f00 */
[----:B------:R-:W-:Y:S05]  /*4d40*/  @!P0 BRA `(.L_x_334) ;  /* 0x00000a1000008947 */ /* 0x000fea0003800000 */
[----:B------:R-:W-:Y:S02]  /*4d50*/  ISETP.GT.AND P1, PT, R4, 0xc, PT ;  /* 0x0000000c0400780c */ /* 0x000fe40003f24270 */
[----:B------:R-:W-:-:S11]  /*4d60*/  PLOP3.LUT P0, PT, PT, PT, PT, 0x80, 0x0 ;  /* 0x000000000000781c */ /* 0x000fd60003f0f070 */
[----:B------:R-:W-:Y:S05]  /*4d70*/  @!P1 BRA `(.L_x_335) ;  /* 0x0000066000009947 */ /* 0x000fea0003800000 */
[----:B------:R-:W-:Y:S02]  /*4d80*/  PLOP3.LUT P0, PT, PT, PT, PT, 0x8, 0x0 ;  /* 0x000000000000781c */ /* 0x000fe40003f0e170 */
.L_x_336:
[----:B------:R-:W-:Y:S01]  /*4d90*/  MOV R6, c[0x0][0x3e4] ;  /* 0x0000f90000067a02 */ /* 0x000fe20000000f00 */
[----:B------:R0:W2:Y:S01]  /*4da0*/  LDG.E.CONSTANT R5, [R10.64] ;  /* 0x000000060a057981 */ /* 0x0000a2000c1e9900 */
[----:B------:R-:W-:-:S03]  /*4db0*/  IADD3 R32, P1, R10, UR8, RZ ;  /* 0x000000080a207c10 */ /* 0x000fc6000ff3e0ff */
[----:B------:R-:W-:Y:S01]  /*4dc0*/  IMAD.WIDE R16, R6, 0x4, R28 ;  /* 0x0000000406107825 */ /* 0x000fe200078e021c */
[----:B------:R1:W2:Y:S01]  /*4dd0*/  LDG.E.CONSTANT R8, [R28.64] ;  /* 0x000000061c087981 */ /* 0x0002a2000c1e9900 */
[----:B------:R-:W-:-:S04]  /*4de0*/  IADD3.X R33, R11, UR4, RZ, P1, !PT ;  /* 0x000000040b217c10 */ /* 0x000fc80008ffe4ff */
[----:B------:R-:W-:Y:S01]  /*4df0*/  IMAD.WIDE R18, R6, 0x4, R16 ;  /* 0x0000000406127825 */ /* 0x000fe200078e0210 */
[----:B------:R-:W-:Y:S01]  /*4e00*/  IADD3 R34, P1, R32, UR8, RZ ;  /* 0x0000000820227c10 */ /* 0x000fe2000ff3e0ff */
[----:B0-----:R0:W3:Y:S04]  /*4e10*/  LDG.E.CONSTANT R10, [R16.64] ;  /* 0x00000006100a7981 */ /* 0x0010e8000c1e9900 */
[----:B------:R-:W-:Y:S01]  /*4e20*/  IMAD.WIDE R26, R6, 0x4, R18 ;  /* 0x00000004061a7825 */ /* 0x000fe200078e0212 */
[----:B------:R-:W-:Y:S01]  /*4e30*/  IADD3.X R35, R33, UR4, RZ, P1, !PT ;  /* 0x0000000421237c10 */ /* 0x000fe20008ffe4ff */
[----:B------:R4:W3:Y:S01]  /*4e40*/  LDG.E.CONSTANT R12, [R18.64] ;  /* 0x00000006120c7981 */ /* 0x0008e2000c1e9900 */
[----:B------:R-:W-:-:S03]  /*4e50*/  IADD3 R36, P1, R34, UR8, RZ ;  /* 0x0000000822247c10 */ /* 0x000fc6000ff3e0ff */
[----:B------:R-:W-:Y:S01]  /*4e60*/  IMAD.WIDE R30, R6, 0x4, R26 ;  /* 0x00000004061e7825 */ /* 0x000fe200078e021a */
[----:B------:R-:W-:Y:S01]  /*4e70*/  IADD3.X R37, R35, UR4, RZ, P1, !PT ;  /* 0x0000000423257c10 */ /* 0x000fe20008ffe4ff */
[----:B------:R0:W3:Y:S01]  /*4e80*/  LDG.E.CONSTANT R11, [R34.64] ;  /* 0x00000006220b7981 */ /* 0x0000e2000c1e9900 */
[----:B------:R-:W-:-:S03]  /*4e90*/  IADD3 R38, P1, R36, UR8, RZ ;  /* 0x0000000824267c10 */ /* 0x000fc6000ff3e0ff */
[----:B----4-:R-:W-:Y:S01]  /*4ea0*/  IMAD.WIDE R18, R6, 0x4, R30 ;  /* 0x0000000406127825 */ /* 0x010fe200078e021e */
[----:B------:R-:W-:Y:S01]  /*4eb0*/  IADD3.X R39, R37, UR4, RZ, P1, !PT ;  /* 0x0000000425277c10 */ /* 0x000fe20008ffe4ff */
[----:B------:R4:W3:Y:S01]  /*4ec0*/  LDG.E.CONSTANT R9, [R32.64] ;  /* 0x0000000620097981 */ /* 0x0008e2000c1e9900 */
[----:B------:R-:W-:-:S03]  /*4ed0*/  IADD3 R40, P1, R38, UR8, RZ ;  /* 0x0000000826287c10 */ /* 0x000fc6000ff3e0ff */
[----:B0-----:R-:W-:Y:S01]  /*4ee0*/  IMAD.WIDE R34, R6, 0x4, R18 ;  /* 0x0000000406227825 */ /* 0x001fe200078e0212 */
[----:B------:R-:W-:Y:S01]  /*4ef0*/  IADD3.X R41, R39, UR4, RZ, P1, !PT ;  /* 0x0000000427297c10 */ /* 0x000fe20008ffe4ff */
[----:B------:R0:W3:Y:S01]  /*4f00*/  LDG.E.CONSTANT R14, [R26.64] ;  /* 0x000000061a0e7981 */ /* 0x0000e2000c1e9900 */
[----:B------:R-:W-:-:S03]  /*4f10*/  IADD3 R16, P1, R40, UR8, RZ ;  /* 0x0000000828107c10 */ /* 0x000fc6000ff3e0ff */
[----:B----4-:R-:W-:Y:S01]  /*4f20*/  IMAD.WIDE R32, R6, 0x4, R34 ;  /* 0x0000000406207825 */ /* 0x010fe200078e0222 */
[----:B------:R-:W-:Y:S01]  /*4f30*/  IADD3.X R17, R41, UR4, RZ, P1, !PT ;  /* 0x0000000429117c10 */ /* 0x000fe20008ffe4ff */
[----:B------:R4:W3:Y:S01]  /*4f40*/  LDG.E.CONSTANT R13, [R36.64] ;  /* 0x00000006240d7981 */ /* 0x0008e2000c1e9900 */
[----:B-1----:R-:W-:-:S03]  /*4f50*/  IADD3 R28, P1, R16, UR8, RZ ;  /* 0x00000008101c7c10 */ /* 0x002fc6000ff3e0ff */
[----:B0-----:R-:W-:Y:S01]  /*4f60*/  IMAD.WIDE R26, R6, 0x4, R32 ;  /* 0x00000004061a7825 */ /* 0x001fe200078e0220 */
[----:B------:R-:W-:Y:S01]  /*4f70*/  IADD3.X R29, R17, UR4, RZ, P1, !PT ;  /* 0x00000004111d7c10 */ /* 0x000fe20008ffe4ff */
[----:B------:R0:W3:Y:S04]  /*4f80*/  LDG.E.CONSTANT R49, [R30.64] ;  /* 0x000000061e317981 */ /* 0x0000e8000c1e9900 */
[----:B------:R1:W3:Y:S01]  /*4f90*/  LDG.E.CONSTANT R48, [R38.64] ;  /* 0x0000000626307981 */ /* 0x0002e2000c1e9900 */
[----:B----4-:R-:W-:-:S03]  /*4fa0*/  IADD3 R36, P1, R28, UR8, RZ ;  /* 0x000000081c247c10 */ /* 0x010fc6000ff3e0ff */
[----:B------:R4:W3:Y:S01]  /*4fb0*/  LDG.E.CONSTANT R45, [R34.64] ;  /* 0x00000006222d7981 */ /* 0x0008e2000c1e9900 */
[----:B------:R-:W-:-:S03]  /*4fc0*/  IADD3.X R37, R29, UR4, RZ, P1, !PT ;  /* 0x000000041d257c10 */ /* 0x000fc60008ffe4ff */
[----:B------:R0:W3:Y:S04]  /*4fd0*/  LDG.E.CONSTANT R47, [R18.64] ;  /* 0x00000006122f7981 */ /* 0x0000e8000c1e9900 */
[----:B------:R0:W3:Y:S01]  /*4fe0*/  LDG.E.CONSTANT R46, [R40.64] ;  /* 0x00000006282e7981 */ /* 0x0000e2000c1e9900 */
[----:B----4-:R-:W-:-:S03]  /*4ff0*/  IMAD.WIDE R34, R6, 0x4, R26 ;  /* 0x0000000406227825 */ /* 0x010fc600078e021a */
[----:B------:R4:W3:Y:S04]  /*5000*/  LDG.E.CONSTANT R44, [R16.64] ;  /* 0x00000006102c7981 */ /* 0x0008e8000c1e9900 */
[----:B------:R4:W3:Y:S01]  /*5010*/  LDG.E.CONSTANT R43, [R32.64] ;  /* 0x00000006202b7981 */ /* 0x0008e2000c1e9900 */
[----:B0-----:R-:W-:Y:S01]  /*5020*/  IADD3 R40, P1, R36, UR8, RZ ;  /* 0x0000000824287c10 */ /* 0x001fe2000ff3e0ff */
[----:B-1----:R-:W-:Y:S02]  /*5030*/  IMAD.WIDE R38, R6, 0x4, R34 ;  /* 0x0000000406267825 */ /* 0x002fe400078e0222 */
[----:B------:R0:W3:Y:S01]  /*5040*/  LDG.E.CONSTANT R42, [R28.64] ;  /* 0x000000061c2a7981 */ /* 0x0000e2000c1e9900 */
[----:B------:R-:W-:Y:S02]  /*5050*/  IADD3.X R41, R37, UR4, RZ, P1, !PT ;  /* 0x0000000425297c10 */ /* 0x000fe40008ffe4ff */
[----:B------:R-:W-:Y:S01]  /*5060*/  IADD3 R30, P1, R40, UR8, RZ ;  /* 0x00000008281e7c10 */ /* 0x000fe2000ff3e0ff */
[----:B------:R1:W3:Y:S01]  /*5070*/  LDG.E.CONSTANT R19, [R26.64] ;  /* 0x000000061a137981 */ /* 0x0002e2000c1e9900 */
[----:B----4-:R-:W-:-:S02]  /*5080*/  IMAD.WIDE R32, R6, 0x4, R38 ;  /* 0x0000000406207825 */ /* 0x010fc400078e0226 */
[----:B------:R-:W-:Y:S01]  /*5090*/  IADD3.X R31, R41, UR4, RZ, P1, !PT ;  /* 0x00000004291f7c10 */ /* 0x000fe20008ffe4ff */
[----:B------:R4:W3:Y:S01]  /*50a0*/  LDG.E.CONSTANT R18, [R36.64] ;  /* 0x0000000624127981 */ /* 0x0008e2000c1e9900 */
[----:B0-----:R-:W-:-:S03]  /*50b0*/  IADD3 R28, P1, R30, UR8, RZ ;  /* 0x000000081e1c7c10 */ /* 0x001fc6000ff3e0ff */
[----:B------:R0:W3:Y:S01]  /*50c0*/  LDG.E.CONSTANT R17, [R34.64] ;  /* 0x0000000622117981 */ /* 0x0000e2000c1e9900 */
[----:B------:R-:W-:Y:S02]  /*50d0*/  IADD3.X R29, R31, UR4, RZ, P1, !PT ;  /* 0x000000041f1d7c10 */ /* 0x000fe40008ffe4ff */
[----:B-1----:R-:W-:Y:S01]  /*50e0*/  IADD3 R26, P1, R28, UR8, RZ ;  /* 0x000000081c1a7c10 */ /* 0x002fe2000ff3e0ff */
[----:B------:R1:W3:Y:S01]  /*50f0*/  LDG.E.CONSTANT R16, [R40.64] ;  /* 0x0000000628107981 */ /* 0x0002e2000c1e9900 */
[----:B----4-:R-:W-:Y:S02]  /*5100*/  IMAD.WIDE R36, R6, 0x4, R32 ;  /* 0x0000000406247825 */ /* 0x010fe400078e0220 */
[----:B------:R-:W-:Y:S01]  /*5110*/  IADD3.X R27, R29, UR4, RZ, P1, !PT ;  /* 0x000000041d1b7c10 */ /* 0x000fe20008ffe4ff */
[----:B------:R4:W3:Y:S01]  /*5120*/  LDG.E.CONSTANT R15, [R38.64] ;  /* 0x00000006260f7981 */ /* 0x0008e2000c1e9900 */
[----:B0-----:R-:W-:-:S03]  /*5130*/  IADD3 R34, P1, R26, UR8, RZ ;  /* 0x000000081a227c10 */ /* 0x001fc6000ff3e0ff */
[----:B------:R0:W3:Y:S01]  /*5140*/  LDG.E.CONSTANT R52, [R30.64] ;  /* 0x000000061e347981 */ /* 0x0000e2000c1e9900 */
[----:B-1----:R-:W-:Y:S01]  /*5150*/  IMAD.WIDE R40, R6, 0x4, R36 ;  /* 0x0000000406287825 */ /* 0x002fe200078e0224 */
[----:B------:R-:W-:Y:S02]  /*5160*/  IADD3.X R35, R27, UR4, RZ, P1, !PT ;  /* 0x000000041b237c10 */ /* 0x000fe40008ffe4ff */
[----:B------:R1:W3:Y:S01]  /*5170*/  LDG.E.CONSTANT R50, [R32.64] ;  /* 0x0000000620327981 */ /* 0x0002e2000c1e9900 */
[----:B----4-:R-:W-:-:S03]  /*5180*/  IADD3 R38, P1, R34, UR8, RZ ;  /* 0x0000000822267c10 */ /* 0x010fc6000ff3e0ff */
[----:B------:R4:W3:Y:S01]  /*5190*/  LDG.E.CONSTANT R53, [R28.64] ;  /* 0x000000061c357981 */ /* 0x0008e2000c1e9900 */
[----:B0-----:R-:W-:-:S03]  /*51a0*/  IMAD.WIDE R30, R6, 0x4, R40 ;  /* 0x00000004061e7825 */ /* 0x001fc600078e0228 */
[----:B------:R0:W3:Y:S01]  /*51b0*/  LDG.E.CONSTANT R51, [R36.64] ;  /* 0x0000000624337981 */ /* 0x0000e2000c1e9900 */
[----:B------:R-:W-:-:S03]  /*51c0*/  IADD3.X R39, R35, UR4, RZ, P1, !PT ;  /* 0x0000000423277c10 */ /* 0x000fc60008ffe4ff */
[----:B------:R0:W3:Y:S01]  /*51d0*/  LDG.E.CONSTANT R27, [R26.64] ;  /* 0x000000061a1b7981 */ /* 0x0000e2000c1e9900 */
[----:B-1----:R-:W-:-:S03]  /*51e0*/  IADD3 R32, P1, R38, UR8, RZ ;  /* 0x0000000826207c10 */ /* 0x002fc6000ff3e0ff */
[----:B------:R-:W3:Y:S01]  /*51f0*/  LDG.E.CONSTANT R35, [R34.64] ;  /* 0x0000000622237981 */ /* 0x000ee2000c1e9900 */
[----:B------:R-:W-:Y:S01]  /*5200*/  IADD3.X R33, R39, UR4, RZ, P1, !PT ;  /* 0x0000000427217c10 */ /* 0x000fe20008ffe4ff */
[----:B----4-:R-:W-:Y:S02]  /*5210*/  IMAD.WIDE R28, R6, 0x4, R30 ;  /* 0x00000004061c7825 */ /* 0x010fe400078e021e */
[----:B------:R1:W4:Y:S04]  /*5220*/  LDG.E.CONSTANT R38, [R38.64] ;  /* 0x0000000626267981 */ /* 0x000328000c1e9900 */
[----:B0-----:R-:W4:Y:S04]  /*5230*/  LDG.E.CONSTANT R26, [R40.64] ;  /* 0x00000006281a7981 */ /* 0x001f28000c1e9900 */
[----:B------:R-:W4:Y:S04]  /*5240*/  LDG.E.CONSTANT R36, [R32.64] ;  /* 0x0000000620247981 */ /* 0x000f28000c1e9900 */
[----:B-1----:R-:W4:Y:S04]  /*5250*/  LDG.E.CONSTANT R39, [R30.64] ;  /* 0x000000061e277981 */ /* 0x002f28000c1e9900 */
[----:B------:R0:W4:Y:S01]  /*5260*/  LDG.E.CONSTANT R37, [R28.64] ;  /* 0x000000061c257981 */ /* 0x000122000c1e9900 */
[----:B------:R-:W-:-:S04]  /*5270*/  IADD3 R4, R4, -0x10, RZ ;  /* 0xfffffff004047810 */ /* 0x000fc80007ffe0ff */
[----:B------:R-:W-:Y:S02]  /*5280*/  ISETP.GT.AND P1, PT, R4, 0xc, PT ;  /* 0x0000000c0400780c */ /* 0x000fe40003f24270 */
[----:B------:R-:W-:Y:S01]  /*5290*/  IADD3 R0, R0, 0x10, RZ ;  /* 0x0000001000007810 */ /* 0x000fe20007ffe0ff */
[----:B0-----:R-:W-:-:S04]  /*52a0*/  IMAD.WIDE R28, R6, 0x4, R28 ;  /* 0x00000004061c7825 */ /* 0x001fc800078e021c */
[----:B--2--5:R-:W-:-:S04]  /*52b0*/  FFMA.FTZ R5, R5, R8, R7 ;  /* 0x0000000805057223 */ /* 0x024fc80000010007 */
[----:B---3--:R-:W-:-:S04]  /*52c0*/  FFMA.FTZ R5, R9, R10, R5 ;  /* 0x0000000a09057223 */ /* 0x008fc80000010005 */
        /* <DEDUP_REMOVED lines=9> */
[----:B------:R-:W-:Y:S01]  /*5360*/  FFMA.FTZ R50, R53, R50, R5 ;  /* 0x0000003235327223 */ /* 0x000fe20000010005 */
[----:B------:R-:W-:-:S03]  /*5370*/  IADD3 R10, P2, R32, UR8, RZ ;  /* 0x00000008200a7c10 */ /* 0x000fc6000ff5e0ff */
[----:B------:R-:W-:Y:S01]  /*5380*/  FFMA.FTZ R27, R27, R51, R50 ;  /* 0x000000331b1b7223 */ /* 0x000fe20000010032 */
[----:B------:R-:W-:-:S03]  /*5390*/  IADD3.X R11, R33, UR4, RZ, P2, !PT ;  /* 0x00000004210b7c10 */ /* 0x000fc600097fe4ff */
[----:B----4-:R-:W-:-:S04]  /*53a0*/  FFMA.FTZ R26, R35, R26, R27 ;  /* 0x0000001a231a7223 */ /* 0x010fc8000001001b */
[----:B------:R-:W-:-:S04]  /*53b0*/  FFMA.FTZ R26, R38, R39, R26 ;  /* 0x00000027261a7223 */ /* 0x000fc8000001001a */
[----:B------:R-:W-:Y:S01]  /*53c0*/  FFMA.FTZ R7, R36, R37, R26 ;  /* 0x0000002524077223 */ /* 0x000fe2000001001a */
[----:B------:R-:W-:Y:S05]  /*53d0*/  @P1 BRA `(.L_x_336) ;  /* 0xfffff9b000001947 */ /* 0x000fea000383ffff */
.L_x_335:
[----:B------:R-:W-:-:S13]  /*53e0*/  ISETP.GT.AND P1, PT, R4, 0x4, PT ;  /* 0x000000040400780c */ /* 0x000fda0003f24270 */
[----:B------:R-:W-:Y:S05]  /*53f0*/  @!P1 BRA `(.L_x_337) ;  /* 0x0000034000009947 */ /* 0x000fea0003800000 */
[----:B------:R-:W-:Y:S01]  /*5400*/  MOV R5, c[0x0][0x3e4] ;  /* 0x0000f90000057a02 */ /* 0x000fe20000000f00 */
[----:B------:R0:W2:Y:S01]  /*5410*/  LDG.E.CONSTANT R6, [R28.64] ;  /* 0x000000061c067981 */ /* 0x0000a2000c1e9900 */
[----:B------:R-:W-:-:S03]  /*5420*/  IADD3 R14, P0, R10, UR8, RZ ;  /* 0x000000080a0e7c10 */ /* 0x000fc6000ff1e0ff */
[----:B------:R-:W-:Y:S01]  /*5430*/  IMAD.WIDE R8, R5, 0x4, R28 ;  /* 0x0000000405087825 */ /* 0x000fe200078e021c */
[----:B------:R-:W-:Y:S01]  /*5440*/  IADD3.X R15, R11, UR4, RZ, P0, !PT ;  /* 0x000000040b0f7c10 */ /* 0x000fe200087fe4ff */
[----:B------:R1:W2:Y:S01]  /*5450*/  LDG.E.CONSTANT R17, [R10.64] ;  /* 0x000000060a117981 */ /* 0x0002a2000c1e9900 */
[----:B------:R-:W-:-:S03]  /*5460*/  IADD3 R32, P0, R14, UR8, RZ ;  /* 0x000000080e207c10 */ /* 0x000fc6000ff1e0ff */
[----:B------:R-:W-:Y:S01]  /*5470*/  IMAD.WIDE R12, R5, 0x4, R8 ;  /* 0x00000004050c7825 */ /* 0x000fe200078e0208 */
[----:B------:R-:W-:Y:S01]  /*5480*/  IADD3.X R33, R15, UR4, RZ, P0, !PT ;  /* 0x000000040f217c10 */ /* 0x000fe200087fe4ff */
[----:B------:R3:W4:Y:S01]  /*5490*/  LDG.E.CONSTANT R16, [R8.64] ;  /* 0x0000000608107981 */ /* 0x000722000c1e9900 */
[----:B------:R-:W-:-:S03]  /*54a0*/  IADD3 R34, P0, R32, UR8, RZ ;  /* 0x0000000820227c10 */ /* 0x000fc6000ff1e0ff */
[----:B------:R-:W-:Y:S01]  /*54b0*/  IMAD.WIDE R18, R5, 0x4, R12 ;  /* 0x0000000405127825 */ /* 0x000fe200078e020c */
[----:B------:R3:W4:Y:S01]  /*54c0*/  LDG.E.CONSTANT R27, [R14.64] ;  /* 0x000000060e1b7981 */ /* 0x000722000c1e9900 */
[----:B------:R-:W-:Y:S02]  /*54d0*/  IADD3.X R35, R33, UR4, RZ, P0, !PT ;  /* 0x0000000421237c10 */ /* 0x000fe400087fe4ff */
[----:B------:R-:W-:Y:S01]  /*54e0*/  IADD3 R36, P0, R34, UR8, RZ ;  /* 0x0000000822247c10 */ /* 0x000fe2000ff1e0ff */
[----:B------:R3:W4:Y:S01]  /*54f0*/  LDG.E.CONSTANT R26, [R12.64] ;  /* 0x000000060c1a7981 */ /* 0x000722000c1e9900 */
[----:B0-----:R-:W-:Y:S02]  /*5500*/  IMAD.WIDE R28, R5, 0x4, R18 ;  /* 0x00000004051c7825 */ /* 0x001fe400078e0212 */
[----:B------:R-:W-:Y:S01]  /*5510*/  IADD3.X R37, R35, UR4, RZ, P0, !PT ;  /* 0x0000000423257c10 */ /* 0x000fe200087fe4ff */
[----:B------:R0:W4:Y:S01]  /*5520*/  LDG.E.CONSTANT R32, [R32.64] ;  /* 0x0000000620207981 */ /* 0x000122000c1e9900 */
[----:B-1----:R-:W-:-:S02]  /*5530*/  IADD3 R10, P0, R36, UR8, RZ ;  /* 0x00000008240a7c10 */ /* 0x002fc4000ff1e0ff */
[----:B------:R-:W-:Y:S01]  /*5540*/  IMAD.WIDE R30, R5, 0x4, R28 ;  /* 0x00000004051e7825 */ /* 0x000fe200078e021c */
[----:B------:R1:W4:Y:S01]  /*5550*/  LDG.E.CONSTANT R38, [R18.64] ;  /* 0x0000000612267981 */ /* 0x000322000c1e9900 */
[----:B------:R-:W-:-:S03]  /*5560*/  IADD3.X R11, R37, UR4, RZ, P0, !PT ;  /* 0x00000004250b7c10 */ /* 0x000fc600087fe4ff */
[----:B------:R0:W4:Y:S01]  /*5570*/  LDG.E.CONSTANT R34, [R34.64] ;  /* 0x0000000622227981 */ /* 0x000122000c1e9900 */
[----:B---3--:R-:W-:-:S03]  /*5580*/  IADD3 R14, P0, R10, UR8, RZ ;  /* 0x000000080a0e7c10 */ /* 0x008fc6000ff1e0ff */
[----:B------:R3:W4:Y:S01]  /*5590*/  LDG.E.CONSTANT R39, [R28.64] ;  /* 0x000000061c277981 */ /* 0x000722000c1e9900 */
[----:B------:R-:W-:Y:S01]  /*55a0*/  IADD3.X R15, R11, UR4, RZ, P0, !PT ;  /* 0x000000040b0f7c10 */ /* 0x000fe200087fe4ff */
[----:B-1----:R-:W-:Y:S02]  /*55b0*/  IMAD.WIDE R18, R5, 0x4, R30 ;  /* 0x0000000405127825 */ /* 0x002fe400078e021e */
[----:B------:R1:W4:Y:S01]  /*55c0*/  LDG.E.CONSTANT R36, [R36.64] ;  /* 0x0000000624247981 */ /* 0x000322000c1e9900 */
[----:B------:R-:W-:-:S03]  /*55d0*/  IADD3 R8, P0, R14, UR8, RZ ;  /* 0x000000080e087c10 */ /* 0x000fc6000ff1e0ff */
[----:B0-----:R-:W4:Y:S04]  /*55e0*/  LDG.E.CONSTANT R33, [R30.64] ;  /* 0x000000061e217981 */ /* 0x001f28000c1e9900 */
[----:B------:R-:W4:Y:S01]  /*55f0*/  LDG.E.CONSTANT R10, [R10.64] ;  /* 0x000000060a0a7981 */ /* 0x000f22000c1e9900 */
[----:B------:R-:W-:Y:S01]  /*5600*/  IADD3.X R9, R15, UR4, RZ, P0, !PT ;  /* 0x000000040f097c10 */ /* 0x000fe200087fe4ff */
[----:B------:R-:W-:Y:S02]  /*5610*/  IMAD.WIDE R12, R5, 0x4, R18 ;  /* 0x00000004050c7825 */ /* 0x000fe400078e0212 */
[----:B------:R-:W4:Y:S04]  /*5620*/  LDG.E.CONSTANT R35, [R14.64] ;  /* 0x000000060e237981 */ /* 0x000f28000c1e9900 */
[----:B---3--:R-:W3:Y:S04]  /*5630*/  LDG.E.CONSTANT R28, [R18.64] ;  /* 0x00000006121c7981 */ /* 0x008ee8000c1e9900 */
[----:B------:R-:W3:Y:S04]  /*5640*/  LDG.E.CONSTANT R40, [R8.64] ;  /* 0x0000000608287981 */ /* 0x000ee8000c1e9900 */
[----:B-1----:R-:W3:Y:S01]  /*5650*/  LDG.E.CONSTANT R37, [R12.64] ;  /* 0x000000060c257981 */ /* 0x002ee2000c1e9900 */
[----:B------:R-:W-:-:S02]  /*5660*/  PLOP3.LUT P0, PT, PT, PT, PT, 0x8, 0x0 ;  /* 0x000000000000781c */ /* 0x000fc40003f0e170 */
[----:B------:R-:W-:Y:S02]  /*5670*/  IADD3 R0, R0, 0x8, RZ ;  /* 0x0000000800007810 */ /* 0x000fe40007ffe0ff */
[----:B------:R-:W-:Y:S01]  /*5680*/  IADD3 R4, R4, -0x8, RZ ;  /* 0xfffffff804047810 */ /* 0x000fe20007ffe0ff */
[----:B--2--5:R-:W-:-:S04]  /*5690*/  FFMA.FTZ R17, R17, R6, R7 ;  /* 0x0000000611117223 */ /* 0x024fc80000010007 */
[----:B----4-:R-:W-:-:S04]  /*56a0*/  FFMA.FTZ R17, R27, R16, R17 ;  /* 0x000000101b117223 */ /* 0x010fc80000010011 */
[----:B------:R-:W-:-:S04]  /*56b0*/  FFMA.FTZ R17, R32, R26, R17 ;  /* 0x0000001a20117223 */ /* 0x000fc80000010011 */
[----:B------:R-:W-:-:S04]  /*56c0*/  FFMA.FTZ R17, R34, R38, R17 ;  /* 0x0000002622117223 */ /* 0x000fc80000010011 */
[----:B------:R-:W-:-:S04]  /*56d0*/  FFMA.FTZ R17, R36, R39, R17 ;  /* 0x0000002724117223 */ /* 0x000fc80000010011 */
[----:B------:R-:W-:-:S04]  /*56e0*/  FFMA.FTZ R10, R10, R33, R17 ;  /* 0x000000210a0a7223 */ /* 0x000fc80000010011 */
[----:B---3--:R-:W-:Y:S01]  /*56f0*/  FFMA.FTZ R35, R35, R28, R10 ;  /* 0x0000001c23237223 */ /* 0x008fe2000001000a */
[----:B------:R-:W-:Y:S01]  /*5700*/  IADD3 R10, P1, R8, UR8, RZ ;  /* 0x00000008080a7c10 */ /* 0x000fe2000ff3e0ff */
[----:B------:R-:W-:-:S03]  /*5710*/  IMAD.WIDE R28, R5, 0x4, R12 ;  /* 0x00000004051c7825 */ /* 0x000fc600078e020c */
[----:B------:R-:W-:Y:S01]  /*5720*/  IADD3.X R11, R9, UR4, RZ, P1, !PT ;  /* 0x00000004090b7c10 */ /* 0x000fe20008ffe4ff */
[----:B------:R-:W-:Y:S02]  /*5730*/  FFMA.FTZ R7, R40, R37, R35 ;  /* 0x0000002528077223 */ /* 0x000fe40000010023 */
.L_x_337:
[----:B------:R-:W-:-:S13]  /*5740*/  ISETP.NE.OR P0, PT, R4, RZ, P0 ;  /* 0x000000ff0400720c */ /* 0x000fda0000705670 */
[----:B------:R-:W-:Y:S05]  /*5750*/  @!P0 BRA `(.L_x_333) ;  /* 0x000001d000008947 */ /* 0x000fea0003800000 */
.L_x_334:
        /* <DEDUP_REMOVED lines=9> */
[----:B------:R-:W3:Y:S01]  /*57f0*/  LDG.E.CONSTANT R6, [R12.64] ;  /* 0x000000060c067981 */ /* 0x000ee2000c1e9900 */
[----:B------:R-:W-:-:S03]  /*5800*/  IADD3 R8, P0, R18, UR8, RZ ;  /* 0x0000000812087c10 */ /* 0x000fc6000ff1e0ff */
[----:B------:R-:W3:Y:S01]  /*5810*/  LDG.E.CONSTANT R14, [R14.64] ;  /* 0x000000060e0e7981 */ /* 0x000ee2000c1e9900 */
[----:B------:R-:W-:Y:S01]  /*5820*/  IADD3.X R9, R19, UR4, RZ, P0, !PT ;  /* 0x0000000413097c10 */ /* 0x000fe200087fe4ff */
[----:B------:R-:W-:Y:S02]  /*5830*/  IMAD.WIDE R26, R31, 0x4, R16 ;  /* 0x000000041f1a7825 */ /* 0x000fe400078e0210 */
[----:B------:R-:W4:Y:S04]  /*5840*/  LDG.E.CONSTANT R18, [R18.64] ;  /* 0x0000000612127981 */ /* 0x000f28000c1e9900 */
[----:B0-----:R-:W4:Y:S04]  /*5850*/  LDG.E.CONSTANT R28, [R16.64] ;  /* 0x00000006101c7981 */ /* 0x001f28000c1e9900 */
[----:B------:R-:W4:Y:S04]  /*5860*/  LDG.E.CONSTANT R30, [R8.64] ;  /* 0x00000006081e7981 */ /* 0x000f28000c1e9900 */
[----:B-1----:R-:W4:Y:S01]  /*5870*/  LDG.E.CONSTANT R11, [R26.64] ;  /* 0x000000061a0b7981 */ /* 0x002f22000c1e9900 */
[----:B------:R-:W-:-:S04]  /*5880*/  IADD3 R4, R4, -0x4, RZ ;  /* 0xfffffffc04047810 */ /* 0x000fc80007ffe0ff */
[----:B------:R-:W-:Y:S02]  /*5890*/  ISETP.NE.AND P0, PT, R4, RZ, PT ;  /* 0x000000ff0400720c */ /* 0x000fe40003f05270 */
[----:B------:R-:W-:Y:S01]  /*58a0*/  IADD3 R0, R0, 0x4, RZ ;  /* 0x0000000400007810 */ /* 0x000fe20007ffe0ff */
[----:B--2--5:R-:W-:Y:S01]  /*58b0*/  FFMA.FTZ R5, R10, R5, R7 ;  /* 0x000000050a057223 */ /* 0x024fe20000010007 */
[----:B------:R-:W-:-:S03]  /*58c0*/  IADD3 R10, P1, R8, UR8, RZ ;  /* 0x00000008080a7c10 */ /* 0x000fc6000ff3e0ff */
[----:B---3--:R-:W-:-:S04]  /*58d0*/  FFMA.FTZ R5, R14, R6, R5 ;  /* 0x000000060e057223 */ /* 0x008fc80000010005 */
[----:B----4-:R-:W-:Y:S02]  /*58e0*/  FFMA.FTZ R5, R18, R28, R5 ;  /* 0x0000001c12057223 */ /* 0x010fe40000010005 */
[----:B------:R-:W-:-:S04]  /*58f0*/  IMAD.WIDE R28, R31, 0x4, R26 ;  /* 0x000000041f1c7825 */ /* 0x000fc800078e021a */
[----:B------:R-:W-:Y:S01]  /*5900*/  FFMA.FTZ R7, R30, R11, R5 ;  /* 0x0000000b1e077223 */ /* 0x000fe20000010005 */
[----:B------:R-:W-:Y:S01]  /*5910*/  IADD3.X R11, R9, UR4, RZ, P1, !PT ;  /* 0x00000004090b7c10 */ /* 0x000fe20008ffe4ff */
[----:B------:R-:W-:Y:S05]  /*5920*/  @P0 BRA `(.L_x_334) ;  /* 0xfffffe3000000947 */ /* 0x000fea000383ffff */
.L_x_333:
[----:B-1----:R-:W-:-:S13]  /*5930*/  ISETP.NE.AND P0, PT, R2, RZ, PT ;  /* 0x000000ff0200720c */ /* 0x002fda0003f05270 */
        /* <DEDUP_REMOVED lines=25> */
.L_x_338:
[----:B-----5:R0:W-:Y:S02]  /*5ad0*/  STG.E [R20.64], R7 ;  /* 0x0000000714007986 */ /* 0x0201e4000c101906 */
.L_x_332:
[----:B------:R-:W-:-:S04]  /*5ae0*/  IADD3 R3, R3, 0x80, RZ ;  /* 0x0000008003037810 */ /* 0x000fc80007ffe0ff */
.L_x_321:
        /* <DEDUP_REMOVED lines=256> */
.L_x_340:
        /* <DEDUP_REMOVED lines=18> */
[----:B------:R-:W-:Y:S01]  /*6c10*/  MOV R6, c[0x0][0x3e8] ;  /* 0x0000fa0000067a02 */ /* 0x000fe20000000f00 */
[----:B------:R-:W-:Y:S01]  /*6c20*/  HFMA2.MMA R0, -RZ, RZ, 0, 0 ;  /* 0x00000000ff007435 */ /* 0x000fe200000001ff */
[----:B------:R-:W-:Y:S02]  /*6c30*/  ISETP.GT.AND P0, PT, R4, RZ, PT ;  /* 0x000000ff0400720c */ /* 0x000fe40003f04270 */
[----:B------:R-:W-:Y:S02]  /*6c40*/  SHF.R.S32.HI R5, RZ, 0x1f, R6 ;  /* 0x0000001fff057819 */ /* 0x000fe40000011406 */
[----:B------:R-:W-:Y:S02]  /*6c50*/  MOV R13, R24 ;  /* 0x00000018000d7202 */ /* 0x000fe40000000f00 */
[----:B------:R-:W-:-:S02]  /*6c60*/  SHF.L.U64.HI R8, R6, 0x2, R5 ;  /* 0x0000000206087819 */ /* 0x000fc40000010205 */
[----:B------:R-:W-:Y:S02]  /*6c70*/  MOV R31, R25 ;  /* 0x00000019001f7202 */ /* 0x000fe40000000f00 */
[----:B------:R-:W-:Y:S02]  /*6c80*/  MOV R32, R22 ;  /* 0x0000001600207202 */ /* 0x000fe40000000f00 */
[----:B------:R-:W-:Y:S02]  /*6c90*/  MOV R33, R23 ;  /* 0x0000001700217202 */ /* 0x000fe40000000f00 */
[----:B------:R-:W-:Y:S01]  /*6ca0*/  SHF.L.U32 R6, R6, 0x2, RZ ;  /* 0x0000000206067819 */ /* 0x000fe200000006ff */
[----:B------:R-:W-:Y:S05]  /*6cb0*/  @!P0 BRA `(.L_x_343) ;  /* 0x00000a8000008947 */ /* 0x000fea0003800000 */
[----:B------:R-:W-:Y:S01]  /*6cc0*/  ISETP.GT.AND P1, PT, R4, 0xc, PT ;  /* 0x0000000c0400780c */ /* 0x000fe20003f24270 */
[----:B------:R-:W-:Y:S01]  /*6cd0*/  BSSY B3, `(.L_x_344) ;  /* 0x000006a000037945 */ /* 0x000fe20003800000 */
[----:B------:R-:W-:-:S11]  /*6ce0*/  PLOP3.LUT P0, PT, PT, PT, PT, 0x80, 0x0 ;  /* 0x000000000000781c */ /* 0x000fd60003f0f070 */
[----:B------:R-:W-:Y:S05]  /*6cf0*/  @!P1 BRA `(.L_x_345) ;  /* 0x0000067000009947 */ /* 0x000fea0003800000 */
[----:B------:R-:W-:Y:S02]  /*6d00*/  PLOP3.LUT P0, PT, PT, PT, PT, 0x8, 0x0 ;  /* 0x000000000000781c */ /* 0x000fe40003f0e170 */
.L_x_346:
[----:B------:R-:W-:Y:S01]  /*6d10*/  MOV R7, c[0x0][0x3e4] ;  /* 0x0000f90000077a02 */ /* 0x000fe20000000f00 */
[----:B------:R0:W2:Y:S01]  /*6d20*/  LDG.E.CONSTANT R10, [R32.64] ;  /* 0x00000006200a7981 */ /* 0x0000a2000c1e9900 */
[----:B------:R-:W-:-:S03]  /*6d30*/  IADD3 R34, P1, R13, R6, RZ ;  /* 0x000000060d227210 */ /* 0x000fc60007f3e0ff */
[----:B------:R-:W-:Y:S01]  /*6d40*/  IMAD.WIDE R16, R7, 0x4, R32 ;  /* 0x0000000407107825 */ /* 0x000fe200078e0220 */
[----:B------:R-:W-:Y:S02]  /*6d50*/  MOV R30, R13 ;  /* 0x0000000d001e7202 */ /* 0x000fe40000000f00 */
[----:B------:R-:W-:-:S03]  /*6d60*/  IADD3.X R35, R31, R8, RZ, P1, !PT ;  /* 0x000000081f237210 */ /* 0x000fc60000ffe4ff */
[C---:B------:R-:W-:Y:S01]  /*6d70*/  IMAD.WIDE R18, R7.reuse, 0x4, R16 ;  /* 0x0000000407127825 */ /* 0x040fe200078e0210 */
[----:B------:R-:W-:Y:S01]  /*6d80*/  IADD3 R38, P1, R34, R6, RZ ;  /* 0x0000000622267210 */ /* 0x000fe20007f3e0ff */
[----:B------:R1:W2:Y:S04]  /*6d90*/  LDG.E.CONSTANT R5, [R30.64] ;  /* 0x000000061e057981 */ /* 0x0002a8000c1e9900 */
[----:B------:R-:W-:Y:S01]  /*6da0*/  IMAD.WIDE R26, R7, 0x4, R18 ;  /* 0x00000004071a7825 */ /* 0x000fe200078e0212 */
[----:B------:R-:W-:Y:S01]  /*6db0*/  IADD3.X R39, R35, R8, RZ, P1, !PT ;  /* 0x0000000823277210 */ /* 0x000fe20000ffe4ff */
[----:B------:R3:W4:Y:S01]  /*6dc0*/  LDG.E.CONSTANT R11, [R34.64] ;  /* 0x00000006220b7981 */ /* 0x000722000c1e9900 */
[----:B------:R-:W-:-:S03]  /*6dd0*/  IADD3 R40, P1, R38, R6, RZ ;  /* 0x0000000626287210 */ /* 0x000fc60007f3e0ff */
[----:B-1----:R-:W-:Y:S01]  /*6de0*/  IMAD.WIDE R30, R7, 0x4, R26 ;  /* 0x00000004071e7825 */ /* 0x002fe200078e021a */
[----:B------:R-:W-:Y:S01]  /*6df0*/  IADD3.X R41, R39, R8, RZ, P1, !PT ;  /* 0x0000000827297210 */ /* 0x000fe20000ffe4ff */
[----:B------:R1:W4:Y:S01]  /*6e00*/  LDG.E.CONSTANT R53, [R26.64] ;  /* 0x000000061a357981 */ /* 0x000322000c1e9900 */
[----:B------:R-:W-:-:S03]  /*6e10*/  IADD3 R28, P1, R40, R6, RZ ;  /* 0x00000006281c7210 */ /* 0x000fc60007f3e0ff */
[----:B------:R-:W-:Y:S01]  /*6e20*/  IMAD.WIDE R36, R7, 0x4, R30 ;  /* 0x0000000407247825 */ /* 0x000fe200078e021e */
[----:B------:R-:W-:Y:S01]  /*6e30*/  IADD3.X R29, R41, R8, RZ, P1, !PT ;  /* 0x00000008291d7210 */ /* 0x000fe20000ffe4ff */
[----:B------:R0:W4:Y:S01]  /*6e40*/  LDG.E.CONSTANT R12, [R16.64] ;  /* 0x00000006100c7981 */ /* 0x000122000c1e9900 */
[----:B---3--:R-:W-:-:S03]  /*6e50*/  IADD3 R34, P1, R28, R6, RZ ;  /* 0x000000061c227210 */ /* 0x008fc60007f3e0ff */
[----:B-1----:R-:W-:Y:S01]  /*6e60*/  IMAD.WIDE R26, R7, 0x4, R36 ;  /* 0x00000004071a7825 */ /* 0x002fe200078e0224 */
[----:B------:R1:W3:Y:S01]  /*6e70*/  LDG.E.CONSTANT R14, [R18.64] ;  /* 0x00000006120e7981 */ /* 0x0002e2000c1e9900 */
[----:B------:R-:W-:-:S03]  /*6e80*/  IADD3.X R35, R29, R8, RZ, P1, !PT ;  /* 0x000000081d237210 */ /* 0x000fc60000ffe4ff */
[----:B------:R0:W3:Y:S04]  /*6e90*/  LDG.E.CONSTANT R51, [R30.64] ;  /* 0x000000061e337981 */ /* 0x0000e8000c1e9900 */
[----:B------:R0:W3:Y:S01]  /*6ea0*/  LDG.E.CONSTANT R13, [R38.64] ;  /* 0x00000006260d7981 */ /* 0x0000e2000c1e9900 */
[----:B-1----:R-:W-:-:S03]  /*6eb0*/  IADD3 R18, P1, R34, R6, RZ ;  /* 0x0000000622127210 */ /* 0x002fc60007f3e0ff */
[----:B------:R1:W3:Y:S01]  /*6ec0*/  LDG.E.CONSTANT R52, [R40.64] ;  /* 0x0000000628347981 */ /* 0x0002e2000c1e9900 */
[----:B0-----:R-:W-:Y:S01]  /*6ed0*/  IMAD.WIDE R30, R7, 0x4, R26 ;  /* 0x00000004071e7825 */ /* 0x001fe200078e021a */
[----:B------:R-:W-:Y:S02]  /*6ee0*/  IADD3.X R19, R35, R8, RZ, P1, !PT ;  /* 0x0000000823137210 */ /* 0x000fe40000ffe4ff */
[----:B------:R0:W3:Y:S01]  /*6ef0*/  LDG.E.CONSTANT R50, [R28.64] ;  /* 0x000000061c327981 */ /* 0x0000e2000c1e9900 */
[----:B------:R-:W-:-:S03]  /*6f00*/  IADD3 R16, P1, R18, R6, RZ ;  /* 0x0000000612107210 */ /* 0x000fc60007f3e0ff */
[----:B------:R1:W3:Y:S01]  /*6f10*/  LDG.E.CONSTANT R47, [R26.64] ;  /* 0x000000061a2f7981 */ /* 0x0002e2000c1e9900 */
[----:B------:R-:W-:Y:S02]  /*6f20*/  IADD3.X R17, R19, R8, RZ, P1, !PT ;  /* 0x0000000813117210 */ /* 0x000fe40000ffe4ff */
[----:B------:R-:W-:Y:S01]  /*6f30*/  IADD3 R32, P1, R16, R6, RZ ;  /* 0x0000000610207210 */ /* 0x000fe20007f3e0ff */
[----:B------:R1:W3:Y:S01]  /*6f40*/  LDG.E.CONSTANT R49, [R36.64] ;  /* 0x0000000624317981 */ /* 0x0002e2000c1e9900 */
[----:B0-----:R-:W-:Y:S02]  /*6f50*/  IMAD.WIDE R28, R7, 0x4, R30 ;  /* 0x00000004071c7825 */ /* 0x001fe400078e021e */
[----:B------:R-:W-:Y:S01]  /*6f60*/  IADD3.X R33, R17, R8, RZ, P1, !PT ;  /* 0x0000000811217210 */ /* 0x000fe20000ffe4ff */
[----:B------:R0:W3:Y:S03]  /*6f70*/  LDG.E.CONSTANT R48, [R34.64] ;  /* 0x0000000622307981 */ /* 0x0000e6000c1e9900 */
[----:B-1----:R-:W-:Y:S01]  /*6f80*/  IMAD.WIDE R26, R7, 0x4, R28 ;  /* 0x00000004071a7825 */ /* 0x002fe200078e021c */
[----:B------:R1:W3:Y:S01]  /*6f90*/  LDG.E.CONSTANT R46, [R18.64] ;  /* 0x00000006122e7981 */ /* 0x0002e2000c1e9900 */
[----:B------:R-:W-:-:S03]  /*6fa0*/  IADD3 R36, P1, R32, R6, RZ ;  /* 0x0000000620247210 */ /* 0x000fc60007f3e0ff */
[----:B------:R1:W3:Y:S01]  /*6fb0*/  LDG.E.CONSTANT R45, [R30.64] ;  /* 0x000000061e2d7981 */ /* 0x0002e2000c1e9900 */
[----:B------:R-:W-:Y:S01]  /*6fc0*/  IADD3.X R37, R33, R8, RZ, P1, !PT ;  /* 0x0000000821257210 */ /* 0x000fe20000ffe4ff */
[----:B0-----:R-:W-:Y:S01]  /*6fd0*/  IMAD.WIDE R34, R7, 0x4, R26 ;  /* 0x0000000407227825 */ /* 0x001fe200078e021a */
[----:B------:R-:W-:Y:S01]  /*6fe0*/  IADD3 R40, P1, R36, R6, RZ ;  /* 0x0000000624287210 */ /* 0x000fe20007f3e0ff */
[----:B------:R0:W3:Y:S03]  /*6ff0*/  LDG.E.CONSTANT R44, [R16.64] ;  /* 0x00000006102c7981 */ /* 0x0000e6000c1e9900 */
[----:B------:R-:W-:Y:S01]  /*7000*/  IADD3.X R41, R37, R8, RZ, P1, !PT ;  /* 0x0000000825297210 */ /* 0x000fe20000ffe4ff */
[----:B------:R-:W-:Y:S01]  /*7010*/  IMAD.WIDE R38, R7, 0x4, R34 ;  /* 0x0000000407267825 */ /* 0x000fe200078e0222 */
[----:B------:R0:W3:Y:S01]  /*7020*/  LDG.E.CONSTANT R43, [R28.64] ;  /* 0x000000061c2b7981 */ /* 0x0000e2000c1e9900 */
[----:B-1----:R-:W-:-:S03]  /*7030*/  IADD3 R30, P1, R40, R6, RZ ;  /* 0x00000006281e7210 */ /* 0x002fc60007f3e0ff */
[----:B------:R1:W3:Y:S01]  /*7040*/  LDG.E.CONSTANT R42, [R32.64] ;  /* 0x00000006202a7981 */ /* 0x0002e2000c1e9900 */
[----:B------:R-:W-:-:S03]  /*7050*/  IADD3.X R31, R41, R8, RZ, P1, !PT ;  /* 0x00000008291f7210 */ /* 0x000fc60000ffe4ff */
[----:B------:R1:W3:Y:S01]  /*7060*/  LDG.E.CONSTANT R19, [R26.64] ;  /* 0x000000061a137981 */ /* 0x0002e2000c1e9900 */
[----:B0-----:R-:W-:-:S03]  /*7070*/  IADD3 R28, P1, R30, R6, RZ ;  /* 0x000000061e1c7210 */ /* 0x001fc60007f3e0ff */
[----:B------:R0:W3:Y:S01]  /*7080*/  LDG.E.CONSTANT R18, [R36.64] ;  /* 0x0000000624127981 */ /* 0x0000e2000c1e9900 */
[----:B-1----:R-:W-:Y:S01]  /*7090*/  IMAD.WIDE R32, R7, 0x4, R38 ;  /* 0x0000000407207825 */ /* 0x002fe200078e0226 */
[----:B------:R-:W-:Y:S02]  /*70a0*/  IADD3.X R29, R31, R8, RZ, P1, !PT ;  /* 0x000000081f1d7210 */ /* 0x000fe40000ffe4ff */
[----:B------:R1:W3:Y:S01]  /*70b0*/  LDG.E.CONSTANT R17, [R34.64] ;  /* 0x0000000622117981 */ /* 0x0002e2000c1e9900 */
[----:B------:R-:W-:-:S03]  /*70c0*/  IADD3 R26, P1, R28, R6, RZ ;  /* 0x000000061c1a7210 */ /* 0x000fc60007f3e0ff */
[----:B------:R1:W3:Y:S01]  /*70d0*/  LDG.E.CONSTANT R16, [R40.64] ;  /* 0x0000000628107981 */ /* 0x0002e2000c1e9900 */
[----:B0-----:R-:W-:Y:S01]  /*70e0*/  IMAD.WIDE R36, R7, 0x4, R32 ;  /* 0x0000000407247825 */ /* 0x001fe200078e0220 */
[----:B------:R-:W-:Y:S02]  /*70f0*/  IADD3.X R27, R29, R8, RZ, P1, !PT ;  /* 0x000000081d1b7210 */ /* 0x000fe40000ffe4ff */
[----:B------:R0:W3:Y:S01]  /*7100*/  LDG.E.CONSTANT R15, [R38.64] ;  /* 0x00000006260f7981 */ /* 0x0000e2000c1e9900 */
[----:B-1----:R-:W-:-:S03]  /*7110*/  IADD3 R34, P1, R26, R6, RZ ;  /* 0x000000061a227210 */ /* 0x002fc60007f3e0ff */
[----:B------:R1:W3:Y:S01]  /*7120*/  LDG.E.CONSTANT R31, [R30.64] ;  /* 0x000000061e1f7981 */ /* 0x0002e2000c1e9900 */
[----:B------:R-:W-:-:S03]  /*7130*/  IADD3.X R35, R27, R8, RZ, P1, !PT ;  /* 0x000000081b237210 */ /* 0x000fc60000ffe4ff */
[----:B------:R1:W3:Y:S01]  /*7140*/  LDG.E.CONSTANT R29, [R28.64] ;  /* 0x000000061c1d7981 */ /* 0x0002e2000c1e9900 */
[----:B0-----:R-:W-:Y:S01]  /*7150*/  IMAD.WIDE R38, R7, 0x4, R36 ;  /* 0x0000000407267825 */ /* 0x001fe200078e0224 */
[----:B------:R-:W-:Y:S02]  /*7160*/  IADD3 R40, P1, R34, R6, RZ ;  /* 0x0000000622287210 */ /* 0x000fe40007f3e0ff */
[----:B------:R0:W3:Y:S04]  /*7170*/  LDG.E.CONSTANT R27, [R26.64] ;  /* 0x000000061a1b7981 */ /* 0x0000e8000c1e9900 */
[----:B-1----:R1:W3:Y:S01]  /*7180*/  LDG.E.CONSTANT R30, [R32.64] ;  /* 0x00000006201e7981 */ /* 0x0022e2000c1e9900 */
[----:B------:R-:W-:-:S03]  /*7190*/  IADD3.X R41, R35, R8, RZ, P1, !PT ;  /* 0x0000000823297210 */ /* 0x000fc60000ffe4ff */
[----:B------:R0:W3:Y:S04]  /*71a0*/  LDG.E.CONSTANT R28, [R36.64] ;  /* 0x00000006241c7981 */ /* 0x0000e8000c1e9900 */
[----:B------:R0:W3:Y:S01]  /*71b0*/  LDG.E.CONSTANT R34, [R34.64] ;  /* 0x0000000622227981 */ /* 0x0000e2000c1e9900 */
[----:B-1----:R-:W-:-:S03]  /*71c0*/  IMAD.WIDE R32, R7, 0x4, R38 ;  /* 0x0000000407207825 */ /* 0x002fc600078e0226 */
[----:B0-----:R-:W3:Y:S04]  /*71d0*/  LDG.E.CONSTANT R26, [R40.64] ;  /* 0x00000006281a7981 */ /* 0x001ee8000c1e9900 */
[----:B------:R-:W3:Y:S04]  /*71e0*/  LDG.E.CONSTANT R37, [R38.64] ;  /* 0x0000000626257981 */ /* 0x000ee8000c1e9900 */
[----:B------:R0:W3:Y:S01]  /*71f0*/  LDG.E.CONSTANT R35, [R32.64] ;  /* 0x0000000620237981 */ /* 0x0000e2000c1e9900 */
[----:B------:R-:W-:-:S04]  /*7200*/  IADD3 R4, R4, -0x10, RZ ;  /* 0xfffffff004047810 */ /* 0x000fc80007ffe0ff */
[----:B------:R-:W-:Y:S02]  /*7210*/  ISETP.GT.AND P1, PT, R4, 0xc, PT ;  /* 0x0000000c0400780c */ /* 0x000fe40003f24270 */
[----:B------:R-:W-:Y:S01]  /*7220*/  IADD3 R0, R0, 0x10, RZ ;  /* 0x0000001000007810 */ /* 0x000fe20007ffe0ff */
[----:B0-----:R-:W-:-:S04]  /*7230*/  IMAD.WIDE R32, R7, 0x4, R32 ;  /* 0x0000000407207825 */ /* 0x001fc800078e0220 */
[----:B--2--5:R-:W-:-:S04]  /*7240*/  FFMA.FTZ R5, R5, R10, R9 ;  /* 0x0000000a05057223 */ /* 0x024fc80000010009 */
[----:B----4-:R-:W-:-:S04]  /*7250*/  FFMA.FTZ R5, R11, R12, R5 ;  /* 0x0000000c0b057223 */ /* 0x010fc80000010005 */
        /* <DEDUP_REMOVED lines=10> */
[----:B------:R-:W-:-:S03]  /*7300*/  IADD3 R13, P2, R40, R6, RZ ;  /* 0x00000006280d7210 */ /* 0x000fc60007f5e0ff */
[----:B------:R-:W-:-:S04]  /*7310*/  FFMA.FTZ R15, R29, R30, R15 ;  /* 0x0000001e1d0f7223 */ /* 0x000fc8000001000f */
[----:B------:R-:W-:Y:S01]  /*7320*/  FFMA.FTZ R15, R27, R28, R15 ;  /* 0x0000001c1b0f7223 */ /* 0x000fe2000001000f */
[----:B------:R-:W-:-:S03]  /*7330*/  IADD3.X R31, R41, R8, RZ, P2, !PT ;  /* 0x00000008291f7210 */ /* 0x000fc600017fe4ff */
[----:B------:R-:W-:-:S04]  /*7340*/  FFMA.FTZ R15, R34, R37, R15 ;  /* 0x00000025220f7223 */ /* 0x000fc8000001000f */
[----:B------:R-:W-:Y:S01]  /*7350*/  FFMA.FTZ R9, R26, R35, R15 ;  /* 0x000000231a097223 */ /* 0x000fe2000001000f */
[----:B------:R-:W-:Y:S05]  /*7360*/  @P1 BRA `(.L_x_346) ;  /* 0xfffff9a000001947 */ /* 0x000fea000383ffff */
.L_x_345:
[----:B------:R-:W-:Y:S05]  /*7370*/  BSYNC B3 ;  /* 0x0000000000037941 */ /* 0x000fea0003800000 */
.L_x_344:
[----:B------:R-:W-:Y:S01]  /*7380*/  ISETP.GT.AND P1, PT, R4, 0x4, PT ;  /* 0x000000040400780c */ /* 0x000fe20003f24270 */
[----:B------:R-:W-:-:S12]  /*7390*/  BSSY B3, `(.L_x_347) ;  /* 0x0000038000037945 */ /* 0x000fd80003800000 */
[----:B------:R-:W-:Y:S05]  /*73a0*/  @!P1 BRA `(.L_x_348) ;  /* 0x0000036000009947 */ /* 0x000fea0003800000 */
[----:B------:R-:W-:Y:S01]  /*73b0*/  MOV R5, c[0x0][0x3e4] ;  /* 0x0000f90000057a02 */ /* 0x000fe20000000f00 */
[----:B------:R0:W2:Y:S01]  /*73c0*/  LDG.E.CONSTANT R12, [R32.64] ;  /* 0x00000006200c7981 */ /* 0x0000a2000c1e9900 */
[----:B------:R-:W-:-:S03]  /*73d0*/  IADD3 R34, P0, R13, R6, RZ ;  /* 0x000000060d227210 */ /* 0x000fc60007f1e0ff */
[----:B------:R-:W-:Y:S01]  /*73e0*/  IMAD.WIDE R10, R5, 0x4, R32 ;  /* 0x00000004050a7825 */ /* 0x000fe200078e0220 */
[----:B------:R-:W-:Y:S02]  /*73f0*/  IADD3.X R35, R31, R8, RZ, P0, !PT ;  /* 0x000000081f237210 */ /* 0x000fe400007fe4ff */
[----:B------:R-:W-:Y:S02]  /*7400*/  IADD3 R38, P0, R34, R6, RZ ;  /* 0x0000000622267210 */ /* 0x000fe40007f1e0ff */
[----:B------:R-:W-:Y:S01]  /*7410*/  MOV R16, R13 ;  /* 0x0000000d00107202 */ /* 0x000fe20000000f00 */
[----:B------:R-:W-:Y:S01]  /*7420*/  IMAD.WIDE R18, R5, 0x4, R10 ;  /* 0x0000000405127825 */ /* 0x000fe200078e020a */
[----:B------:R-:W-:Y:S01]  /*7430*/  MOV R17, R31 ;  /* 0x0000001f00117202 */ /* 0x000fe20000000f00 */
[----:B------:R1:W3:Y:S01]  /*7440*/  LDG.E.CONSTANT R7, [R10.64] ;  /* 0x000000060a077981 */ /* 0x0002e2000c1e9900 */
[----:B------:R-:W-:Y:S02]  /*7450*/  IADD3.X R39, R35, R8, RZ, P0, !PT ;  /* 0x0000000823277210 */ /* 0x000fe400007fe4ff */
[----:B------:R-:W-:Y:S01]  /*7460*/  IADD3 R40, P0, R38, R6, RZ ;  /* 0x0000000626287210 */ /* 0x000fe20007f1e0ff */
[----:B------:R-:W-:Y:S01]  /*7470*/  IMAD.WIDE R28, R5, 0x4, R18 ;  /* 0x00000004051c7825 */ /* 0x000fe200078e0212 */
[----:B------:R4:W2:Y:S02]  /*7480*/  LDG.E.CONSTANT R13, [R16.64] ;  /* 0x00000006100d7981 */ /* 0x0008a4000c1e9900 */
[----:B------:R-:W-:-:S02]  /*7490*/  IADD3.X R41, R39, R8, RZ, P0, !PT ;  /* 0x0000000827297210 */ /* 0x000fc400007fe4ff */
[----:B------:R1:W3:Y:S01]  /*74a0*/  LDG.E.CONSTANT R34, [R34.64] ;  /* 0x0000000622227981 */ /* 0x0002e2000c1e9900 */
[----:B------:R-:W-:Y:S01]  /*74b0*/  IADD3 R14, P0, R40, R6, RZ ;  /* 0x00000006280e7210 */ /* 0x000fe20007f1e0ff */
[----:B0-----:R-:W-:Y:S02]  /*74c0*/  IMAD.WIDE R32, R5, 0x4, R28 ;  /* 0x0000000405207825 */ /* 0x001fe400078e021c */
[----:B------:R0:W3:Y:S01]  /*74d0*/  LDG.E.CONSTANT R30, [R18.64] ;  /* 0x00000006121e7981 */ /* 0x0000e2000c1e9900 */
[----:B------:R-:W-:Y:S02]  /*74e0*/  IADD3.X R15, R41, R8, RZ, P0, !PT ;  /* 0x00000008290f7210 */ /* 0x000fe400007fe4ff */
[----:B----4-:R-:W-:Y:S01]  /*74f0*/  IADD3 R16, P0, R14, R6, RZ ;  /* 0x000000060e107210 */ /* 0x010fe20007f1e0ff */
[----:B------:R4:W3:Y:S01]  /*7500*/  LDG.E.CONSTANT R38, [R38.64] ;  /* 0x0000000626267981 */ /* 0x0008e2000c1e9900 */
[----:B------:R-:W-:Y:S02]  /*7510*/  IMAD.WIDE R36, R5, 0x4, R32 ;  /* 0x0000000405247825 */ /* 0x000fe400078e0220 */
[----:B------:R-:W-:Y:S01]  /*7520*/  IADD3.X R17, R15, R8, RZ, P0, !PT ;  /* 0x000000080f117210 */ /* 0x000fe200007fe4ff */
[----:B------:R0:W3:Y:S01]  /*7530*/  LDG.E.CONSTANT R31, [R28.64] ;  /* 0x000000061c1f7981 */ /* 0x0000e2000c1e9900 */
[----:B------:R-:W-:-:S03]  /*7540*/  IADD3 R26, P0, R16, R6, RZ ;  /* 0x00000006101a7210 */ /* 0x000fc60007f1e0ff */
[----:B------:R-:W3:Y:S01]  /*7550*/  LDG.E.CONSTANT R40, [R40.64] ;  /* 0x0000000628287981 */ /* 0x000ee2000c1e9900 */
[----:B------:R-:W-:-:S03]  /*7560*/  IADD3.X R27, R17, R8, RZ, P0, !PT ;  /* 0x00000008111b7210 */ /* 0x000fc600007fe4ff */
[----:B-1----:R1:W3:Y:S01]  /*7570*/  LDG.E.CONSTANT R35, [R32.64] ;  /* 0x0000000620237981 */ /* 0x0022e2000c1e9900 */
[----:B0-----:R-:W-:-:S03]  /*7580*/  IMAD.WIDE R28, R5, 0x4, R36 ;  /* 0x00000004051c7825 */ /* 0x001fc600078e0224 */
[----:B------:R0:W3:Y:S01]  /*7590*/  LDG.E.CONSTANT R14, [R14.64] ;  /* 0x000000060e0e7981 */ /* 0x0000e2000c1e9900 */
[----:B------:R-:W-:-:S03]  /*75a0*/  IADD3 R10, P0, R26, R6, RZ ;  /* 0x000000061a0a7210 */ /* 0x000fc60007f1e0ff */
[----:B----4-:R-:W4:Y:S01]  /*75b0*/  LDG.E.CONSTANT R39, [R36.64] ;  /* 0x0000000624277981 */ /* 0x010f22000c1e9900 */
[----:B------:R-:W-:-:S03]  /*75c0*/  IADD3.X R11, R27, R8, RZ, P0, !PT ;  /* 0x000000081b0b7210 */ /* 0x000fc600007fe4ff */
[----:B------:R-:W4:Y:S01]  /*75d0*/  LDG.E.CONSTANT R16, [R16.64] ;  /* 0x0000000610107981 */ /* 0x000f22000c1e9900 */
[----:B------:R-:W-:-:S03]  /*75e0*/  IMAD.WIDE R18, R5, 0x4, R28 ;  /* 0x0000000405127825 */ /* 0x000fc600078e021c */
[----:B------:R-:W4:Y:S04]  /*75f0*/  LDG.E.CONSTANT R26, [R26.64] ;  /* 0x000000061a1a7981 */ /* 0x000f28000c1e9900 */
[----:B-1----:R-:W4:Y:S04]  /*7600*/  LDG.E.CONSTANT R32, [R28.64] ;  /* 0x000000061c207981 */ /* 0x002f28000c1e9900 */
[----:B------:R-:W4:Y:S04]  /*7610*/  LDG.E.CONSTANT R42, [R10.64] ;  /* 0x000000060a2a7981 */ /* 0x000f28000c1e9900 */
[----:B0-----:R-:W4:Y:S01]  /*7620*/  LDG.E.CONSTANT R15, [R18.64] ;  /* 0x00000006120f7981 */ /* 0x001f22000c1e9900 */
[----:B------:R-:W-:-:S02]  /*7630*/  PLOP3.LUT P0, PT, PT, PT, PT, 0x8, 0x0 ;  /* 0x000000000000781c */ /* 0x000fc40003f0e170 */
[----:B------:R-:W-:Y:S02]  /*7640*/  IADD3 R0, R0, 0x8, RZ ;  /* 0x0000000800007810 */ /* 0x000fe40007ffe0ff */
[----:B------:R-:W-:Y:S01]  /*7650*/  IADD3 R4, R4, -0x8, RZ ;  /* 0xfffffff804047810 */ /* 0x000fe20007ffe0ff */
[----:B--2--5:R-:W-:-:S04]  /*7660*/  FFMA.FTZ R12, R13, R12, R9 ;  /* 0x0000000c0d0c7223 */ /* 0x024fc80000010009 */
[----:B---3--:R-:W-:-:S04]  /*7670*/  FFMA.FTZ R7, R34, R7, R12 ;  /* 0x0000000722077223 */ /* 0x008fc8000001000c */
[----:B------:R-:W-:-:S04]  /*7680*/  FFMA.FTZ R7, R38, R30, R7 ;  /* 0x0000001e26077223 */ /* 0x000fc80000010007 */
[----:B------:R-:W-:-:S04]  /*7690*/  FFMA.FTZ R7, R40, R31, R7 ;  /* 0x0000001f28077223 */ /* 0x000fc80000010007 */
[----:B------:R-:W-:Y:S01]  /*76a0*/  FFMA.FTZ R7, R14, R35, R7 ;  /* 0x000000230e077223 */ /* 0x000fe20000010007 */
[----:B------:R-:W-:-:S03]  /*76b0*/  IADD3 R13, P1, R10, R6, RZ ;  /* 0x000000060a0d7210 */ /* 0x000fc60007f3e0ff */
[----:B----4-:R-:W-:Y:S01]  /*76c0*/  FFMA.FTZ R7, R16, R39, R7 ;  /* 0x0000002710077223 */ /* 0x010fe20000010007 */
[----:B------:R-:W-:-:S03]  /*76d0*/  IADD3.X R31, R11, R8, RZ, P1, !PT ;  /* 0x000000080b1f7210 */ /* 0x000fc60000ffe4ff */
[----:B------:R-:W-:Y:S02]  /*76e0*/  FFMA.FTZ R7, R26, R32, R7 ;  /* 0x000000201a077223 */ /* 0x000fe40000010007 */
[----:B------:R-:W-:-:S04]  /*76f0*/  IMAD.WIDE R32, R5, 0x4, R18 ;  /* 0x0000000405207825 */ /* 0x000fc800078e0212 */
[----:B------:R-:W-:Y:S02]  /*7700*/  FFMA.FTZ R9, R42, R15, R7 ;  /* 0x0000000f2a097223 */ /* 0x000fe40000010007 */
.L_x_348:
[----:B------:R-:W-:Y:S05]  /*7710*/  BSYNC B3 ;  /* 0x0000000000037941 */ /* 0x000fea0003800000 */
.L_x_347:
[----:B------:R-:W-:-:S13]  /*7720*/  ISETP.NE.OR P0, PT, R4, RZ, P0 ;  /* 0x000000ff0400720c */ /* 0x000fda0000705670 */
[----:B------:R-:W-:Y:S05]  /*7730*/  @!P0 BRA `(.L_x_349) ;  /* 0x000001f000008947 */ /* 0x000fea0003800000 */
.L_x_343:
[----:B------:R-:W-:Y:S01]  /*7740*/  MOV R7, c[0x0][0x3e4] ;  /* 0x0000f90000077a02 */ /* 0x000fe20000000f00 */
[----:B------:R0:W2:Y:S01]  /*7750*/  LDG.E.CONSTANT R5, [R32.64] ;  /* 0x0000000620057981 */ /* 0x0000a2000c1e9900 */
[----:B------:R-:W-:Y:S02]  /*7760*/  IADD3 R16, P0, R13, R6, RZ ;  /* 0x000000060d107210 */ /* 0x000fe40007f1e0ff */
[----:B------:R-:W-:Y:S01]  /*7770*/  MOV R12, R13 ;  /* 0x0000000d000c7202 */ /* 0x000fe20000000f00 */
[----:B------:R-:W-:Y:S01]  /*7780*/  IMAD.WIDE R14, R7, 0x4, R32 ;  /* 0x00000004070e7825 */ /* 0x000fe200078e0220 */
[----:B------:R-:W-:Y:S02]  /*7790*/  MOV R13, R31 ;  /* 0x0000001f000d7202 */ /* 0x000fe40000000f00 */
[----:B------:R-:W-:Y:S02]  /*77a0*/  IADD3.X R17, R31, R8, RZ, P0, !PT ;  /* 0x000000081f117210 */ /* 0x000fe400007fe4ff */
[----:B------:R-:W-:Y:S01]  /*77b0*/  IADD3 R26, P0, R16, R6, RZ ;  /* 0x00000006101a7210 */ /* 0x000fe20007f1e0ff */
[----:B------:R1:W2:Y:S01]  /*77c0*/  LDG.E.CONSTANT R12, [R12.64] ;  /* 0x000000060c0c7981 */ /* 0x0002a2000c1e9900 */
[----:B------:R-:W-:-:S02]  /*77d0*/  IMAD.WIDE R18, R7, 0x4, R14 ;  /* 0x0000000407127825 */ /* 0x000fc400078e020e */
[----:B------:R-:W-:Y:S01]  /*77e0*/  IADD3.X R27, R17, R8, RZ, P0, !PT ;  /* 0x00000008111b7210 */ /* 0x000fe200007fe4ff */
[----:B------:R-:W3:Y:S01]  /*77f0*/  LDG.E.CONSTANT R30, [R14.64] ;  /* 0x000000060e1e7981 */ /* 0x000ee2000c1e9900 */
[----:B------:R-:W-:-:S03]  /*7800*/  IADD3 R10, P0, R26, R6, RZ ;  /* 0x000000061a0a7210 */ /* 0x000fc60007f1e0ff */
[----:B------:R-:W3:Y:S01]  /*7810*/  LDG.E.CONSTANT R16, [R16.64] ;  /* 0x0000000610107981 */ /* 0x000ee2000c1e9900 */
[----:B------:R-:W-:Y:S01]  /*7820*/  IADD3.X R11, R27, R8, RZ, P0, !PT ;  /* 0x000000081b0b7210 */ /* 0x000fe200007fe4ff */
[----:B------:R-:W-:Y:S02]  /*7830*/  IMAD.WIDE R28, R7, 0x4, R18 ;  /* 0x00000004071c7825 */ /* 0x000fe400078e0212 */
[----:B------:R-:W4:Y:S04]  /*7840*/  LDG.E.CONSTANT R26, [R26.64] ;  /* 0x000000061a1a7981 */ /* 0x000f28000c1e9900 */
[----:B------:R-:W4:Y:S04]  /*7850*/  LDG.E.CONSTANT R31, [R18.64] ;  /* 0x00000006121f7981 */ /* 0x000f28000c1e9900 */
[----:B------:R-:W4:Y:S04]  /*7860*/  LDG.E.CONSTANT R34, [R10.64] ;  /* 0x000000060a227981 */ /* 0x000f28000c1e9900 */
[----:B------:R-:W4:Y:S01]  /*7870*/  LDG.E.CONSTANT R35, [R28.64] ;  /* 0x000000061c237981 */ /* 0x000f22000c1e9900 */
[----:B------:R-:W-:-:S04]  /*7880*/  IADD3 R4, R4, -0x4, RZ ;  /* 0xfffffffc04047810 */ /* 0x000fc80007ffe0ff */
[----:B------:R-:W-:Y:S02]  /*7890*/  ISETP.NE.AND P0, PT, R4, RZ, PT ;  /* 0x000000ff0400720c */ /* 0x000fe40003f05270 */
[----:B-1----:R-:W-:Y:S01]  /*78a0*/  IADD3 R13, P1, R10, R6, RZ ;  /* 0x000000060a0d7210 */ /* 0x002fe20007f3e0ff */
[----:B0-----:R-:W-:Y:S01]  /*78b0*/  IMAD.WIDE R32, R7, 0x4, R28 ;  /* 0x0000000407207825 */ /* 0x001fe200078e021c */
[----:B------:R-:W-:-:S03]  /*78c0*/  IADD3 R0, R0, 0x4, RZ ;  /* 0x0000000400007810 */ /* 0x000fc60007ffe0ff */
[----:B--2--5:R-:W-:-:S04]  /*78d0*/  FFMA.FTZ R5, R12, R5, R9 ;  /* 0x000000050c057223 */ /* 0x024fc80000010009 */
[----:B---3--:R-:W-:-:S04]  /*78e0*/  FFMA.FTZ R5, R16, R30, R5 ;  /* 0x0000001e10057223 */ /* 0x008fc80000010005 */
[----:B----4-:R-:W-:Y:S01]  /*78f0*/  FFMA.FTZ R5, R26, R31, R5 ;  /* 0x0000001f1a057223 */ /* 0x010fe20000010005 */
[----:B------:R-:W-:-:S03]  /*7900*/  IADD3.X R31, R11, R8, RZ, P1, !PT ;  /* 0x000000080b1f7210 */ /* 0x000fc60000ffe4ff */
[----:B------:R-:W-:Y:S01]  /*7910*/  FFMA.FTZ R9, R34, R35, R5 ;  /* 0x0000002322097223 */ /* 0x000fe20000010005 */
[----:B------:R-:W-:Y:S05]  /*7920*/  @P0 BRA `(.L_x_343) ;  /* 0xfffffe1000000947 */ /* 0x000fea000383ffff */
.L_x_349:
[----:B------:R-:W-:Y:S05]  /*7930*/  BSYNC B2 ;  /* 0x0000000000027941 */ /* 0x000fea0003800000 */
.L_x_342:
[----:B0-----:R-:W-:-:S13]  /*7940*/  ISETP.NE.AND P0, PT, R2, RZ, PT ;  /* 0x000000ff0200720c */ /* 0x001fda0003f05270 */
        /* <DEDUP_REMOVED lines=25> */
.L_x_350:
[----:B-----5:R0:W-:Y:S02]  /*7ae0*/  STG.E [R20.64], R9 ;  /* 0x0000000914007986 */ /* 0x0201e4000c101906 */
.L_x_341:
[----:B------:R-:W-:-:S04]  /*7af0*/  IADD3 R3, R3, 0x80, RZ ;  /* 0x0000008003037810 */ /* 0x000fc80007ffe0ff */
.L_x_330:
        /* <DEDUP_REMOVED lines=256> */
.L_x_352:
        /* <DEDUP_REMOVED lines=34> */
.L_x_358:
        /* <DEDUP_REMOVED lines=102> */
.L_x_357:
[----:B------:R-:W-:Y:S05]  /*9380*/  BSYNC B3 ;  /* 0x0000000000037941 */ /* 0x000fea0003800000 */
.L_x_356:
        /* <DEDUP_REMOVED lines=57> */
.L_x_360:
[----:B------:R-:W-:Y:S05]  /*9720*/  BSYNC B3 ;  /* 0x0000000000037941 */ /* 0x000fea0003800000 */
.L_x_359:
[----:B------:R-:W-:-:S13]  /*9730*/  ISETP.NE.OR P0, PT, R4, RZ, P0 ;  /* 0x000000ff0400720c */ /* 0x000fda0000705670 */
[----:B------:R-:W-:Y:S05]  /*9740*/  @!P0 BRA `(.L_x_361) ;  /* 0x000001f000008947 */ /* 0x000fea0003800000 */
.L_x_355:
        /* <DEDUP_REMOVED lines=31> */
.L_x_361:
[----:B------:R-:W-:Y:S05]  /*9940*/  BSYNC B2 ;  /* 0x0000000000027941 */ /* 0x000fea0003800000 */
.L_x_354:
        /* <DEDUP_REMOVED lines=26> */
.L_x_362:
[----:B-----5:R0:W-:Y:S02]  /*9af0*/  STG.E [R20.64], R9 ;  /* 0x0000000914007986 */ /* 0x0201e4000c101906 */
.L_x_353:
[----:B------:R-:W-:-:S04]  /*9b00*/  IADD3 R3, R3, 0x80, RZ ;  /* 0x0000008003037810 */ /* 0x000fc80007ffe0ff */
.L_x_339:
        /* <DEDUP_REMOVED lines=257> */
.L_x_364:
        /* <DEDUP_REMOVED lines=34> */
.L_x_370:
        /* <DEDUP_REMOVED lines=102> */
.L_x_369:
[----:B------:R-:W-:Y:S05]  /*b3a0*/  BSYNC B3 ;  /* 0x0000000000037941 */ /* 0x000fea0003800000 */
.L_x_368:
        /* <DEDUP_REMOVED lines=57> */
.L_x_372:
[----:B------:R-:W-:Y:S05]  /*b740*/  BSYNC B3 ;  /* 0x0000000000037941 */ /* 0x000fea0003800000 */
.L_x_371:
[----:B------:R-:W-:-:S13]  /*b750*/  ISETP.NE.OR P0, PT, R4, RZ, P0 ;  /* 0x000000ff0400720c */ /* 0x000fda0000705670 */
[----:B------:R-:W-:Y:S05]  /*b760*/  @!P0 BRA `(.L_x_373) ;  /* 0x000001f000008947 */ /* 0x000fea0003800000 */
.L_x_367:
        /* <DEDUP_REMOVED lines=31> */
.L_x_373:
[----:B------:R-:W-:Y:S05]  /*b960*/  BSYNC B2 ;  /* 0x0000000000027941 */ /* 0x000fea0003800000 */
.L_x_366:
        /* <DEDUP_REMOVED lines=26> */
.L_x_374:
[----:B-----5:R0:W-:Y:S02]  /*bb10*/  STG.E [R20.64], R9 ;  /* 0x0000000914007986 */ /* 0x0201e4000c101906 */
.L_x_365:
[----:B------:R-:W-:-:S04]  /*bb20*/  IADD3 R3, R3, 0x80, RZ ;  /* 0x0000008003037810 */ /* 0x000fc80007ffe0ff */
.L_x_351:
[----:B------:R-:W-:-:S13]  /*bb30*/  ISETP.GE.AND P0, PT, R3, c[0x0][0x160], PT ;  /* 0x0000580003007a0c */ /* 0x000fda0003f06270 */
[----:B------:R-:W-:Y:S01]  /*bb40*/  @P0 BREAK B0 ;  /* 0x0000000000000942 */ /* 0x000fe20003800000 */
[----:B------:R-:W-:Y:S05]  /*bb50*/  @P0 BRA `(.L_x_363) ;  /* 0x0000200000000947 */ /* 0x000fea0003800000 */
[----:B------:R-:W-:Y:S05]  /*bb60*/  BSYNC B0 ;  /* 0x0000000000007941 */ /* 0x000fea0003800000 */
.L_x_320:
        /* <DEDUP_REMOVED lines=254> */
.L_x_375:
        /* <DEDUP_REMOVED lines=34> */
.L_x_381:
        /* <DEDUP_REMOVED lines=102> */
.L_x_380:
[----:B------:R-:W-:Y:S05]  /*d3d0*/  BSYNC B3 ;  /* 0x0000000000037941 */ /* 0x000fea0003800000 */
.L_x_379:
        /* <DEDUP_REMOVED lines=57> */
.L_x_383:
[----:B------:R-:W-:Y:S05]  /*d770*/  BSYNC B3 ;  /* 0x0000000000037941 */ /* 0x000fea0003800000 */
.L_x_382:
[----:B------:R-:W-:-:S13]  /*d780*/  ISETP.NE.OR P0, PT, R4, RZ, P0 ;  /* 0x000000ff0400720c */ /* 0x000fda0000705670 */
[----:B------:R-:W-:Y:S05]  /*d790*/  @!P0 BRA `(.L_x_384) ;  /* 0x000001f000008947 */ /* 0x000fea0003800000 */
.L_x_378:
        /* <DEDUP_REMOVED lines=31> */
.L_x_384:
[----:B------:R-:W-:Y:S05]  /*d990*/  BSYNC B2 ;  /* 0x0000000000027941 */ /* 0x000fea0003800000 */
.L_x_377:
        /* <DEDUP_REMOVED lines=26> */
.L_x_385:
[----:B-----5:R0:W-:Y:S02]  /*db40*/  STG.E [R20.64], R9 ;  /* 0x0000000914007986 */ /* 0x0201e4000c101906 */
.L_x_376:
[----:B------:R-:W-:Y:S02]  /*db50*/  IADD3 R3, R3, 0x80, RZ ;  /* 0x0000008003037810 */ /* 0x000fe40007ffe0ff */
.L_x_363:
[----:B------:R-:W-:Y:S05]  /*db60*/  BSYNC B1 ;  /* 0x0000000000017941 */ /* 0x000fea0003800000 */
.L_x_319:
[----:B------:R-:W-:Y:S01]  /*db70*/  WARPSYNC 0xffffffff ;  /* 0xffffffff00007948 */ /* 0x000fe20003800000 */
[----:B------:R-:W-:-:S13]  /*db80*/  ISETP.GE.AND P0, PT, R3, c[0x0][0x160], PT ;  /* 0x0000580003007a0c */ /* 0x000fda0003f06270 */
[----:B------:R-:W-:Y:S05]  /*db90*/  @P0 EXIT ;  /* 0x000000000000094d */ /* 0x000fea0003800000 */
        /* <DEDUP_REMOVED lines=254> */
.L_x_386:
[----:B------:R-:W-:-:S04]  /*eb80*/  MOV R0, c[0x0][0x3e0] ;  /* 0x0000f80000007a02 */ /* 0x000fc80000000f00 */
[----:B------:R-:W-:-:S13]  /*eb90*/  ISETP.GE.AND P0, PT, R0, 0x1, PT ;  /* 0x000000010000780c */ /* 0x000fda0003f06270 */
[----:B------:R-:W-:Y:S05]  /*eba0*/  @!P0 EXIT ;  /* 0x000000000000894d */ /* 0x000fea0003800000 */
        /* <DEDUP_REMOVED lines=29> */
.L_x_390:
[----:B------:R-:W-:Y:S01]  /*ed80*/  MOV R5, c[0x0][0x3e4] ;  /* 0x0000f90000057a02 */ /* 0x000fe20000000f00 */
[----:B------:R0:W2:Y:S01]  /*ed90*/  LDG.E.CONSTANT R7, [R28.64] ;  /* 0x000000061c077981 */ /* 0x0000a2000c1e9900 */
[----:B------:R-:W-:-:S03]  /*eda0*/  IADD3 R26, P1, R12, UR8, RZ ;  /* 0x000000080c1a7c10 */ /* 0x000fc6000ff3e0ff */
[----:B------:R-:W-:Y:S01]  /*edb0*/  IMAD.WIDE R14, R5, 0x4, R28 ;  /* 0x00000004050e7825 */ /* 0x000fe200078e021c */
[----:B------:R-:W-:Y:S01]  /*edc0*/  IADD3.X R27, R13, UR5, RZ, P1, !PT ;  /* 0x000000050d1b7c10 */ /* 0x000fe20008ffe4ff */
[----:B------:R1:W2:Y:S04]  /*edd0*/  LDG.E.CONSTANT R4, [R12.64] ;  /* 0x000000060c047981 */ /* 0x0002a8000c1e9900 */
[C---:B------:R-:W-:Y:S01]  /*ede0*/  IMAD.WIDE R16, R5.reuse, 0x4, R14 ;  /* 0x0000000405107825 */ /* 0x040fe200078e020e */
[----:B------:R-:W-:Y:S01]  /*edf0*/  IADD3 R30, P1, R26, UR8, RZ ;  /* 0x000000081a1e7c10 */ /* 0x000fe2000ff3e0ff */
[----:B------:R3:W4:Y:S04]  /*ee00*/  LDG.E.CONSTANT R9, [R14.64] ;  /* 0x000000060e097981 */ /* 0x000728000c1e9900 */
[----:B------:R-:W-:Y:S01]  /*ee10*/  IMAD.WIDE R18, R5, 0x4, R16 ;  /* 0x0000000405127825 */ /* 0x000fe200078e0210 */
[----:B------:R-:W-:Y:S01]  /*ee20*/  IADD3.X R31, R27, UR5, RZ, P1, !PT ;  /* 0x000000051b1f7c10 */ /* 0x000fe20008ffe4ff */
[----:B------:R0:W4:Y:S01]  /*ee30*/  LDG.E.CONSTANT R11, [R16.64] ;  /* 0x00000006100b7981 */ /* 0x000122000c1e9900 */
[----:B------:R-:W-:-:S03]  /*ee40*/  IADD3 R34, P1, R30, UR8, RZ ;  /* 0x000000081e227c10 */ /* 0x000fc6000ff3e0ff */
[----:B---3--:R-:W-:Y:S01]  /*ee50*/  IMAD.WIDE R14, R5, 0x4, R18 ;  /* 0x00000004050e7825 */ /* 0x008fe200078e0212 */
[----:B------:R-:W-:Y:S01]  /*ee60*/  IADD3.X R35, R31, UR5, RZ, P1, !PT ;  /* 0x000000051f237c10 */ /* 0x000fe20008ffe4ff */
[----:B------:R3:W4:Y:S01]  /*ee70*/  LDG.E.CONSTANT R10, [R30.64] ;  /* 0x000000061e0a7981 */ /* 0x000722000c1e9900 */
[----:B------:R-:W-:-:S03]  /*ee80*/  IADD3 R38, P1, R34, UR8, RZ ;  /* 0x0000000822267c10 */ /* 0x000fc6000ff3e0ff */
[----:B0-----:R-:W-:Y:S01]  /*ee90*/  IMAD.WIDE R16, R5, 0x4, R14 ;  /* 0x0000000405107825 */ /* 0x001fe200078e020e */
[----:B------:R-:W-:Y:S01]  /*eea0*/  IADD3.X R39, R35, UR5, RZ, P1, !PT ;  /* 0x0000000523277c10 */ /* 0x000fe20008ffe4ff */
[----:B------:R0:W4:Y:S01]  /*eeb0*/  LDG.E.CONSTANT R8, [R26.64] ;  /* 0x000000061a087981 */ /* 0x000122000c1e9900 */
[----:B------:R-:W-:-:S03]  /*eec0*/  IADD3 R40, P1, R38, UR8, RZ ;  /* 0x0000000826287c10 */ /* 0x000fc6000ff3e0ff */
[----:B---3--:R-:W-:Y:S01]  /*eed0*/  IMAD.WIDE R30, R5, 0x4, R16 ;  /* 0x00000004051e7825 */ /* 0x008fe200078e0210 */
[----:B------:R-:W-:Y:S01]  /*eee0*/  IADD3.X R41, R39, UR5, RZ, P1, !PT ;  /* 0x0000000527297c10 */ /* 0x000fe20008ffe4ff */
[----:B------:R3:W4:Y:S01]  /*eef0*/  LDG.E.CONSTANT R48, [R14.64] ;  /* 0x000000060e307981 */ /* 0x000722000c1e9900 */
[----:B------:R-:W-:-:S03]  /*ef00*/  IADD3 R32, P1, R40, UR8, RZ ;  /* 0x0000000828207c10 */ /* 0x000fc6000ff3e0ff */
[----:B-1----:R1:W4:Y:S01]  /*ef10*/  LDG.E.CONSTANT R13, [R18.64] ;  /* 0x00000006120d7981 */ /* 0x002322000c1e9900 */
[----:B------:R-:W-:-:S03]  /*ef20*/  IADD3.X R33, R41, UR5, RZ, P1, !PT ;  /* 0x0000000529217c10 */ /* 0x000fc60008ffe4ff */
[----:B------:R1:W4:Y:S01]  /*ef30*/  LDG.E.CONSTANT R12, [R34.64] ;  /* 0x00000006220c7981 */ /* 0x000322000c1e9900 */
[C---:B---3--:R-:W-:Y:S01]  /*ef40*/  IMAD.WIDE R14, R5.reuse, 0x4, R30 ;  /* 0x00000004050e7825 */ /* 0x048fe200078e021e */
[----:B------:R-:W-:Y:S02]  /*ef50*/  IADD3 R28, P1, R32, UR8, RZ ;  /* 0x00000008201c7c10 */ /* 0x000fe4000ff3e0ff */
[----:B------:R3:W4:Y:S03]  /*ef60*/  LDG.E.CONSTANT R47, [R38.64] ;  /* 0x00000006262f7981 */ /* 0x000726000c1e9900 */
[----:B0-----:R-:W-:Y:S01]  /*ef70*/  IMAD.WIDE R26, R5, 0x4, R14 ;  /* 0x00000004051a7825 */ /* 0x001fe200078e020e */
[----:B------:R-:W-:Y:S01]  /*ef80*/  IADD3.X R29, R33, UR5, RZ, P1, !PT ;  /* 0x00000005211d7c10 */ /* 0x000fe20008ffe4ff */
[----:B------:R0:W4:Y:S01]  /*ef90*/  LDG.E.CONSTANT R46, [R16.64] ;  /* 0x00000006102e7981 */ /* 0x000122000c1e9900 */
[----:B------:R-:W-:-:S03]  /*efa0*/  IADD3 R36, P1, R28, UR8, RZ ;  /* 0x000000081c247c10 */ /* 0x000fc6000ff3e0ff */
[----:B-1----:R-:W-:Y:S01]  /*efb0*/  IMAD.WIDE R34, R5, 0x4, R26 ;  /* 0x0000000405227825 */ /* 0x002fe200078e021a */
[----:B------:R1:W4:Y:S01]  /*efc0*/  LDG.E.CONSTANT R45, [R40.64] ;  /* 0x00000006282d7981 */ /* 0x000322000c1e9900 */
[----:B------:R-:W-:-:S03]  /*efd0*/  IADD3.X R37, R29, UR5, RZ, P1, !PT ;  /* 0x000000051d257c10 */ /* 0x000fc60008ffe4ff */
[----:B------:R0:W4:Y:S01]  /*efe0*/  LDG.E.CONSTANT R44, [R30.64] ;  /* 0x000000061e2c7981 */ /* 0x000122000c1e9900 */
[----:B---3--:R-:W-:-:S03]  /*eff0*/  IMAD.WIDE R38, R5, 0x4, R34 ;  /* 0x0000000405267825 */ /* 0x008fc600078e0222 */
[----:B------:R3:W4:Y:S01]  /*f000*/  LDG.E.CONSTANT R43, [R32.64] ;  /* 0x00000006202b7981 */ /* 0x000722000c1e9900 */
[----:B-1----:R-:W-:-:S03]  /*f010*/  IADD3 R40, P1, R36, UR8, RZ ;  /* 0x0000000824287c10 */ /* 0x002fc6000ff3e0ff */
[----:B------:R1:W4:Y:S01]  /*f020*/  LDG.E.CONSTANT R42, [R14.64] ;  /* 0x000000060e2a7981 */ /* 0x000322000c1e9900 */
[----:B------:R-:W-:Y:S02]  /*f030*/  IADD3.X R41, R37, UR5, RZ, P1, !PT ;  /* 0x0000000525297c10 */ /* 0x000fe40008ffe4ff */
[----:B0-----:R-:W-:Y:S01]  /*f040*/  IADD3 R30, P1, R40, UR8, RZ ;  /* 0x00000008281e7c10 */ /* 0x001fe2000ff3e0ff */
[----:B------:R0:W4:Y:S01]  /*f050*/  LDG.E.CONSTANT R19, [R28.64] ;  /* 0x000000061c137981 */ /* 0x000122000c1e9900 */
[----:B---3--:R-:W-:Y:S02]  /*f060*/  IMAD.WIDE R32, R5, 0x4, R38 ;  /* 0x0000000405207825 */ /* 0x008fe400078e0226 */
[----:B------:R-:W-:Y:S01]  /*f070*/  IADD3.X R31, R41, UR5, RZ, P1, !PT ;  /* 0x00000005291f7c10 */ /* 0x000fe20008ffe4ff */
[----:B------:R3:W4:Y:S04]  /*f080*/  LDG.E.CONSTANT R18, [R26.64] ;  /* 0x000000061a127981 */ /* 0x000728000c1e9900 */
[----:B------:R3:W4:Y:S01]  /*f090*/  LDG.E.CONSTANT R17, [R36.64] ;  /* 0x0000000624117981 */ /* 0x000722000c1e9900 */
[----:B0-----:R-:W-:-:S03]  /*f0a0*/  IADD3 R28, P1, R30, UR8, RZ ;  /* 0x000000081e1c7c10 */ /* 0x001fc6000ff3e0ff */
[----:B------:R0:W4:Y:S01]  /*f0b0*/  LDG.E.CONSTANT R16, [R34.64] ;  /* 0x0000000622107981 */ /* 0x000122000c1e9900 */
[----:B------:R-:W-:-:S03]  /*f0c0*/  IADD3.X R29, R31, UR5, RZ, P1, !PT ;  /* 0x000000051f1d7c10 */ /* 0x000fc60008ffe4ff */
[----:B-1----:R1:W4:Y:S01]  /*f0d0*/  LDG.E.CONSTANT R15, [R40.64] ;  /* 0x00000006280f7981 */ /* 0x002322000c1e9900 */
[----:B---3--:R-:W-:Y:S01]  /*f0e0*/  IADD3 R26, P1, R28, UR8, RZ ;  /* 0x000000081c1a7c10 */ /* 0x008fe2000ff3e0ff */
[----:B------:R-:W-:Y:S02]  /*f0f0*/  IMAD.WIDE R36, R5, 0x4, R32 ;  /* 0x0000000405247825 */ /* 0x000fe400078e0220 */
[----:B------:R3:W4:Y:S01]  /*f100*/  LDG.E.CONSTANT R14, [R38.64] ;  /* 0x00000006260e7981 */ /* 0x000722000c1e9900 */
[----:B------:R-:W-:Y:S02]  /*f110*/  IADD3.X R27, R29, UR5, RZ, P1, !PT ;  /* 0x000000051d1b7c10 */ /* 0x000fe40008ffe4ff */
[----:B0-----:R-:W-:Y:S01]  /*f120*/  IADD3 R34, P1, R26, UR8, RZ ;  /* 0x000000081a227c10 */ /* 0x001fe2000ff3e0ff */
[----:B------:R0:W4:Y:S01]  /*f130*/  LDG.E.CONSTANT R51, [R30.64] ;  /* 0x000000061e337981 */ /* 0x000122000c1e9900 */
[----:B-1----:R-:W-:Y:S02]  /*f140*/  IMAD.WIDE R40, R5, 0x4, R36 ;  /* 0x0000000405287825 */ /* 0x002fe400078e0224 */
[----:B------:R-:W-:Y:S01]  /*f150*/  IADD3.X R35, R27, UR5, RZ, P1, !PT ;  /* 0x000000051b237c10 */ /* 0x000fe20008ffe4ff */
[----:B------:R1:W4:Y:S01]  /*f160*/  LDG.E.CONSTANT R49, [R32.64] ;  /* 0x0000000620317981 */ /* 0x000322000c1e9900 */
[----:B---3--:R-:W-:-:S03]  /*f170*/  IADD3 R38, P1, R34, UR8, RZ ;  /* 0x0000000822267c10 */ /* 0x008fc6000ff3e0ff */
[----:B------:R3:W4:Y:S01]  /*f180*/  LDG.E.CONSTANT R52, [R28.64] ;  /* 0x000000061c347981 */ /* 0x000722000c1e9900 */
[----:B0-----:R-:W-:-:S03]  /*f190*/  IMAD.WIDE R30, R5, 0x4, R40 ;  /* 0x00000004051e7825 */ /* 0x001fc600078e0228 */
[----:B------:R0:W4:Y:S01]  /*f1a0*/  LDG.E.CONSTANT R50, [R36.64] ;  /* 0x0000000624327981 */ /* 0x000122000c1e9900 */
[----:B------:R-:W-:-:S03]  /*f1b0*/  IADD3.X R39, R35, UR5, RZ, P1, !PT ;  /* 0x0000000523277c10 */ /* 0x000fc60008ffe4ff */
[----:B------:R-:W4:Y:S01]  /*f1c0*/  LDG.E.CONSTANT R27, [R26.64] ;  /* 0x000000061a1b7981 */ /* 0x000f22000c1e9900 */
[----:B-1----:R-:W-:-:S03]  /*f1d0*/  IADD3 R32, P1, R38, UR8, RZ ;  /* 0x0000000826207c10 */ /* 0x002fc6000ff3e0ff */
[----:B------:R-:W4:Y:S01]  /*f1e0*/  LDG.E.CONSTANT R53, [R40.64] ;  /* 0x0000000628357981 */ /* 0x000f22000c1e9900 */
[----:B------:R-:W-:-:S03]  /*f1f0*/  IADD3.X R33, R39, UR5, RZ, P1, !PT ;  /* 0x0000000527217c10 */ /* 0x000fc60008ffe4ff */
[----:B------:R1:W4:Y:S01]  /*f200*/  LDG.E.CONSTANT R34, [R34.64] ;  /* 0x0000000622227981 */ /* 0x000322000c1e9900 */
[----:B---3--:R-:W-:-:S03]  /*f210*/  IMAD.WIDE R28, R5, 0x4, R30 ;  /* 0x00000004051c7825 */ /* 0x008fc600078e021e */
[----:B------:R-:W3:Y:S04]  /*f220*/  LDG.E.CONSTANT R38, [R38.64] ;  /* 0x0000000626267981 */ /* 0x000ee8000c1e9900 */
[----:B0-----:R-:W3:Y:S04]  /*f230*/  LDG.E.CONSTANT R36, [R32.64] ;  /* 0x0000000620247981 */ /* 0x001ee8000c1e9900 */
[----:B-1----:R-:W3:Y:S04]  /*f240*/  LDG.E.CONSTANT R35, [R30.64] ;  /* 0x000000061e237981 */ /* 0x002ee8000c1e9900 */
[----:B------:R0:W3:Y:S01]  /*f250*/  LDG.E.CONSTANT R37, [R28.64] ;  /* 0x000000061c257981 */ /* 0x0000e2000c1e9900 */
[----:B------:R-:W-:-:S04]  /*f260*/  IADD3 R3, R3, -0x10, RZ ;  /* 0xfffffff003037810 */ /* 0x000fc80007ffe0ff */
[----:B------:R-:W-:Y:S02]  /*f270*/  ISETP.GT.AND P1, PT, R3, 0xc, PT ;  /* 0x0000000c0300780c */ /* 0x000fe40003f24270 */
[----:B------:R-:W-:Y:S01]  /*f280*/  IADD3 R0, R0, 0x10, RZ ;  /* 0x0000001000007810 */ /* 0x000fe20007ffe0ff */
[----:B0-----:R-:W-:-:S04]  /*f290*/  IMAD.WIDE R28, R5, 0x4, R28 ;  /* 0x00000004051c7825 */ /* 0x001fc800078e021c */
        /* <DEDUP_REMOVED lines=15> */
[----:B------:R-:W-:-:S04]  /*f390*/  FFMA.FTZ R4, R34, R53, R4 ;  /* 0x0000003522047223 */ /* 0x000fc80000010004 */
[----:B---3--:R-:W-:-:S04]  /*f3a0*/  FFMA.FTZ R4, R38, R35, R4 ;  /* 0x0000002326047223 */ /* 0x008fc80000010004 */
[----:B------:R-:W-:Y:S01]  /*f3b0*/  FFMA.FTZ R6, R36, R37, R4 ;  /* 0x0000002524067223 */ /* 0x000fe20000010004 */
[----:B------:R-:W-:Y:S05]  /*f3c0*/  @P1 BRA `(.L_x_390) ;  /* 0xfffff9b000001947 */ /* 0x000fea000383ffff */
.L_x_389:
        /* <DEDUP_REMOVED lines=20> */
[----:B-1----:R-:W-:Y:S01]  /*f510*/  IADD3 R12, P0, R34, UR8, RZ ;  /* 0x00000008220c7c10 */ /* 0x002fe2000ff1e0ff */
[----:B------:R1:W4:Y:S01]  /*f520*/  LDG.E.CONSTANT R30, [R30.64] ;  /* 0x000000061e1e7981 */ /* 0x000322000c1e9900 */
[----:B0-----:R-:W-:Y:S02]  /*f530*/  IMAD.WIDE R28, R4, 0x4, R26 ;  /* 0x00000004041c7825 */ /* 0x001fe400078e021a */
[----:B------:R-:W-:Y:S01]  /*f540*/  IADD3.X R13, R35, UR5, RZ, P0, !PT ;  /* 0x00000005230d7c10 */ /* 0x000fe200087fe4ff */
[----:B------:R0:W4:Y:S01]  /*f550*/  LDG.E.CONSTANT R37, [R18.64] ;  /* 0x0000000612257981 */ /* 0x000122000c1e9900 */
[----:B------:R-:W-:-:S03]  /*f560*/  IADD3 R14, P0, R12, UR8, RZ ;  /* 0x000000080c0e7c10 */ /* 0x000fc6000ff1e0ff */
[----:B------:R-:W4:Y:S01]  /*f570*/  LDG.E.CONSTANT R32, [R32.64] ;  /* 0x0000000620207981 */ /* 0x000f22000c1e9900 */
[----:B------:R-:W-:-:S03]  /*f580*/  IADD3.X R15, R13, UR5, RZ, P0, !PT ;  /* 0x000000050d0f7c10 */ /* 0x000fc600087fe4ff */
[----:B------:R1:W4:Y:S01]  /*f590*/  LDG.E.CONSTANT R38, [R26.64] ;  /* 0x000000061a267981 */ /* 0x000322000c1e9900 */
[----:B0-----:R-:W-:-:S03]  /*f5a0*/  IMAD.WIDE R18, R4, 0x4, R28 ;  /* 0x0000000404127825 */ /* 0x001fc600078e021c */
[----:B------:R-:W4:Y:S01]  /*f5b0*/  LDG.E.CONSTANT R34, [R34.64] ;  /* 0x0000000622227981 */ /* 0x000f22000c1e9900 */
[----:B---3--:R-:W-:-:S03]  /*f5c0*/  IADD3 R8, P0, R14, UR8, RZ ;  /* 0x000000080e087c10 */ /* 0x008fc6000ff1e0ff */
[----:B-1----:R0:W3:Y:S01]  /*f5d0*/  LDG.E.CONSTANT R31, [R28.64] ;  /* 0x000000061c1f7981 */ /* 0x0020e2000c1e9900 */
[----:B------:R-:W-:-:S03]  /*f5e0*/  IADD3.X R9, R15, UR5, RZ, P0, !PT ;  /* 0x000000050f097c10 */ /* 0x000fc600087fe4ff */
[----:B------:R-:W3:Y:S01]  /*f5f0*/  LDG.E.CONSTANT R12, [R12.64] ;  /* 0x000000060c0c7981 */ /* 0x000ee2000c1e9900 */
[----:B------:R-:W-:-:S03]  /*f600*/  IMAD.WIDE R10, R4, 0x4, R18 ;  /* 0x00000004040a7825 */ /* 0x000fc600078e0212 */
[----:B------:R-:W3:Y:S04]  /*f610*/  LDG.E.CONSTANT R14, [R14.64] ;  /* 0x000000060e0e7981 */ /* 0x000ee8000c1e9900 */
[----:B------:R-:W3:Y:S04]  /*f620*/  LDG.E.CONSTANT R26, [R18.64] ;  /* 0x00000006121a7981 */ /* 0x000ee8000c1e9900 */
[----:B------:R-:W3:Y:S04]  /*f630*/  LDG.E.CONSTANT R40, [R8.64] ;  /* 0x0000000608287981 */ /* 0x000ee8000c1e9900 */
[----:B------:R-:W3:Y:S01]  /*f640*/  LDG.E.CONSTANT R27, [R10.64] ;  /* 0x000000060a1b7981 */ /* 0x000ee2000c1e9900 */
[----:B------:R-:W-:Y:S01]  /*f650*/  PLOP3.LUT P0, PT, PT, PT, PT, 0x8, 0x0 ;  /* 0x000000000000781c */ /* 0x000fe20003f0e170 */
[----:B0-----:R-:W-:Y:S01]  /*f660*/  IMAD.WIDE R28, R4, 0x4, R10 ;  /* 0x00000004041c7825 */ /* 0x001fe200078e020a */
[----:B------:R-:W-:-:S02]  /*f670*/  IADD3 R0, R0, 0x8, RZ ;  /* 0x0000000800007810 */ /* 0x000fc40007ffe0ff */
[----:B------:R-:W-:Y:S01]  /*f680*/  IADD3 R3, R3, -0x8, RZ ;  /* 0xfffffff803037810 */ /* 0x000fe20007ffe0ff */
[----:B--2--5:R-:W-:-:S04]  /*f690*/  FFMA.FTZ R16, R16, R5, R6 ;  /* 0x0000000510107223 */ /* 0x024fc80000010006 */
[----:B----4-:R-:W-:-:S04]  /*f6a0*/  FFMA.FTZ R7, R17, R7, R16 ;  /* 0x0000000711077223 */ /* 0x010fc80000010010 */
[----:B------:R-:W-:-:S04]  /*f6b0*/  FFMA.FTZ R7, R30, R36, R7 ;  /* 0x000000241e077223 */ /* 0x000fc80000010007 */
[----:B------:R-:W-:-:S04]  /*f6c0*/  FFMA.FTZ R7, R32, R37, R7 ;  /* 0x0000002520077223 */ /* 0x000fc80000010007 */
[----:B------:R-:W-:-:S04]  /*f6d0*/  FFMA.FTZ R7, R34, R38, R7 ;  /* 0x0000002622077223 */ /* 0x000fc80000010007 */
[----:B---3--:R-:W-:Y:S01]  /*f6e0*/  FFMA.FTZ R7, R12, R31, R7 ;  /* 0x0000001f0c077223 */ /* 0x008fe20000010007 */
[----:B------:R-:W-:-:S03]  /*f6f0*/  IADD3 R12, P1, R8, UR8, RZ ;  /* 0x00000008080c7c10 */ /* 0x000fc6000ff3e0ff */
[----:B------:R-:W-:Y:S01]  /*f700*/  FFMA.FTZ R7, R14, R26, R7 ;  /* 0x0000001a0e077223 */ /* 0x000fe20000010007 */
[----:B------:R-:W-:-:S03]  /*f710*/  IADD3.X R13, R9, UR5, RZ, P1, !PT ;  /* 0x00000005090d7c10 */ /* 0x000fc60008ffe4ff */
[----:B------:R-:W-:Y:S02]  /*f720*/  FFMA.FTZ R6, R40, R27, R7 ;  /* 0x0000001b28067223 */ /* 0x000fe40000010007 */
.L_x_391:
[----:B------:R-:W-:-:S13]  /*f730*/  ISETP.NE.OR P0, PT, R3, RZ, P0 ;  /* 0x000000ff0300720c */ /* 0x000fda0000705670 */
[----:B------:R-:W-:Y:S05]  /*f740*/  @!P0 BRA `(.L_x_387) ;  /* 0x000001d000008947 */ /* 0x000fea0003800000 */
.L_x_388:
[----:B------:R-:W-:Y:S01]  /*f750*/  MOV R27, c[0x0][0x3e4] ;  /* 0x0000f900001b7a02 */ /* 0x000fe20000000f00 */
[----:B------:R0:W2:Y:S01]  /*f760*/  LDG.E.CONSTANT R7, [R28.64] ;  /* 0x000000061c077981 */ /* 0x0000a2000c1e9900 */
[----:B------:R-:W-:-:S03]  /*f770*/  IADD3 R8, P0, R12, UR8, RZ ;  /* 0x000000080c087c10 */ /* 0x000fc6000ff1e0ff */
[----:B------:R-:W-:Y:S01]  /*f780*/  IMAD.WIDE R4, R27, 0x4, R28 ;  /* 0x000000041b047825 */ /* 0x000fe200078e021c */
[----:B------:R-:W-:Y:S02]  /*f790*/  IADD3.X R9, R13, UR5, RZ, P0, !PT ;  /* 0x000000050d097c10 */ /* 0x000fe400087fe4ff */
[----:B------:R-:W-:Y:S01]  /*f7a0*/  IADD3 R14, P0, R8, UR8, RZ ;  /* 0x00000008080e7c10 */ /* 0x000fe2000ff1e0ff */
[----:B------:R1:W2:Y:S02]  /*f7b0*/  LDG.E.CONSTANT R13, [R12.64] ;  /* 0x000000060c0d7981 */ /* 0x0002a4000c1e9900 */
        /* <DEDUP_REMOVED lines=10> */
[----:B------:R-:W4:Y:S01]  /*f860*/  LDG.E.CONSTANT R31, [R16.64] ;  /* 0x00000006101f7981 */ /* 0x000f22000c1e9900 */
[----:B------:R-:W-:-:S04]  /*f870*/  IADD3 R3, R3, -0x4, RZ ;  /* 0xfffffffc03037810 */ /* 0x000fc80007ffe0ff */
[----:B------:R-:W-:Y:S02]  /*f880*/  ISETP.NE.AND P0, PT, R3, RZ, PT ;  /* 0x000000ff0300720c */ /* 0x000fe40003f05270 */
[----:B-1----:R-:W-:Y:S02]  /*f890*/  IADD3 R12, P1, R18, UR8, RZ ;  /* 0x00000008120c7c10 */ /* 0x002fe4000ff3e0ff */
[----:B------:R-:W-:Y:S01]  /*f8a0*/  IADD3 R0, R0, 0x4, RZ ;  /* 0x0000000400007810 */ /* 0x000fe20007ffe0ff */
[----:B--2--5:R-:W-:Y:S01]  /*f8b0*/  FFMA.FTZ R7, R13, R7, R6 ;  /* 0x000000070d077223 */ /* 0x024fe20000010006 */
[----:B------:R-:W-:-:S03]  /*f8c0*/  IADD3.X R13, R19, UR5, RZ, P1, !PT ;  /* 0x00000005130d7c10 */ /* 0x000fc60008ffe4ff */
[----:B---3--:R-:W-:-:S04]  /*f8d0*/  FFMA.FTZ R7, R8, R26, R7 ;  /* 0x0000001a08077223 */ /* 0x008fc80000010007 */
[----:B----4-:R-:W-:Y:S02]  /*f8e0*/  FFMA.FTZ R7, R14, R28, R7 ;  /* 0x0000001c0e077223 */ /* 0x010fe40000010007 */
[----:B------:R-:W-:-:S04]  /*f8f0*/  IMAD.WIDE R28, R27, 0x4, R16 ;  /* 0x000000041b1c7825 */ /* 0x000fc800078e0210 */
[----:B------:R-:W-:Y:S01]  /*f900*/  FFMA.FTZ R6, R30, R31, R7 ;  /* 0x0000001f1e067223 */ /* 0x000fe20000010007 */
[----:B------:R-:W-:Y:S05]  /*f910*/  @P0 BRA `(.L_x_388) ;  /* 0xfffffe3000000947 */ /* 0x000fea000383ffff */
.L_x_387:
        /* <DEDUP_REMOVED lines=26> */
.L_x_392:
[----:B-----5:R-:W-:Y:S01]  /*fac0*/  STG.E [R20.64], R6 ;  /* 0x0000000614007986 */ /* 0x020fe2000c101906 */
[----:B------:R-:W-:Y:S05]  /*fad0*/  EXIT ;  /* 0x000000000000794d */ /* 0x000fea0003800000 */
.L_x_393:
        /* <DEDUP_REMOVED lines=10> */
.L_x_837:


//--------------------- .text._ZN2at6native69_GLOBAL__N__64f4e359_31_FunctionOfAMatrixUtilsKernel_cu_b2145a98_316016_elemwise_kernelILi128ELi8EZNS1_43_compute_linear_combination_internal_kernelIdEEvRNS_14TensorIteratorEiiiEUliE_EEviT1_ --------------------------
	.section	.text._ZN2at6native69_GLOBAL__N__64f4e359_31_FunctionOfAMatrixUtilsKernel_cu_b2145a98_316016_elemwise_kernelILi128ELi8EZNS1_43_compute_linear_combination_internal_kernelIdEEvRNS_14TensorIteratorEiiiEUliE_EEviT1_,"ax",@progbits
	.sectioninfo	@"SHI_REGISTERS=64"
	.align	128
.text._ZN2at6native69_GLOBAL__N__64f4e359_31_FunctionOfAMatrixUtilsKernel_cu_b2145a98_316016_elemwise_kernelILi128ELi8EZNS1_43_compute_linear_combination_internal_kernelIdEEvRNS_14TensorIteratorEiiiEUliE_EEviT1_:
        .type           _ZN2at6native69_GLOBAL__N__64f4e359_31_FunctionOfAMatrixUtilsKernel_cu_b2145a98_316016_elemwise_kernelILi128ELi8EZNS1_43_compute_linear_combination_internal_kernelIdEEvRNS_14TensorIteratorEiiiEUliE_EEviT1_,@function
        .size           _ZN2at6native69_GLOBAL__N__64f4e359_31_FunctionOfAMatrixUtilsKernel_cu_b2145a98_316016_elemwise_kernelILi128ELi8EZNS1_43_compute_linear_combination_internal_kernelIdEEvRNS_14TensorIteratorEiiiEUliE_EEviT1_,(.L_x_838 - _ZN2at6native69_GLOBAL__N__64f4e359_31_FunctionOfAMatrixUtilsKernel_cu_b2145a98_316016_elemwise_kernelILi128ELi8EZNS1_43_compute_linear_combination_internal_kernelIdEEvRNS_14TensorIteratorEiiiEUliE_EEviT1_)
        .other          _ZN2at6native69_GLOBAL__N__64f4e359_31_FunctionOfAMatrixUtilsKernel_cu_b2145a98_316016_elemwise_kernelILi128ELi8EZNS1_43_compute_linear_combination_internal_kernelIdEEvRNS_14TensorIteratorEiiiEUliE_EEviT1_,@"STO_CUDA_ENTRY STV_DEFAULT"
_ZN2at6native69_GLOBAL__N__64f4e359_31_FunctionOfAMatrixUtilsKernel_cu_b2145a98_316016_elemwise_kernelILi128ELi8EZNS1_43_compute_linear_combination_internal_kernelIdEEvRNS_14TensorIteratorEiiiEUliE_EEviT1_:
        /* <DEDUP_REMOVED lines=266> */
.L_x_396:
        /* <DEDUP_REMOVED lines=9> */
[----:B------:R-:W-:Y:S01]  /*1130*/  IADD3 R4, P1, R4, c[0x0][0x3d0], RZ ;  /* 0x0000f40004047a10 */ /* 0x000fe20007f3e0ff */
[----:B------:R-:W-:Y:S01]  /*1140*/  IMAD.X R7, RZ, RZ, c[0x0][0x3dc], P2 ;  /* 0x0000f700ff077624 */ /* 0x000fe200010e06ff */
[----:B------:R-:W-:Y:S02]  /*1150*/  ISETP.GE.U32.AND P0, PT, R5, 0x3, PT ;  /* 0x000000030500780c */ /* 0x000fe40003f06070 */
[----:B------:R-:W-:-:S02]  /*1160*/  IADD3.X R5, RZ, c[0x0][0x3d4], RZ, P1, !PT ;  /* 0x0000f500ff057a10 */ /* 0x000fc40000ffe4ff */
[----:B------:R-:W-:-:S09]  /*1170*/  MOV R55, RZ ;  /* 0x000000ff00377202 */ /* 0x000fd20000000f00 */
[----:B------:R-:W-:Y:S05]  /*1180*/  @!P0 BRA `(.L_x_398) ;  /* 0x00000ab000008947 */ /* 0x000fea0003800000 */
[C---:B0-----:R-:W-:Y:S01]  /*1190*/  LOP3.LUT R9, R54.reuse, 0x3, RZ, 0xc0, !PT ;  /* 0x0000000336097812 */ /* 0x041fe200078ec0ff */
[----:B------:R-:W-:Y:S01]  /*11a0*/  HFMA2.MMA R55, -RZ, RZ, 0, 0 ;  /* 0x00000000ff377435 */ /* 0x000fe200000001ff */
[----:B------:R-:W-:Y:S01]  /*11b0*/  MOV R48, R6 ;  /* 0x0000000600307202 */ /* 0x000fe20000000f00 */
[----:B------:R-:W-:Y:S01]  /*11c0*/  IMAD.MOV.U32 R18, RZ, RZ, R4 ;  /* 0x000000ffff127224 */ /* 0x000fe200078e0004 */
[----:B------:R-:W-:Y:S02]  /*11d0*/  IADD3 R56, R54, -R9, RZ ;  /* 0x8000000936387210 */ /* 0x000fe40007ffe0ff */
[----:B------:R-:W-:Y:S02]  /*11e0*/  MOV R49, R7 ;  /* 0x0000000700317202 */ /* 0x000fe40000000f00 */
[----:B------:R-:W-:Y:S02]  /*11f0*/  ISETP.GT.AND P0, PT, R56, RZ, PT ;  /* 0x000000ff3800720c */ /* 0x000fe40003f04270 */
[----:B------:R-:W-:-:S11]  /*1200*/  MOV R19, R5 ;  /* 0x0000000500137202 */ /* 0x000fd60000000f00 */
[----:B------:R-:W-:Y:S05]  /*1210*/  @!P0 BRA `(.L_x_399) ;  /* 0x0000089000008947 */ /* 0x000fea0003800000 */
[----:B------:R-:W-:Y:S02]  /*1220*/  ISETP.GT.AND P1, PT, R56, 0xc, PT ;  /* 0x0000000c3800780c */ /* 0x000fe40003f24270 */
[----:B------:R-:W-:-:S11]  /*1230*/  PLOP3.LUT P0, PT, PT, PT, PT, 0x80, 0x0 ;  /* 0x000000000000781c */ /* 0x000fd60003f0f070 */
[----:B------:R-:W-:Y:S05]  /*1240*/  @!P1 BRA `(.L_x_400) ;  /* 0x0000056000009947 */ /* 0x000fea0003800000 */
[----:B------:R-:W-:Y:S02]  /*1250*/  PLOP3.LUT P0, PT, PT, PT, PT, 0x8, 0x0 ;  /* 0x000000000000781c */ /* 0x000fe40003f0e170 */
.L_x_401:
[----:B------:R-:W-:Y:S01]  /*1260*/  HFMA2.MMA R57, -RZ, RZ, 0, 4.76837158203125e-07 ;  /* 0x00000008ff397435 */ /* 0x000fe200000001ff */
[----:B0-----:R0:W2:Y:S04]  /*1270*/  LDG.E.64.CONSTANT R22, [R48.64] ;  /* 0x0000000630167981 */ /* 0x0010a8000c1e9b00 */
[----:B-1----:R1:W2:Y:S05]  /*1280*/  LDG.E.64.CONSTANT R24, [R18.64] ;  /* 0x0000000612187981 */ /* 0x0022aa000c1e9b00 */
[----:B------:R-:W-:-:S04]  /*1290*/  IMAD.WIDE R46, R57, c[0x0][0x3e8], R48 ;  /* 0x0000fa00392e7a25 */ /* 0x000fc800078e0230 */
[----:B------:R-:W-:-:S04]  /*12a0*/  IMAD.WIDE R8, R57, c[0x0][0x3e4], R18 ;  /* 0x0000f90039087a25 */ /* 0x000fc800078e0212 */
[C---:B------:R-:W-:Y:S01]  /*12b0*/  IMAD.WIDE R34, R57.reuse, c[0x0][0x3e8], R46 ;  /* 0x0000fa0039227a25 */ /* 0x040fe200078e022e */
[----:B------:R3:W4:Y:S03]  /*12c0*/  LDG.E.64.CONSTANT R26, [R8.64] ;  /* 0x00000006081a7981 */ /* 0x000726000c1e9b00 */
[C---:B------:R-:W-:Y:S01]  /*12d0*/  IMAD.WIDE R10, R57.reuse, c[0x0][0x3e4], R8 ;  /* 0x0000f900390a7a25 */ /* 0x040fe200078e0208 */
[----:B------:R-:W4:Y:S03]  /*12e0*/  LDG.E.64.CONSTANT R46, [R46.64] ;  /* 0x000000062e2e7981 */ /* 0x000f26000c1e9b00 */
[C---:B------:R-:W-:Y:S01]  /*12f0*/  IMAD.WIDE R38, R57.reuse, c[0x0][0x3e8], R34 ;  /* 0x0000fa0039267a25 */ /* 0x040fe200078e0222 */
[----:B------:R0:W4:Y:S03]  /*1300*/  LDG.E.64.CONSTANT R30, [R10.64] ;  /* 0x000000060a1e7981 */ /* 0x000126000c1e9b00 */
[C---:B------:R-:W-:Y:S01]  /*1310*/  IMAD.WIDE R12, R57.reuse, c[0x0][0x3e4], R10 ;  /* 0x0000f900390c7a25 */ /* 0x040fe200078e020a */
[----:B------:R-:W4:Y:S03]  /*1320*/  LDG.E.64.CONSTANT R34, [R34.64] ;  /* 0x0000000622227981 */ /* 0x000f26000c1e9b00 */
[C---:B------:R-:W-:Y:S01]  /*1330*/  IMAD.WIDE R16, R57.reuse, c[0x0][0x3e8], R38 ;  /* 0x0000fa0039107a25 */ /* 0x040fe200078e0226 */
[----:B------:R0:W4:Y:S03]  /*1340*/  LDG.E.64.CONSTANT R32, [R12.64] ;  /* 0x000000060c207981 */ /* 0x000126000c1e9b00 */
[C---:B------:R-:W-:Y:S01]  /*1350*/  IMAD.WIDE R14, R57.reuse, c[0x0][0x3e4], R12 ;  /* 0x0000f900390e7a25 */ /* 0x040fe200078e020c */
[----:B------:R-:W4:Y:S04]  /*1360*/  LDG.E.64.CONSTANT R38, [R38.64] ;  /* 0x0000000626267981 */ /* 0x000f28000c1e9b00 */
[----:B------:R0:W4:Y:S04]  /*1370*/  LDG.E.64.CONSTANT R36, [R16.64] ;  /* 0x0000000610247981 */ /* 0x000128000c1e9b00 */
[----:B------:R0:W4:Y:S01]  /*1380*/  LDG.E.64.CONSTANT R44, [R14.64] ;  /* 0x000000060e2c7981 */ /* 0x000122000c1e9b00 */
[----:B------:R-:W-:-:S04]  /*1390*/  IMAD.WIDE R20, R57, c[0x0][0x3e8], R16 ;  /* 0x0000fa0039147a25 */ /* 0x000fc800078e0210 */
[C---:B-1----:R-:W-:Y:S01]  /*13a0*/  IMAD.WIDE R18, R57.reuse, c[0x0][0x3e4], R14 ;  /* 0x0000f90039127a25 */ /* 0x042fe200078e020e */
[----:B------:R1:W4:Y:S04]  /*13b0*/  LDG.E.64.CONSTANT R42, [R20.64] ;  /* 0x00000006142a7981 */ /* 0x000328000c1e9b00 */
[----:B------:R0:W4:Y:S01]  /*13c0*/  LDG.E.64.CONSTANT R40, [R18.64] ;  /* 0x0000000612287981 */ /* 0x000122000c1e9b00 */
[----:B---3--:R-:W-:-:S04]  /*13d0*/  IMAD.WIDE R8, R57, c[0x0][0x3e8], R20 ;  /* 0x0000fa0039087a25 */ /* 0x008fc800078e0214 */
[----:B------:R-:W-:-:S04]  /*13e0*/  IMAD.WIDE R50, R57, c[0x0][0x3e4], R18 ;  /* 0x0000f90039327a25 */ /* 0x000fc800078e0212 */
[C---:B------:R-:W-:Y:S01]  /*13f0*/  IMAD.WIDE R52, R57.reuse, c[0x0][0x3e8], R8 ;  /* 0x0000fa0039347a25 */ /* 0x040fe200078e0208 */
[----:B0-----:R0:W3:Y:S03]  /*1400*/  LDG.E.64.CONSTANT R10, [R50.64] ;  /* 0x00000006320a7981 */ /* 0x0010e6000c1e9b00 */
[C---:B------:R-:W-:Y:S01]  /*1410*/  IMAD.WIDE R58, R57.reuse, c[0x0][0x3e4], R50 ;  /* 0x0000f900393a7a25 */ /* 0x040fe200078e0232 */
[----:B------:R-:W3:Y:S03]  /*1420*/  LDG.E.64.CONSTANT R8, [R8.64] ;  /* 0x0000000608087981 */ /* 0x000ee6000c1e9b00 */
[C---:B------:R-:W-:Y:S01]  /*1430*/  IMAD.WIDE R16, R57.reuse, c[0x0][0x3e8], R52 ;  /* 0x0000fa0039107a25 */ /* 0x040fe200078e0234 */
[----:B------:R0:W3:Y:S03]  /*1440*/  LDG.E.64.CONSTANT R12, [R52.64] ;  /* 0x00000006340c7981 */ /* 0x0000e6000c1e9b00 */
[C---:B------:R-:W-:Y:S01]  /*1450*/  IMAD.WIDE R60, R57.reuse, c[0x0][0x3e4], R58 ;  /* 0x0000f900393c7a25 */ /* 0x040fe200078e023a */
[----:B------:R0:W3:Y:S03]  /*1460*/  LDG.E.64.CONSTANT R14, [R58.64] ;  /* 0x000000063a0e7981 */ /* 0x0000e6000c1e9b00 */
[C---:B-1----:R-:W-:Y:S01]  /*1470*/  IMAD.WIDE R20, R57.reuse, c[0x0][0x3e8], R16 ;  /* 0x0000fa0039147a25 */ /* 0x042fe200078e0210 */
[----:B------:R1:W3:Y:S03]  /*1480*/  LDG.E.64.CONSTANT R18, [R60.64] ;  /* 0x000000063c127981 */ /* 0x0002e6000c1e9b00 */
[C---:B------:R-:W-:Y:S01]  /*1490*/  IMAD.WIDE R48, R57.reuse, c[0x0][0x3e4], R60 ;  /* 0x0000f90039307a25 */ /* 0x040fe200078e023c */
[----:B------:R-:W3:Y:S05]  /*14a0*/  LDG.E.64.CONSTANT R16, [R16.64] ;  /* 0x0000000610107981 */ /* 0x000eea000c1e9b00 */
[----:B0-----:R-:W-:-:S06]  /*14b0*/  IMAD.WIDE R52, R57, c[0x0][0x3e4], R48 ;  /* 0x0000f90039347a25 */ /* 0x001fcc00078e0230 */
[----:B------:R-:W-:Y:S01]  /*14c0*/  IMAD.WIDE R50, R57, c[0x0][0x3e4], R52 ;  /* 0x0000f90039327a25 */ /* 0x000fe200078e0234 */
[----:B--2--5:R0:W4:-:S03]  /*14d0*/  DFMA R28, R22, R24, R28 ;  /* 0x00000018161c722b */ /* 0x024106000000001c */
[C---:B0-----:R-:W-:Y:S01]  /*14e0*/  IMAD.WIDE R24, R57.reuse, c[0x0][0x3e8], R20 ;  /* 0x0000fa0039187a25 */ /* 0x041fe200078e0214 */
[----:B------:R0:W2:Y:S04]  /*14f0*/  LDG.E.64.CONSTANT R22, [R48.64] ;  /* 0x0000000630167981 */ /* 0x0000a8000c1e9b00 */
[----:B------:R-:W2:Y:S01]  /*1500*/  LDG.E.64.CONSTANT R20, [R20.64] ;  /* 0x0000000614147981 */ /* 0x000ea2000c1e9b00 */
[----:B----4-:R4:W0:Y:S02]  /*1510*/  DFMA R46, R46, R26, R28 ;  /* 0x0000001a2e2e722b */ /* 0x010824000000001c */
[----:B----4-:R-:W-:Y:S01]  /*1520*/  IMAD.WIDE R28, R57, c[0x0][0x3e8], R24 ;  /* 0x0000fa00391c7a25 */ /* 0x010fe200078e0218 */
[----:B------:R4:W2:Y:S04]  /*1530*/  LDG.E.64.CONSTANT R26, [R52.64] ;  /* 0x00000006341a7981 */ /* 0x0008a8000c1e9b00 */
[----:B------:R-:W2:Y:S01]  /*1540*/  LDG.E.64.CONSTANT R24, [R24.64] ;  /* 0x0000000618187981 */ /* 0x000ea2000c1e9b00 */
[----:B0-----:R0:W0:-:S02]  /*1550*/  DFMA R34, R34, R30, R46 ;  /* 0x0000001e2222722b */ /* 0x001004000000002e */
[C---:B0-----:R-:W-:Y:S01]  /*1560*/  IMAD.WIDE R46, R57.reuse, c[0x0][0x3e8], R28 ;  /* 0x0000fa00392e7a25 */ /* 0x041fe200078e021c */
[----:B------:R0:W2:Y:S03]  /*1570*/  LDG.E.64.CONSTANT R30, [R50.64] ;  /* 0x00000006321e7981 */ /* 0x0000a6000c1e9b00 */
[C---:B------:R-:W-:Y:S01]  /*1580*/  IMAD.WIDE R48, R57.reuse, c[0x0][0x3e4], R50 ;  /* 0x0000f90039307a25 */ /* 0x040fe200078e0232 */
[----:B------:R-:W2:Y:S01]  /*1590*/  LDG.E.64.CONSTANT R28, [R28.64] ;  /* 0x000000061c1c7981 */ /* 0x000ea2000c1e9b00 */
[----:B------:R1:W0:Y:S02]  /*15a0*/  DFMA R38, R38, R32, R34 ;  /* 0x000000202626722b */ /* 0x0002240000000022 */
[C---:B------:R-:W-:Y:S01]  /*15b0*/  IMAD.WIDE R58, R57.reuse, c[0x0][0x3e8], R46 ;  /* 0x0000fa00393a7a25 */ /* 0x040fe200078e022e */
[----:B-1----:R1:W2:Y:S03]  /*15c0*/  LDG.E.64.CONSTANT R32, [R46.64] ;  /* 0x000000062e207981 */ /* 0x0022a6000c1e9b00 */
[----:B------:R-:W-:Y:S01]  /*15d0*/  IMAD.WIDE R60, R57, c[0x0][0x3e4], R48 ;  /* 0x0000f900393c7a25 */ /* 0x000fe200078e0230 */
[----:B------:R1:W2:Y:S01]  /*15e0*/  LDG.E.64.CONSTANT R34, [R48.64] ;  /* 0x0000000630227981 */ /* 0x0002a2000c1e9b00 */
[----:B0-----:R0:W0:-:S03]  /*15f0*/  DFMA R44, R36, R44, R38 ;  /* 0x0000002c242c722b */ /* 0x0010060000000026 */
[----:B0-----:R0:W2:Y:S04]  /*1600*/  LDG.E.64.CONSTANT R36, [R58.64] ;  /* 0x000000063a247981 */ /* 0x0010a8000c1e9b00 */
[----:B------:R1:W2:Y:S01]  /*1610*/  LDG.E.64.CONSTANT R38, [R60.64] ;  /* 0x000000063c267981 */ /* 0x0002a2000c1e9b00 */
[----:B0-----:R-:W-:-:S04]  /*1620*/  IMAD.WIDE R58, R57, c[0x0][0x3e8], R58 ;  /* 0x0000fa00393a7a25 */ /* 0x001fc800078e023a */
[C---:B-1----:R-:W-:Y:S01]  /*1630*/  IMAD.WIDE R60, R57.reuse, c[0x0][0x3e4], R60 ;  /* 0x0000f900393c7a25 */ /* 0x042fe200078e023c */
[----:B------:R0:W3:Y:S02]  /*1640*/  DFMA R40, R42, R40, R44 ;  /* 0x000000282a28722b */ /* 0x0000e4000000002c */
[----:B0-----:R-:W2:Y:S01]  /*1650*/  LDG.E.64.CONSTANT R42, [R58.64] ;  /* 0x000000063a2a7981 */ /* 0x001ea2000c1e9b00 */
[----:B------:R-:W-:-:S03]  /*1660*/  IMAD.WIDE R48, R57, c[0x0][0x3e8], R58 ;  /* 0x0000fa0039307a25 */ /* 0x000fc600078e023a */
[----:B------:R-:W2:Y:S01]  /*1670*/  LDG.E.64.CONSTANT R44, [R60.64] ;  /* 0x000000063c2c7981 */ /* 0x000ea2000c1e9b00 */
[----:B------:R-:W-:-:S03]  /*1680*/  IMAD.WIDE R46, R57, c[0x0][0x3e4], R60 ;  /* 0x0000f900392e7a25 */ /* 0x000fc600078e023c */
[----:B----4-:R0:W4:Y:S04]  /*1690*/  LDG.E.64.CONSTANT R52, [R48.64] ;  /* 0x0000000630347981 */ /* 0x010128000c1e9b00 */
[----:B------:R-:W4:Y:S01]  /*16a0*/  LDG.E.64.CONSTANT R50, [R46.64] ;  /* 0x000000062e327981 */ /* 0x000f22000c1e9b00 */
[----:B---3--:R-:W1:-:S06]  /*16b0*/  DFMA R8, R8, R10, R40 ;  /* 0x0000000a0808722b */ /* 0x008e4c0000000028 */
[----:B-1----:R-:W1:-:S06]  /*16c0*/  DFMA R8, R12, R14, R8 ;  /* 0x0000000e0c08722b */ /* 0x002e4c0000000008 */
[----:B-1----:R1:W2:Y:S01]  /*16d0*/  DFMA R8, R16, R18, R8 ;  /* 0x000000121008722b */ /* 0x0022a20000000008 */
[----:B------:R-:W-:-:S04]  /*16e0*/  IADD3 R56, R56, -0x10, RZ ;  /* 0xfffffff038387810 */ /* 0x000fc80007ffe0ff */
[----:B------:R-:W-:Y:S01]  /*16f0*/  ISETP.GT.AND P1, PT, R56, 0xc, PT ;  /* 0x0000000c3800780c */ /* 0x000fe20003f24270 */
[----:B0-----:R-:W-:Y:S01]  /*1700*/  IMAD.WIDE R48, R57, c[0x0][0x3e8], R48 ;  /* 0x0000fa0039307a25 */ /* 0x001fe200078e0230 */
[----:B------:R-:W-:-:S03]  /*1710*/  IADD3 R55, R55, 0x10, RZ ;  /* 0x0000001037377810 */ /* 0x000fc60007ffe0ff */
[----:B-1----:R-:W-:Y:S01]  /*1720*/  IMAD.WIDE R18, R57, c[0x0][0x3e4], R46 ;  /* 0x0000f90039127a25 */ /* 0x002fe200078e022e */
[----:B--2---:R-:W0:-:S06]  /*1730*/  DFMA R8, R20, R22, R8 ;  /* 0x000000161408722b */ /* 0x004e0c0000000008 */
[----:B0-----:R-:W0:-:S06]  /*1740*/  DFMA R8, R24, R26, R8 ;  /* 0x0000001a1808722b */ /* 0x001e0c0000000008 */
[----:B0-----:R-:W0:-:S06]  /*1750*/  DFMA R8, R28, R30, R8 ;  /* 0x0000001e1c08722b */ /* 0x001e0c0000000008 */
[----:B0-----:R-:W0:-:S06]  /*1760*/  DFMA R8, R32, R34, R8 ;  /* 0x000000222008722b */ /* 0x001e0c0000000008 */
[----:B0-----:R-:W0:-:S06]  /*1770*/  DFMA R8, R36, R38, R8 ;  /* 0x000000262408722b */ /* 0x001e0c0000000008 */
[----:B0-----:R-:W4:-:S06]  /*1780*/  DFMA R8, R42, R44, R8 ;  /* 0x0000002c2a08722b */ /* 0x001f0c0000000008 */
[----:B----4-:R0:W1:Y:S01]  /*1790*/  DFMA R28, R52, R50, R8 ;  /* 0x00000032341c722b */ /* 0x0100620000000008 */
[----:B------:R-:W-:Y:S05]  /*17a0*/  @P1 BRA `(.L_x_401) ;  /* 0xfffffab000001947 */ /* 0x000fea000383ffff */
.L_x_400:
[----:B------:R-:W-:-:S13]  /*17b0*/  ISETP.GT.AND P1, PT, R56, 0x4, PT ;  /* 0x000000043800780c */ /* 0x000fda0003f24270 */
[----:B------:R-:W-:Y:S05]  /*17c0*/  @!P1 BRA `(.L_x_402) ;  /* 0x000002c000009947 */ /* 0x000fea0003800000 */
[----:B------:R-:W-:Y:S01]  /*17d0*/  MOV R10, 0x8 ;  /* 0x00000008000a7802 */ /* 0x000fe20000000f00 */
[----:B------:R2:W3:Y:S04]  /*17e0*/  LDG.E.64.CONSTANT R12, [R18.64] ;  /* 0x00000006120c7981 */ /* 0x0004e8000c1e9b00 */
[C---:B------:R-:W-:Y:S01]  /*17f0*/  IMAD.WIDE R14, R10.reuse, c[0x0][0x3e4], R18 ;  /* 0x0000f9000a0e7a25 */ /* 0x040fe200078e0212 */
[----:B0-----:R0:W3:Y:S03]  /*1800*/  LDG.E.64.CONSTANT R8, [R48.64] ;  /* 0x0000000630087981 */ /* 0x0010e6000c1e9b00 */
[----:B------:R-:W-:-:S04]  /*1810*/  IMAD.WIDE R32, R10, c[0x0][0x3e8], R48 ;  /* 0x0000fa000a207a25 */ /* 0x000fc800078e0230 */
[C---:B------:R-:W-:Y:S01]  /*1820*/  IMAD.WIDE R20, R10.reuse, c[0x0][0x3e4], R14 ;  /* 0x0000f9000a147a25 */ /* 0x040fe200078e020e */
[----:B------:R4:W3:Y:S03]  /*1830*/  LDG.E.64.CONSTANT R16, [R32.64] ;  /* 0x0000000620107981 */ /* 0x0008e6000c1e9b00 */
[C---:B------:R-:W-:Y:S01]  /*1840*/  IMAD.WIDE R34, R10.reuse, c[0x0][0x3e8], R32 ;  /* 0x0000fa000a227a25 */ /* 0x040fe200078e0220 */
[----:B------:R-:W3:Y:S03]  /*1850*/  LDG.E.64.CONSTANT R14, [R14.64] ;  /* 0x000000060e0e7981 */ /* 0x000ee6000c1e9b00 */
[C---:B------:R-:W-:Y:S01]  /*1860*/  IMAD.WIDE R24, R10.reuse, c[0x0][0x3e4], R20 ;  /* 0x0000f9000a187a25 */ /* 0x040fe200078e0214 */
[----:B------:R1:W3:Y:S03]  /*1870*/  LDG.E.64.CONSTANT R22, [R34.64] ;  /* 0x0000000622167981 */ /* 0x0002e6000c1e9b00 */
[C---:B------:R-:W-:Y:S01]  /*1880*/  IMAD.WIDE R38, R10.reuse, c[0x0][0x3e8], R34 ;  /* 0x0000fa000a267a25 */ /* 0x040fe200078e0222 */
[----:B------:R-:W3:Y:S03]  /*1890*/  LDG.E.64.CONSTANT R20, [R20.64] ;  /* 0x0000000614147981 */ /* 0x000ee6000c1e9b00 */
[C---:B------:R-:W-:Y:S01]  /*18a0*/  IMAD.WIDE R36, R10.reuse, c[0x0][0x3e4], R24 ;  /* 0x0000f9000a247a25 */ /* 0x040fe200078e0218 */
[----:B------:R1:W3:Y:S03]  /*18b0*/  LDG.E.64.CONSTANT R26, [R38.64] ;  /* 0x00000006261a7981 */ /* 0x0002e6000c1e9b00 */
[C---:B0-----:R-:W-:Y:S01]  /*18c0*/  IMAD.WIDE R48, R10.reuse, c[0x0][0x3e8], R38 ;  /* 0x0000fa000a307a25 */ /* 0x041fe200078e0226 */
[----:B------:R-:W3:Y:S03]  /*18d0*/  LDG.E.64.CONSTANT R24, [R24.64] ;  /* 0x0000000618187981 */ /* 0x000ee6000c1e9b00 */
[C---:B------:R-:W-:Y:S01]  /*18e0*/  IMAD.WIDE R50, R10.reuse, c[0x0][0x3e4], R36 ;  /* 0x0000f9000a327a25 */ /* 0x040fe200078e0224 */
[----:B------:R0:W3:Y:S03]  /*18f0*/  LDG.E.64.CONSTANT R30, [R36.64] ;  /* 0x00000006241e7981 */ /* 0x0000e6000c1e9b00 */
[C---:B------:R-:W-:Y:S01]  /*1900*/  IMAD.WIDE R52, R10.reuse, c[0x0][0x3e8], R48 ;  /* 0x0000fa000a347a25 */ /* 0x040fe200078e0230 */
[----:B----4-:R4:W3:Y:S03]  /*1910*/  LDG.E.64.CONSTANT R32, [R48.64] ;  /* 0x0000000630207981 */ /* 0x0108e6000c1e9b00 */
[C---:B------:R-:W-:Y:S01]  /*1920*/  IMAD.WIDE R58, R10.reuse, c[0x0][0x3e4], R50 ;  /* 0x0000f9000a3a7a25 */ /* 0x040fe200078e0232 */
[----:B------:R-:W3:Y:S03]  /*1930*/  LDG.E.64.CONSTANT R46, [R50.64] ;  /* 0x00000006322e7981 */ /* 0x000ee6000c1e9b00 */
[C---:B------:R-:W-:Y:S01]  /*1940*/  IMAD.WIDE R60, R10.reuse, c[0x0][0x3e8], R52 ;  /* 0x0000fa000a3c7a25 */ /* 0x040fe200078e0234 */
[----:B------:R-:W3:Y:S03]  /*1950*/  LDG.E.64.CONSTANT R44, [R52.64] ;  /* 0x00000006342c7981 */ /* 0x000ee6000c1e9b00 */
[C---:B--2---:R-:W-:Y:S01]  /*1960*/  IMAD.WIDE R18, R10.reuse, c[0x0][0x3e4], R58 ;  /* 0x0000f9000a127a25 */ /* 0x044fe200078e023a */
[----:B------:R-:W2:Y:S03]  /*1970*/  LDG.E.64.CONSTANT R42, [R58.64] ;  /* 0x000000063a2a7981 */ /* 0x000ea6000c1e9b00 */
[C---:B-1----:R-:W-:Y:S01]  /*1980*/  IMAD.WIDE R34, R10.reuse, c[0x0][0x3e8], R60 ;  /* 0x0000fa000a227a25 */ /* 0x042fe200078e023c */
[----:B------:R-:W2:Y:S04]  /*1990*/  LDG.E.64.CONSTANT R40, [R60.64] ;  /* 0x000000063c287981 */ /* 0x000ea8000c1e9b00 */
[----:B------:R1:W2:Y:S04]  /*19a0*/  LDG.E.64.CONSTANT R38, [R18.64] ;  /* 0x0000000612267981 */ /* 0x0002a8000c1e9b00 */
[----:B0-----:R-:W2:Y:S01]  /*19b0*/  LDG.E.64.CONSTANT R36, [R34.64] ;  /* 0x0000000622247981 */ /* 0x001ea2000c1e9b00 */
[----:B------:R-:W-:Y:S01]  /*19c0*/  PLOP3.LUT P0, PT, PT, PT, PT, 0x8, 0x0 ;  /* 0x000000000000781c */ /* 0x000fe20003f0e170 */
[----:B----4-:R-:W-:Y:S01]  /*19d0*/  IMAD.WIDE R48, R10, c[0x0][0x3e8], R34 ;  /* 0x0000fa000a307a25 */ /* 0x010fe200078e0222 */
[----:B------:R-:W-:-:S02]  /*19e0*/  IADD3 R55, R55, 0x8, RZ ;  /* 0x0000000837377810 */ /* 0x000fc40007ffe0ff */
[----:B------:R-:W-:Y:S01]  /*19f0*/  IADD3 R56, R56, -0x8, RZ ;  /* 0xfffffff838387810 */ /* 0x000fe20007ffe0ff */
[----:B-1----:R-:W-:Y:S01]  /*1a00*/  IMAD.WIDE R18, R10, c[0x0][0x3e4], R18 ;  /* 0x0000f9000a127a25 */ /* 0x002fe200078e0212 */
[----:B---3-5:R-:W0:-:S06]  /*1a10*/  DFMA R8, R8, R12, R28 ;  /* 0x0000000c0808722b */ /* 0x028e0c000000001c */
[----:B0-----:R-:W0:-:S06]  /*1a20*/  DFMA R8, R16, R14, R8 ;  /* 0x0000000e1008722b */ /* 0x001e0c0000000008 */
[----:B0-----:R-:W0:-:S06]  /*1a30*/  DFMA R8, R22, R20, R8 ;  /* 0x000000141608722b */ /* 0x001e0c0000000008 */
[----:B0-----:R-:W0:-:S06]  /*1a40*/  DFMA R8, R26, R24, R8 ;  /* 0x000000181a08722b */ /* 0x001e0c0000000008 */
[----:B0-----:R-:W0:-:S06]  /*1a50*/  DFMA R8, R32, R30, R8 ;  /* 0x0000001e2008722b */ /* 0x001e0c0000000008 */
[----:B0-----:R-:W2:-:S06]  /*1a60*/  DFMA R8, R44, R46, R8 ;  /* 0x0000002e2c08722b */ /* 0x001e8c0000000008 */
[----:B--2---:R-:W0:-:S06]  /*1a70*/  DFMA R8, R40, R42, R8 ;  /* 0x0000002a2808722b */ /* 0x004e0c0000000008 */
[----:B0-----:R0:W1:-:S04]  /*1a80*/  DFMA R28, R36, R38, R8 ;  /* 0x00000026241c722b */ /* 0x0010480000000008 */
.L_x_402:
[----:B------:R-:W-:-:S13]  /*1a90*/  ISETP.NE.OR P0, PT, R56, RZ, P0 ;  /* 0x000000ff3800720c */ /* 0x000fda0000705670 */
[----:B------:R-:W-:Y:S05]  /*1aa0*/  @!P0 BRA `(.L_x_398) ;  /* 0x0000019000008947 */ /* 0x000fea0003800000 */
.L_x_399:
[----:B0-----:R-:W-:Y:S01]  /*1ab0*/  MOV R39, 0x8 ;  /* 0x0000000800277802 */ /* 0x001fe20000000f00 */
[----:B------:R0:W2:Y:S04]  /*1ac0*/  LDG.E.64.CONSTANT R8, [R48.64] ;  /* 0x0000000630087981 */ /* 0x0000a8000c1e9b00 */
[----:B------:R3:W2:Y:S01]  /*1ad0*/  LDG.E.64.CONSTANT R10, [R18.64] ;  /* 0x00000006120a7981 */ /* 0x0006a2000c1e9b00 */
[----:B------:R-:W-:-:S04]  /*1ae0*/  IMAD.WIDE R14, R39, c[0x0][0x3e8], R48 ;  /* 0x0000fa00270e7a25 */ /* 0x000fc800078e0230 */
[C---:B------:R-:W-:Y:S01]  /*1af0*/  IMAD.WIDE R12, R39.reuse, c[0x0][0x3e4], R18 ;  /* 0x0000f900270c7a25 */ /* 0x040fe200078e0212 */
[----:B------:R-:W4:Y:S03]  /*1b00*/  LDG.E.64.CONSTANT R16, [R14.64] ;  /* 0x000000060e107981 */ /* 0x000f26000c1e9b00 */
[C---:B------:R-:W-:Y:S01]  /*1b10*/  IMAD.WIDE R24, R39.reuse, c[0x0][0x3e8], R14 ;  /* 0x0000fa0027187a25 */ /* 0x040fe200078e020e */
[----:B------:R-:W4:Y:S03]  /*1b20*/  LDG.E.64.CONSTANT R20, [R12.64] ;  /* 0x000000060c147981 */ /* 0x000f26000c1e9b00 */
[C---:B------:R-:W-:Y:S01]  /*1b30*/  IMAD.WIDE R22, R39.reuse, c[0x0][0x3e4], R12 ;  /* 0x0000f90027167a25 */ /* 0x040fe200078e020c */
[----:B------:R-:W4:Y:S03]  /*1b40*/  LDG.E.64.CONSTANT R26, [R24.64] ;  /* 0x00000006181a7981 */ /* 0x000f26000c1e9b00 */
[C---:B------:R-:W-:Y:S01]  /*1b50*/  IMAD.WIDE R34, R39.reuse, c[0x0][0x3e8], R24 ;  /* 0x0000fa0027227a25 */ /* 0x040fe200078e0218 */
[----:B------:R-:W4:Y:S03]  /*1b60*/  LDG.E.64.CONSTANT R30, [R22.64] ;  /* 0x00000006161e7981 */ /* 0x000f26000c1e9b00 */
[----:B------:R-:W-:Y:S01]  /*1b70*/  IMAD.WIDE R32, R39, c[0x0][0x3e4], R22 ;  /* 0x0000f90027207a25 */ /* 0x000fe200078e0216 */
[----:B---3--:R-:W3:Y:S04]  /*1b80*/  LDG.E.64.CONSTANT R18, [R34.64] ;  /* 0x0000000622127981 */ /* 0x008ee8000c1e9b00 */
[----:B------:R-:W3:Y:S01]  /*1b90*/  LDG.E.64.CONSTANT R36, [R32.64] ;  /* 0x0000000620247981 */ /* 0x000ee2000c1e9b00 */
[----:B------:R-:W-:-:S04]  /*1ba0*/  IADD3 R56, R56, -0x4, RZ ;  /* 0xfffffffc38387810 */ /* 0x000fc80007ffe0ff */
[----:B------:R-:W-:Y:S01]  /*1bb0*/  ISETP.NE.AND P0, PT, R56, RZ, PT ;  /* 0x000000ff3800720c */ /* 0x000fe20003f05270 */
[----:B0-----:R-:W-:Y:S01]  /*1bc0*/  IMAD.WIDE R48, R39, c[0x0][0x3e8], R34 ;  /* 0x0000fa0027307a25 */ /* 0x001fe200078e0222 */
[----:B------:R-:W-:Y:S01]  /*1bd0*/  IADD3 R55, R55, 0x4, RZ ;  /* 0x0000000437377810 */ /* 0x000fe20007ffe0ff */
[----:B-12--5:R-:W4:-:S06]  /*1be0*/  DFMA R8, R8, R10, R28 ;  /* 0x0000000a0808722b */ /* 0x026f0c000000001c */
[----:B----4-:R-:W0:-:S06]  /*1bf0*/  DFMA R8, R16, R20, R8 ;  /* 0x000000141008722b */ /* 0x010e0c0000000008 */
[----:B0-----:R-:W3:-:S06]  /*1c00*/  DFMA R8, R26, R30, R8 ;  /* 0x0000001e1a08722b */ /* 0x001ecc0000000008 */
[----:B---3--:R0:W1:Y:S02]  /*1c10*/  DFMA R28, R18, R36, R8 ;  /* 0x00000024121c722b */ /* 0x0080640000000008 */
[----:B0-----:R-:W-:Y:S01]  /*1c20*/  IMAD.WIDE R18, R39, c[0x0][0x3e4], R32 ;  /* 0x0000f90027127a25 */ /* 0x001fe200078e0220 */
[----:B-1----:R-:W-:Y:S05]  /*1c30*/  @P0 BRA `(.L_x_399) ;  /* 0xfffffe7000000947 */ /* 0x002fea000383ffff */
.L_x_398:
[----:B0-----:R-:W-:-:S13]  /*1c40*/  LOP3.LUT P0, R54, R54, 0x3, RZ, 0xc0, !PT ;  /* 0x0000000336367812 */ /* 0x001fda000780c0ff */
[----:B------:R-:W-:Y:S05]  /*1c50*/  @!P0 BRA `(.L_x_403) ;  /* 0x0000018000008947 */ /* 0x000fea0003800000 */
[C---:B------:R-:W-:Y:S02]  /*1c60*/  IMAD R13, R55.reuse, c[0x0][0x3e8], RZ ;  /* 0x0000fa00370d7a24 */ /* 0x040fe400078e02ff */
[----:B------:R-:W-:Y:S02]  /*1c70*/  IMAD R55, R55, c[0x0][0x3e4], RZ ;  /* 0x0000f90037377a24 */ /* 0x000fe400078e02ff */
[----:B------:R-:W-:-:S04]  /*1c80*/  IMAD.WIDE R10, R13, 0x8, R6 ;  /* 0x000000080d0a7825 */ /* 0x000fc800078e0206 */
[----:B------:R-:W-:Y:S02]  /*1c90*/  IMAD.WIDE R8, R55, 0x8, R4 ;  /* 0x0000000837087825 */ /* 0x000fe400078e0204 */
[----:B------:R-:W2:Y:S04]  /*1ca0*/  LDG.E.64.CONSTANT R10, [R10.64] ;  /* 0x000000060a0a7981 */ /* 0x000ea8000c1e9b00 */
[----:B------:R-:W2:Y:S01]  /*1cb0*/  LDG.E.64.CONSTANT R8, [R8.64] ;  /* 0x0000000608087981 */ /* 0x000ea2000c1e9b00 */
[----:B------:R-:W-:Y:S01]  /*1cc0*/  ISETP.NE.AND P0, PT, R54, 0x1, PT ;  /* 0x000000013600780c */ /* 0x000fe20003f05270 */
[----:B-12--5:R0:W1:-:S12]  /*1cd0*/  DFMA R28, R10, R8, R28 ;  /* 0x000000080a1c722b */ /* 0x026058000000001c */
[----:B------:R-:W-:Y:S05]  /*1ce0*/  @!P0 BRA `(.L_x_403) ;  /* 0x000000f000008947 */ /* 0x000fea0003800000 */
[----:B------:R-:W-:Y:S02]  /*1cf0*/  ISETP.NE.AND P0, PT, R54, 0x2, PT ;  /* 0x000000023600780c */ /* 0x000fe40003f05270 */
[----:B0-----:R-:W-:Y:S02]  /*1d00*/  IADD3 R11, R13, c[0x0][0x3e8], RZ ;  /* 0x0000fa000d0b7a10 */ /* 0x001fe40007ffe0ff */
[----:B------:R-:W-:-:S05]  /*1d10*/  IADD3 R13, R55, c[0x0][0x3e4], RZ ;  /* 0x0000f900370d7a10 */ /* 0x000fca0007ffe0ff */
[----:B------:R-:W-:-:S04]  /*1d20*/  IMAD.WIDE R8, R13, 0x8, R4 ;  /* 0x000000080d087825 */ /* 0x000fc800078e0204 */
[C---:B------:R-:W-:Y:S01]  /*1d30*/  @P0 IADD3 R15, R11.reuse, c[0x0][0x3e8], RZ ;  /* 0x0000fa000b0f0a10 */ /* 0x040fe20007ffe0ff */
[--C-:B------:R-:W-:Y:S01]  /*1d40*/  IMAD.WIDE R10, R11, 0x8, R6.reuse ;  /* 0x000000080b0a7825 */ /* 0x100fe200078e0206 */
[----:B------:R-:W-:Y:S01]  /*1d50*/  @P0 IADD3 R13, R13, c[0x0][0x3e4], RZ ;  /* 0x0000f9000d0d0a10 */ /* 0x000fe20007ffe0ff */
[----:B------:R-:W2:Y:S02]  /*1d60*/  LDG.E.64.CONSTANT R8, [R8.64] ;  /* 0x0000000608087981 */ /* 0x000ea4000c1e9b00 */
[----:B------:R-:W-:Y:S02]  /*1d70*/  @P0 IMAD.WIDE R6, R15, 0x8, R6 ;  /* 0x000000080f060825 */ /* 0x000fe400078e0206 */
[----:B------:R-:W2:Y:S02]  /*1d80*/  LDG.E.64.CONSTANT R10, [R10.64] ;  /* 0x000000060a0a7981 */ /* 0x000ea4000c1e9b00 */
[----:B------:R-:W-:Y:S02]  /*1d90*/  @P0 IMAD.WIDE R4, R13, 0x8, R4 ;  /* 0x000000080d040825 */ /* 0x000fe400078e0204 */
[----:B------:R-:W3:Y:S04]  /*1da0*/  @P0 LDG.E.64.CONSTANT R6, [R6.64] ;  /* 0x0000000606060981 */ /* 0x000ee8000c1e9b00 */
[----:B------:R-:W3:Y:S01]  /*1db0*/  @P0 LDG.E.64.CONSTANT R4, [R4.64] ;  /* 0x0000000604040981 */ /* 0x000ee2000c1e9b00 */
[----:B-12---:R-:W3:-:S06]  /*1dc0*/  DFMA R28, R10, R8, R28 ;  /* 0x000000080a1c722b */ /* 0x006ecc000000001c */
[----:B---3--:R0:W1:-:S09]  /*1dd0*/  @P0 DFMA R28, R6, R4, R28 ;  /* 0x00000004061c022b */ /* 0x008052000000001c */
.L_x_403:
[----:B-1---5:R1:W-:Y:S02]  /*1de0*/  STG.E.64 [R2.64], R28 ;  /* 0x0000001c02007986 */ /* 0x0223e4000c101b06 */
.L_x_397:
[----:B-1----:R-:W-:Y:S02]  /*1df0*/  IADD3 R3, R0, 0x80, RZ ;  /* 0x0000008000037810 */ /* 0x002fe40007ffe0ff */
.L_x_395:
[----:B------:R-:W-:Y:S05]  /*1e00*/  BSYNC B0 ;  /* 0x0000000000007941 */ /* 0x000fea0003800000 */
.L_x_394:
[----:B------:R-:W-:Y:S01]  /*1e10*/  ISETP.GE.AND P0, PT, R3, c[0x0][0x160], PT ;  /* 0x0000580003007a0c */ /* 0x000fe20003f06270 */
[----:B------:R-:W-:Y:S01]  /*1e20*/  BSSY B1, `(.L_x_404) ;  /* 0x0000bd3000017945 */ /* 0x000fe20003800000 */
[----:B------:R-:W-:Y:S11]  /*1e30*/  BSSY B0, `(.L_x_405) ;  /* 0x00009d3000007945 */ /* 0x000ff60003800000 */
[----:B------:R-:W-:Y:S05]  /*1e40*/  @P0 BRA `(.L_x_406) ;  /* 0x00003cd000000947 */ /* 0x000fea0003800000 */
        /* <DEDUP_REMOVED lines=254> */
.L_x_407:
[----:B------:R-:W-:-:S04]  /*2e30*/  MOV R0, c[0x0][0x3e0] ;  /* 0x0000f80000007a02 */ /* 0x000fc80000000f00 */
[----:B------:R-:W-:-:S13]  /*2e40*/  ISETP.GE.AND P0, PT, R0, 0x1, PT ;  /* 0x000000010000780c */ /* 0x000fda0003f06270 */
[----:B------:R-:W-:Y:S05]  /*2e50*/  @!P0 BRA `(.L_x_408) ;  /* 0x00000d2000008947 */ /* 0x000fea0003800000 */
[----:B------:R-:W-:-:S05]  /*2e60*/  IADD3 R4, P0, R4, c[0x0][0x3c8], RZ ;  /* 0x0000f20004047a10 */ /* 0x000fca0007f1e0ff */
[----:B------:R-:W-:-:S05]  /*2e70*/  IMAD.X R5, RZ, RZ, c[0x0][0x3cc], P0 ;  /* 0x0000f300ff057624 */ /* 0x000fca00000e06ff */
        /* <DEDUP_REMOVED lines=12> */
[----:B------:R-:W-:Y:S01]  /*2f40*/  IMAD.MOV.U32 R20, RZ, RZ, R6 ;  /* 0x000000ffff147224 */ /* 0x000fe200078e0006 */
[----:B------:R-:W-:Y:S02]  /*2f50*/  MOV R21, R7 ;  /* 0x0000000700157202 */ /* 0x000fe40000000f00 */
        /* <DEDUP_REMOVED lines=9> */
.L_x_412:
        /* <DEDUP_REMOVED lines=85> */
.L_x_411:
        /* <DEDUP_REMOVED lines=46> */
.L_x_413:
[----:B------:R-:W-:-:S13]  /*3820*/  ISETP.NE.OR P0, PT, R2, RZ, P0 ;  /* 0x000000ff0200720c */ /* 0x000fda0000705670 */
[----:B------:R-:W-:Y:S05]  /*3830*/  @!P0 BRA `(.L_x_409) ;  /* 0x0000019000008947 */ /* 0x000fea0003800000 */
.L_x_410:
[----:B0-----:R-:W-:Y:S01]  /*3840*/  IMAD.MOV.U32 R41, RZ, RZ, 0x8 ;  /* 0x00000008ff297424 */ /* 0x001fe200078e00ff */
[----:B------:R0:W2:Y:S03]  /*3850*/  LDG.E.64.CONSTANT R10, [R50.64] ;  /* 0x00000006320a7981 */ /* 0x0000a6000c1e9b00 */
[C---:B------:R-:W-:Y:S01]  /*3860*/  IMAD.WIDE R16, R41.reuse, c[0x0][0x3e8], R50 ;  /* 0x0000fa0029107a25 */ /* 0x040fe200078e0232 */
[----:B------:R3:W2:Y:S03]  /*3870*/  LDG.E.64.CONSTANT R12, [R20.64] ;  /* 0x00000006140c7981 */ /* 0x0006a6000c1e9b00 */
        /* <DEDUP_REMOVED lines=21> */
.L_x_409:
        /* <DEDUP_REMOVED lines=26> */
.L_x_414:
[----:B-1---5:R1:W-:Y:S02]  /*3b70*/  STG.E.64 [R4.64], R30 ;  /* 0x0000001e04007986 */ /* 0x0223e4000c101b06 */
.L_x_408:
[----:B------:R-:W-:-:S04]  /*3b80*/  IADD3 R3, R3, 0x80, RZ ;  /* 0x0000008003037810 */ /* 0x000fc80007ffe0ff */
[----:B------:R-:W-:-:S13]  /*3b90*/  ISETP.GE.AND P0, PT, R3, c[0x0][0x160], PT ;  /* 0x0000580003007a0c */ /* 0x000fda0003f06270 */
[----:B------:R-:W-:Y:S05]  /*3ba0*/  @P0 BRA `(.L_x_415) ;  /* 0x00003f7000000947 */ /* 0x000fea0003800000 */
[----:B------:R-:W-:Y:S01]  /*3bb0*/  ISETP.NE.AND P0, PT, RZ, c[0x0][0x168], PT ;  /* 0x00005a00ff007a0c */ /* 0x000fe20003f05270 */
[----:B0-----:R-:W-:Y:S01]  /*3bc0*/  HFMA2.MMA R6, -RZ, RZ, 0, 0 ;  /* 0x00000000ff067435 */ /* 0x001fe200000001ff */
[----:B------:R-:W-:Y:S02]  /*3bd0*/  MOV R8, RZ ;  /* 0x000000ff00087202 */ /* 0x000fe40000000f00 */
[----:B-1----:R-:W-:-:S09]  /*3be0*/  MOV R4, RZ ;  /* 0x000000ff00047202 */ /* 0x002fd20000000f00 */
        /* <DEDUP_REMOVED lines=250> */
.L_x_416:
[----:B------:R-:W-:-:S04]  /*4b90*/  MOV R0, c[0x0][0x3e0] ;  /* 0x0000f80000007a02 */ /* 0x000fc80000000f00 */
[----:B------:R-:W-:-:S13]  /*4ba0*/  ISETP.GE.AND P0, PT, R0, 0x1, PT ;  /* 0x000000010000780c */ /* 0x000fda0003f06270 */
[----:B------:R-:W-:Y:S05]  /*4bb0*/  @!P0 BRA `(.L_x_417) ;  /* 0x00000f5000008947 */ /* 0x000fea0003800000 */
[----:B------:R-:W-:-:S04]  /*4bc0*/  IADD3 R4, P0, R4, c[0x0][0x3c8], RZ ;  /* 0x0000f20004047a10 */ /* 0x000fc80007f1e0ff */
[----:B------:R-:W-:-:S05]  /*4bd0*/  IADD3.X R5, RZ, c[0x0][0x3cc], RZ, P0, !PT ;  /* 0x0000f300ff057a10 */ /* 0x000fca00007fe4ff */
[----:B------:R0:W5:Y:S01]  /*4be0*/  LDG.E.64 R52, [R4.64] ;  /* 0x0000000604347981 */ /* 0x000162000c1e1b00 */
        /* <DEDUP_REMOVED lines=10> */
[----:B0-----:R-:W-:Y:S01]  /*4c90*/  IMAD.IADD R2, R11, 0x1, -R0 ;  /* 0x000000010b027824 */ /* 0x001fe200078e0a00 */
[----:B------:R-:W-:Y:S01]  /*4ca0*/  ULDC UR5, c[0x0][0x3e8] ;  /* 0x0000fa0000057ab9 */ /* 0x000fe20000000800 */
[----:B------:R-:W-:Y:S01]  /*4cb0*/  MOV R18, R8 ;  /* 0x0000000800127202 */ /* 0x000fe20000000f00 */
[----:B------:R-:W-:Y:S01]  /*4cc0*/  USHF.R.S32.HI UR4, URZ, 0x1f, UR5 ;  /* 0x0000001f3f047899 */ /* 0x000fe20008011405 */
[----:B------:R-:W-:Y:S01]  /*4cd0*/  MOV R27, R9 ;  /* 0x00000009001b7202 */ /* 0x000fe20000000f00 */
[----:B------:R-:W-:Y:S01]  /*4ce0*/  USHF.L.U32 UR8, UR5, 0x3, URZ ;  /* 0x0000000305087899 */ /* 0x000fe2000800063f */
[----:B------:R-:W-:Y:S01]  /*4cf0*/  ISETP.GT.AND P0, PT, R2, RZ, PT ;  /* 0x000000ff0200720c */ /* 0x000fe20003f04270 */
[----:B------:R-:W-:Y:S01]  /*4d00*/  USHF.L.U64.HI UR4, UR5, 0x3, UR4 ;  /* 0x0000000305047899 */ /* 0x000fe20008010204 */
[----:B------:R-:W-:Y:S02]  /*4d10*/  MOV R56, RZ ;  /* 0x000000ff00387202 */ /* 0x000fe40000000f00 */
[----:B------:R-:W-:-:S02]  /*4d20*/  MOV R50, R6 ;  /* 0x0000000600327202 */ /* 0x000fc40000000f00 */
[----:B------:R-:W-:-:S07]  /*4d30*/  MOV R51, R7 ;  /* 0x0000000700337202 */ /* 0x000fce0000000f00 */
[----:B------:R-:W-:Y:S05]  /*4d40*/  @!P0 BRA `(.L_x_419) ;  /* 0x00000a3000008947 */ /* 0x000fea0003800000 */
[----:B------:R-:W-:Y:S02]  /*4d50*/  ISETP.GT.AND P1, PT, R2, 0xc, PT ;  /* 0x0000000c0200780c */ /* 0x000fe40003f24270 */
[----:B------:R-:W-:-:S11]  /*4d60*/  PLOP3.LUT P0, PT, PT, PT, PT, 0x80, 0x0 ;  /* 0x000000000000781c */ /* 0x000fd60003f0f070 */
[----:B------:R-:W-:Y:S05]  /*4d70*/  @!P1 BRA `(.L_x_420) ;  /* 0x0000067000009947 */ /* 0x000fea0003800000 */
[----:B------:R-:W-:Y:S02]  /*4d80*/  PLOP3.LUT P0, PT, PT, PT, PT, 0x8, 0x0 ;  /* 0x000000000000781c */ /* 0x000fe40003f0e170 */
.L_x_421:
[----:B------:R-:W-:Y:S01]  /*4d90*/  IMAD.MOV.U32 R57, RZ, RZ, c[0x0][0x3e4] ;  /* 0x0000f900ff397624 */ /* 0x000fe200078e00ff */
[----:B------:R-:W-:Y:S01]  /*4da0*/  MOV R19, R27 ;  /* 0x0000001b00137202 */ /* 0x000fe20000000f00 */
[----:B0-----:R0:W2:Y:S01]  /*4db0*/  LDG.E.64.CONSTANT R10, [R50.64] ;  /* 0x00000006320a7981 */ /* 0x0010a2000c1e9b00 */
[----:B------:R-:W-:Y:S01]  /*4dc0*/  IADD3 R22, P1, R18, UR8, RZ ;  /* 0x0000000812167c10 */ /* 0x000fe2000ff3e0ff */
[----:B------:R-:W-:Y:S02]  /*4dd0*/  IMAD.WIDE R20, R57, 0x8, R50 ;  /* 0x0000000839147825 */ /* 0x000fe400078e0232 */
[----:B-1----:R1:W2:Y:S01]  /*4de0*/  LDG.E.64.CONSTANT R14, [R18.64] ;  /* 0x00000006120e7981 */ /* 0x0022a2000c1e9b00 */
[----:B------:R-:W-:Y:S02]  /*4df0*/  IADD3.X R23, R27, UR4, RZ, P1, !PT ;  /* 0x000000041b177c10 */ /* 0x000fe40008ffe4ff */
[----:B------:R-:W-:Y:S01]  /*4e00*/  IADD3 R26, P1, R22, UR8, RZ ;  /* 0x00000008161a7c10 */ /* 0x000fe2000ff3e0ff */
[----:B------:R-:W-:Y:S01]  /*4e10*/  IMAD.WIDE R24, R57, 0x8, R20 ;  /* 0x0000000839187825 */ /* 0x000fe200078e0214 */
[----:B------:R3:W4:Y:S02]  /*4e20*/  LDG.E.64.CONSTANT R12, [R20.64] ;  /* 0x00000006140c7981 */ /* 0x000724000c1e9b00 */
[----:B------:R-:W-:-:S02]  /*4e30*/  IADD3.X R27, R23, UR4, RZ, P1, !PT ;  /* 0x00000004171b7c10 */ /* 0x000fc40008ffe4ff */
[----:B------:R-:W4:Y:S01]  /*4e40*/  LDG.E.64.CONSTANT R22, [R22.64] ;  /* 0x0000000616167981 */ /* 0x000f22000c1e9b00 */
[----:B------:R-:W-:Y:S01]  /*4e50*/  IADD3 R32, P1, R26, UR8, RZ ;  /* 0x000000081a207c10 */ /* 0x000fe2000ff3e0ff */
[----:B------:R-:W-:Y:S02]  /*4e60*/  IMAD.WIDE R28, R57, 0x8, R24 ;  /* 0x00000008391c7825 */ /* 0x000fe400078e0218 */
[----:B------:R0:W4:Y:S01]  /*4e70*/  LDG.E.64.CONSTANT R16, [R24.64] ;  /* 0x0000000618107981 */ /* 0x000122000c1e9b00 */
[----:B------:R-:W-:-:S03]  /*4e80*/  IADD3.X R33, R27, UR4, RZ, P1, !PT ;  /* 0x000000041b217c10 */ /* 0x000fc60008ffe4ff */
[----:B------:R-:W4:Y:S01]  /*4e90*/  LDG.E.64.CONSTANT R26, [R26.64] ;  /* 0x000000061a1a7981 */ /* 0x000f22000c1e9b00 */
[----:B------:R-:W-:Y:S01]  /*4ea0*/  IMAD.WIDE R30, R57, 0x8, R28 ;  /* 0x00000008391e7825 */ /* 0x000fe200078e021c */
[----:B------:R-:W-:Y:S02]  /*4eb0*/  IADD3 R34, P1, R32, UR8, RZ ;  /* 0x0000000820227c10 */ /* 0x000fe4000ff3e0ff */
[----:B------:R-:W4:Y:S04]  /*4ec0*/  LDG.E.64.CONSTANT R28, [R28.64] ;  /* 0x000000061c1c7981 */ /* 0x000f28000c1e9b00 */
[----:B---3--:R-:W3:Y:S01]  /*4ed0*/  LDG.E.64.CONSTANT R20, [R32.64] ;  /* 0x0000000620147981 */ /* 0x008ee2000c1e9b00 */
[----:B------:R-:W-:-:S03]  /*4ee0*/  IADD3.X R35, R33, UR4, RZ, P1, !PT ;  /* 0x0000000421237c10 */ /* 0x000fc60008ffe4ff */
[----:B-1----:R-:W3:Y:S04]  /*4ef0*/  LDG.E.64.CONSTANT R18, [R30.64] ;  /* 0x000000061e127981 */ /* 0x002ee8000c1e9b00 */
[----:B0-----:R-:W3:Y:S01]  /*4f00*/  LDG.E.64.CONSTANT R50, [R34.64] ;  /* 0x0000000622327981 */ /* 0x001ee2000c1e9b00 */
[----:B------:R-:W-:Y:S01]  /*4f10*/  IADD3 R36, P1, R34, UR8, RZ ;  /* 0x0000000822247c10 */ /* 0x000fe2000ff3e0ff */
[----:B------:R-:W-:-:S03]  /*4f20*/  IMAD.WIDE R24, R57, 0x8, R30 ;  /* 0x0000000839187825 */ /* 0x000fc600078e021e */
[----:B------:R-:W-:Y:S02]  /*4f30*/  IADD3.X R37, R35, UR4, RZ, P1, !PT ;  /* 0x0000000423257c10 */ /* 0x000fe40008ffe4ff */
[----:B------:R0:W3:Y:S04]  /*4f40*/  LDG.E.64.CONSTANT R44, [R24.64] ;  /* 0x00000006182c7981 */ /* 0x0000e8000c1e9b00 */
[----:B------:R1:W3:Y:S01]  /*4f50*/  LDG.E.64.CONSTANT R46, [R36.64] ;  /* 0x00000006242e7981 */ /* 0x0002e2000c1e9b00 */
[----:B--2--5:R-:W4:-:S06]  /*4f60*/  DFMA R10, R14, R10, R52 ;  /* 0x0000000a0e0a722b */ /* 0x024f0c0000000034 */
[----:B----4-:R2:W4:Y:S02]  /*4f70*/  DFMA R10, R22, R12, R10 ;  /* 0x0000000c160a722b */ /* 0x010524000000000a */
[----:B--2---:R-:W-:-:S04]  /*4f80*/  IADD3 R12, P1, R36, UR8, RZ ;  /* 0x00000008240c7c10 */ /* 0x004fc8000ff3e0ff */
[----:B----4-:R2:W3:Y:S01]  /*4f90*/  DFMA R10, R26, R16, R10 ;  /* 0x000000101a0a722b */ /* 0x0104e2000000000a */
[----:B------:R-:W-:Y:S02]  /*4fa0*/  IADD3.X R13, R37, UR4, RZ, P1, !PT ;  /* 0x00000004250d7c10 */ /* 0x000fe40008ffe4ff */
[----:B--2---:R-:W-:-:S03]  /*4fb0*/  IADD3 R16, P1, R12, UR8, RZ ;  /* 0x000000080c107c10 */ /* 0x004fc6000ff3e0ff */
[----:B---3--:R2:W3:Y:S02]  /*4fc0*/  DFMA R10, R20, R28, R10 ;  /* 0x0000001c140a722b */ /* 0x0084e4000000000a */
[----:B--2---:R-:W-:Y:S01]  /*4fd0*/  IMAD.WIDE R20, R57, 0x8, R24 ;  /* 0x0000000839147825 */ /* 0x004fe200078e0218 */
[----:B------:R-:W-:Y:S02]  /*4fe0*/  IADD3.X R17, R13, UR4, RZ, P1, !PT ;  /* 0x000000040d117c10 */ /* 0x000fe40008ffe4ff */
[----:B------:R-:W2:Y:S01]  /*4ff0*/  LDG.E.64.CONSTANT R12, [R12.64] ;  /* 0x000000060c0c7981 */ /* 0x000ea2000c1e9b00 */
[----:B------:R-:W-:Y:S01]  /*5000*/  IADD3 R32, P1, R16, UR8, RZ ;  /* 0x0000000810207c10 */ /* 0x000fe2000ff3e0ff */
[----:B---3--:R3:W4:Y:S01]  /*5010*/  DFMA R50, R50, R18, R10 ;  /* 0x000000123232722b */ /* 0x008722000000000a */
[----:B------:R-:W-:Y:S02]  /*5020*/  IMAD.WIDE R14, R57, 0x8, R20 ;  /* 0x00000008390e7825 */ /* 0x000fe400078e0214 */
[----:B---3--:R3:W2:Y:S01]  /*5030*/  LDG.E.64.CONSTANT R10, [R20.64] ;  /* 0x00000006140a7981 */ /* 0x0086a2000c1e9b00 */
[----:B------:R-:W-:-:S03]  /*5040*/  IADD3.X R33, R17, UR4, RZ, P1, !PT ;  /* 0x0000000411217c10 */ /* 0x000fc60008ffe4ff */
[----:B------:R-:W2:Y:S01]  /*5050*/  LDG.E.64.CONSTANT R16, [R16.64] ;  /* 0x0000000610107981 */ /* 0x000ea2000c1e9b00 */
[----:B------:R-:W-:Y:S01]  /*5060*/  IMAD.WIDE R18, R57, 0x8, R14 ;  /* 0x0000000839127825 */ /* 0x000fe200078e020e */
[----:B0-----:R-:W-:Y:S02]  /*5070*/  IADD3 R24, P1, R32, UR8, RZ ;  /* 0x0000000820187c10 */ /* 0x001fe4000ff3e0ff */
[----:B------:R-:W2:Y:S02]  /*5080*/  LDG.E.64.CONSTANT R14, [R14.64] ;  /* 0x000000060e0e7981 */ /* 0x000ea4000c1e9b00 */
[----:B------:R-:W-:Y:S01]  /*5090*/  IADD3.X R25, R33, UR4, RZ, P1, !PT ;  /* 0x0000000421197c10 */ /* 0x000fe20008ffe4ff */
[----:B------:R-:W-:Y:S01]  /*50a0*/  IMAD.WIDE R22, R57, 0x8, R18 ;  /* 0x0000000839167825 */ /* 0x000fe200078e0212 */
[----:B---3--:R0:W3:Y:S01]  /*50b0*/  LDG.E.64.CONSTANT R20, [R32.64] ;  /* 0x0000000620147981 */ /* 0x0080e2000c1e9b00 */
[----:B------:R-:W-:-:S03]  /*50c0*/  IADD3 R28, P1, R24, UR8, RZ ;  /* 0x00000008181c7c10 */ /* 0x000fc6000ff3e0ff */
[----:B------:R-:W3:Y:S01]  /*50d0*/  LDG.E.64.CONSTANT R18, [R18.64] ;  /* 0x0000000612127981 */ /* 0x000ee2000c1e9b00 */
[----:B------:R-:W-:Y:S01]  /*50e0*/  IMAD.WIDE R26, R57, 0x8, R22 ;  /* 0x00000008391a7825 */ /* 0x000fe200078e0216 */
[----:B------:R-:W-:Y:S02]  /*50f0*/  IADD3.X R29, R25, UR4, RZ, P1, !PT ;  /* 0x00000004191d7c10 */ /* 0x000fe40008ffe4ff */
[----:B------:R-:W3:Y:S01]  /*5100*/  LDG.E.64.CONSTANT R22, [R22.64] ;  /* 0x0000000616167981 */ /* 0x000ee2000c1e9b00 */
[----:B------:R-:W-:-:S03]  /*5110*/  IADD3 R60, P1, R28, UR8, RZ ;  /* 0x000000081c3c7c10 */ /* 0x000fc6000ff3e0ff */
[----:B------:R-:W3:Y:S01]  /*5120*/  LDG.E.64.CONSTANT R24, [R24.64] ;  /* 0x0000000618187981 */ /* 0x000ee2000c1e9b00 */
[----:B------:R-:W-:Y:S01]  /*5130*/  IMAD.WIDE R30, R57, 0x8, R26 ;  /* 0x00000008391e7825 */ /* 0x000fe200078e021a */
[----:B------:R-:W-:Y:S02]  /*5140*/  IADD3.X R61, R29, UR4, RZ, P1, !PT ;  /* 0x000000041d3d7c10 */ /* 0x000fe40008ffe4ff */
[----:B------:R-:W3:Y:S01]  /*5150*/  LDG.E.64.CONSTANT R26, [R26.64] ;  /* 0x000000061a1a7981 */ /* 0x000ee2000c1e9b00 */
[----:B-1----:R-:W-:-:S03]  /*5160*/  IADD3 R36, P1, R60, UR8, RZ ;  /* 0x000000083c247c10 */ /* 0x002fc6000ff3e0ff */
[----:B------:R-:W3:Y:S01]  /*5170*/  LDG.E.64.CONSTANT R28, [R28.64] ;  /* 0x000000061c1c7981 */ /* 0x000ee2000c1e9b00 */
[----:B------:R-:W-:Y:S01]  /*5180*/  IMAD.WIDE R52, R57, 0x8, R30 ;  /* 0x0000000839347825 */ /* 0x000fe200078e021e */
[----:B------:R-:W-:Y:S02]  /*5190*/  IADD3.X R37, R61, UR4, RZ, P1, !PT ;  /* 0x000000043d257c10 */ /* 0x000fe40008ffe4ff */
[----:B------:R-:W3:Y:S01]  /*51a0*/  LDG.E.64.CONSTANT R30, [R30.64] ;  /* 0x000000061e1e7981 */ /* 0x000ee2000c1e9b00 */
[----:B------:R-:W-:-:S03]  /*51b0*/  IADD3 R42, P1, R36, UR8, RZ ;  /* 0x00000008242a7c10 */ /* 0x000fc6000ff3e0ff */
[----:B0-----:R-:W3:Y:S01]  /*51c0*/  LDG.E.64.CONSTANT R32, [R60.64] ;  /* 0x000000063c207981 */ /* 0x001ee2000c1e9b00 */
[----:B------:R-:W-:Y:S01]  /*51d0*/  IADD3.X R43, R37, UR4, RZ, P1, !PT ;  /* 0x00000004252b7c10 */ /* 0x000fe20008ffe4ff */
[----:B------:R-:W-:Y:S01]  /*51e0*/  IMAD.WIDE R54, R57, 0x8, R52 ;  /* 0x0000000839367825 */ /* 0x000fe200078e0234 */
[----:B------:R-:W-:Y:S01]  /*51f0*/  IADD3 R48, P1, R42, UR8, RZ ;  /* 0x000000082a307c10 */ /* 0x000fe2000ff3e0ff */
[----:B------:R0:W3:Y:S04]  /*5200*/  LDG.E.64.CONSTANT R34, [R52.64] ;  /* 0x0000000634227981 */ /* 0x0000e8000c1e9b00 */
[----:B------:R-:W3:Y:S01]  /*5210*/  LDG.E.64.CONSTANT R36, [R36.64] ;  /* 0x0000000624247981 */ /* 0x000ee2000c1e9b00 */
[----:B------:R-:W-:Y:S01]  /*5220*/  IADD3.X R49, R43, UR4, RZ, P1, !PT ;  /* 0x000000042b317c10 */ /* 0x000fe20008ffe4ff */
[----:B------:R-:W-:Y:S01]  /*5230*/  IMAD.WIDE R58, R57, 0x8, R54 ;  /* 0x00000008393a7825 */ /* 0x000fe200078e0236 */
[----:B------:R-:W-:Y:S01]  /*5240*/  IADD3 R40, P1, R48, UR8, RZ ;  /* 0x0000000830287c10 */ /* 0x000fe2000ff3e0ff */
[----:B------:R1:W3:Y:S04]  /*5250*/  LDG.E.64.CONSTANT R38, [R54.64] ;  /* 0x0000000636267981 */ /* 0x0002e8000c1e9b00 */
[----:B------:R-:W3:Y:S01]  /*5260*/  LDG.E.64.CONSTANT R42, [R42.64] ;  /* 0x000000062a2a7981 */ /* 0x000ee2000c1e9b00 */
[----:B----4-:R4:W2:Y:S01]  /*5270*/  DFMA R44, R46, R44, R50 ;  /* 0x0000002c2e2c722b */ /* 0x0108a20000000032 */
[----:B------:R-:W-:Y:S01]  /*5280*/  IADD3.X R41, R49, UR4, RZ, P1, !PT ;  /* 0x0000000431297c10 */ /* 0x000fe20008ffe4ff */
[----:B----4-:R-:W-:Y:S01]  /*5290*/  IMAD.WIDE R50, R57, 0x8, R58 ;  /* 0x0000000839327825 */ /* 0x010fe200078e023a */
[----:B------:R-:W4:Y:S04]  /*52a0*/  LDG.E.64.CONSTANT R46, [R58.64] ;  /* 0x000000063a2e7981 */ /* 0x000f28000c1e9b00 */
[----:B------:R-:W4:Y:S04]  /*52b0*/  LDG.E.64.CONSTANT R48, [R48.64] ;  /* 0x0000000630307981 */ /* 0x000f28000c1e9b00 */
[----:B0-----:R-:W4:Y:S04]  /*52c0*/  LDG.E.64.CONSTANT R52, [R40.64] ;  /* 0x0000000628347981 */ /* 0x001f28000c1e9b00 */
[----:B-1----:R0:W4:Y:S01]  /*52d0*/  LDG.E.64.CONSTANT R54, [R50.64] ;  /* 0x0000000632367981 */ /* 0x002122000c1e9b00 */
[----:B------:R-:W-:-:S04]  /*52e0*/  IADD3 R2, R2, -0x10, RZ ;  /* 0xfffffff002027810 */ /* 0x000fc80007ffe0ff */
[----:B------:R-:W-:Y:S02]  /*52f0*/  ISETP.GT.AND P1, PT, R2, 0xc, PT ;  /* 0x0000000c0200780c */ /* 0x000fe40003f24270 */
[----:B------:R-:W-:Y:S01]  /*5300*/  IADD3 R56, R56, 0x10, RZ ;  /* 0x0000001038387810 */ /* 0x000fe20007ffe0ff */
[----:B0-----:R-:W-:Y:S01]  /*5310*/  IMAD.WIDE R50, R57, 0x8, R50 ;  /* 0x0000000839327825 */ /* 0x001fe200078e0232 */
[----:B--2---:R-:W0:-:S06]  /*5320*/  DFMA R10, R12, R10, R44 ;  /* 0x0000000a0c0a722b */ /* 0x004e0c000000002c */
[----:B0-----:R-:W3:-:S06]  /*5330*/  DFMA R10, R16, R14, R10 ;  /* 0x0000000e100a722b */ /* 0x001ecc000000000a */
[----:B---3--:R-:W0:-:S06]  /*5340*/  DFMA R10, R20, R18, R10 ;  /* 0x00000012140a722b */ /* 0x008e0c000000000a */
[----:B0-----:R-:W0:-:S06]  /*5350*/  DFMA R10, R24, R22, R10 ;  /* 0x00000016180a722b */ /* 0x001e0c000000000a */
[----:B0-----:R-:W0:-:S06]  /*5360*/  DFMA R10, R28, R26, R10 ;  /* 0x0000001a1c0a722b */ /* 0x001e0c000000000a */
[----:B0-----:R-:W0:-:S06]  /*5370*/  DFMA R10, R32, R30, R10 ;  /* 0x0000001e200a722b */ /* 0x001e0c000000000a */
[----:B0-----:R-:W0:Y:S01]  /*5380*/  DFMA R10, R36, R34, R10 ;  /* 0x00000022240a722b */ /* 0x001e22000000000a */
[----:B------:R-:W-:-:S05]  /*5390*/  IADD3 R18, P2, R40, UR8, RZ ;  /* 0x0000000828127c10 */ /* 0x000fca000ff5e0ff */
[----:B0-----:R-:W4:Y:S01]  /*53a0*/  DFMA R10, R42, R38, R10 ;  /* 0x000000262a0a722b */ /* 0x001f22000000000a */
[----:B------:R-:W-:-:S05]  /*53b0*/  IADD3.X R27, R41, UR4, RZ, P2, !PT ;  /* 0x00000004291b7c10 */ /* 0x000fca00097fe4ff */
[----:B----4-:R-:W0:-:S06]  /*53c0*/  DFMA R10, R48, R46, R10 ;  /* 0x0000002e300a722b */ /* 0x010e0c000000000a */
[----:B0-----:R0:W1:Y:S01]  /*53d0*/  DFMA R52, R52, R54, R10 ;  /* 0x000000363434722b */ /* 0x001062000000000a */
[----:B------:R-:W-:Y:S05]  /*53e0*/  @P1 BRA `(.L_x_421) ;  /* 0xfffff9a000001947 */ /* 0x000fea000383ffff */
.L_x_420:
[----:B------:R-:W-:-:S13]  /*53f0*/  ISETP.GT.AND P1, PT, R2, 0x4, PT ;  /* 0x000000040200780c */ /* 0x000fda0003f24270 */
[----:B------:R-:W-:Y:S05]  /*5400*/  @!P1 BRA `(.L_x_422) ;  /* 0x0000035000009947 */ /* 0x000fea0003800000 */
[----:B------:R-:W-:Y:S01]  /*5410*/  MOV R19, c[0x0][0x3e4] ;  /* 0x0000f90000137a02 */ /* 0x000fe20000000f00 */
[----:B------:R2:W3:Y:S01]  /*5420*/  LDG.E.64.CONSTANT R12, [R50.64] ;  /* 0x00000006320c7981 */ /* 0x0004e2000c1e9b00 */
[----:B------:R-:W-:Y:S02]  /*5430*/  MOV R26, R18 ;  /* 0x00000012001a7202 */ /* 0x000fe40000000f00 */
[----:B------:R-:W-:Y:S01]  /*5440*/  IADD3 R28, P0, R18, UR8, RZ ;  /* 0x00000008121c7c10 */ /* 0x000fe2000ff1e0ff */
[----:B0-----:R-:W-:-:S03]  /*5450*/  IMAD.WIDE R10, R19, 0x8, R50 ;  /* 0x00000008130a7825 */ /* 0x001fc600078e0232 */
[----:B------:R-:W-:Y:S02]  /*5460*/  IADD3.X R29, R27, UR4, RZ, P0, !PT ;  /* 0x000000041b1d7c10 */ /* 0x000fe400087fe4ff */
[----:B------:R-:W3:Y:S01]  /*5470*/  LDG.E.64.CONSTANT R26, [R26.64] ;  /* 0x000000061a1a7981 */ /* 0x000ee2000c1e9b00 */
[----:B------:R-:W-:Y:S01]  /*5480*/  IADD3 R30, P0, R28, UR8, RZ ;  /* 0x000000081c1e7c10 */ /* 0x000fe2000ff1e0ff */
[----:B------:R-:W-:Y:S02]  /*5490*/  IMAD.WIDE R14, R19, 0x8, R10 ;  /* 0x00000008130e7825 */ /* 0x000fe400078e020a */
[----:B------:R0:W4:Y:S01]  /*54a0*/  LDG.E.64.CONSTANT R24, [R10.64] ;  /* 0x000000060a187981 */ /* 0x000122000c1e9b00 */
[----:B------:R-:W-:Y:S02]  /*54b0*/  IADD3.X R31, R29, UR4, RZ, P0, !PT ;  /* 0x000000041d1f7c10 */ /* 0x000fe400087fe4ff */
[----:B------:R-:W-:Y:S01]  /*54c0*/  IADD3 R34, P0, R30, UR8, RZ ;  /* 0x000000081e227c10 */ /* 0x000fe2000ff1e0ff */
[----:B------:R-:W4:Y:S01]  /*54d0*/  LDG.E.64.CONSTANT R28, [R28.64] ;  /* 0x000000061c1c7981 */ /* 0x000f22000c1e9b00 */
[----:B------:R-:W-:-:S02]  /*54e0*/  IMAD.WIDE R32, R19, 0x8, R14 ;  /* 0x0000000813207825 */ /* 0x000fc400078e020e */
[----:B------:R-:W-:Y:S01]  /*54f0*/  IADD3.X R35, R31, UR4, RZ, P0, !PT ;  /* 0x000000041f237c10 */ /* 0x000fe200087fe4ff */
[----:B------:R1:W4:Y:S01]  /*5500*/  LDG.E.64.CONSTANT R22, [R14.64] ;  /* 0x000000060e167981 */ /* 0x000322000c1e9b00 */
[----:B------:R-:W-:-:S03]  /*5510*/  IADD3 R46, P0, R34, UR8, RZ ;  /* 0x00000008222e7c10 */ /* 0x000fc6000ff1e0ff */
[----:B------:R-:W4:Y:S01]  /*5520*/  LDG.E.64.CONSTANT R30, [R30.64] ;  /* 0x000000061e1e7981 */ /* 0x000f22000c1e9b00 */
[----:B------:R-:W-:Y:S01]  /*5530*/  IMAD.WIDE R16, R19, 0x8, R32 ;  /* 0x0000000813107825 */ /* 0x000fe200078e0220 */
[----:B------:R-:W-:Y:S02]  /*5540*/  IADD3.X R47, R35, UR4, RZ, P0, !PT ;  /* 0x00000004232f7c10 */ /* 0x000fe400087fe4ff */
[----:B------:R-:W4:Y:S01]  /*5550*/  LDG.E.64.CONSTANT R32, [R32.64] ;  /* 0x0000000620207981 */ /* 0x000f22000c1e9b00 */
[----:B------:R-:W-:-:S03]  /*5560*/  IADD3 R42, P0, R46, UR8, RZ ;  /* 0x000000082e2a7c10 */ /* 0x000fc6000ff1e0ff */
[----:B------:R-:W4:Y:S01]  /*5570*/  LDG.E.64.CONSTANT R34, [R34.64] ;  /* 0x0000000622227981 */ /* 0x000f22000c1e9b00 */
[----:B------:R-:W-:Y:S01]  /*5580*/  IADD3.X R43, R47, UR4, RZ, P0, !PT ;  /* 0x000000042f2b7c10 */ /* 0x000fe200087fe4ff */
[----:B------:R-:W-:Y:S01]  /*5590*/  IMAD.WIDE R48, R19, 0x8, R16 ;  /* 0x0000000813307825 */ /* 0x000fe200078e0210 */
[----:B------:R-:W-:Y:S01]  /*55a0*/  IADD3 R38, P0, R42, UR8, RZ ;  /* 0x000000082a267c10 */ /* 0x000fe2000ff1e0ff */
[----:B------:R1:W4:Y:S04]  /*55b0*/  LDG.E.64.CONSTANT R36, [R16.64] ;  /* 0x0000000610247981 */ /* 0x000328000c1e9b00 */
[----:B------:R-:W4:Y:S01]  /*55c0*/  LDG.E.64.CONSTANT R46, [R46.64] ;  /* 0x000000062e2e7981 */ /* 0x000f22000c1e9b00 */
[----:B------:R-:W-:Y:S01]  /*55d0*/  IADD3.X R39, R43, UR4, RZ, P0, !PT ;  /* 0x000000042b277c10 */ /* 0x000fe200087fe4ff */
[----:B--2---:R-:W-:Y:S01]  /*55e0*/  IMAD.WIDE R50, R19, 0x8, R48 ;  /* 0x0000000813327825 */ /* 0x004fe200078e0230 */
[----:B0-----:R-:W-:Y:S01]  /*55f0*/  IADD3 R10, P0, R38, UR8, RZ ;  /* 0x00000008260a7c10 */ /* 0x001fe2000ff1e0ff */
[----:B------:R-:W2:Y:S04]  /*5600*/  LDG.E.64.CONSTANT R44, [R48.64] ;  /* 0x00000006302c7981 */ /* 0x000ea8000c1e9b00 */
[----:B------:R-:W2:Y:S01]  /*5610*/  LDG.E.64.CONSTANT R42, [R42.64] ;  /* 0x000000062a2a7981 */ /* 0x000ea2000c1e9b00 */
[----:B------:R-:W-:Y:S01]  /*5620*/  IADD3.X R11, R39, UR4, RZ, P0, !PT ;  /* 0x00000004270b7c10 */ /* 0x000fe200087fe4ff */
[----:B-1----:R-:W-:-:S02]  /*5630*/  IMAD.WIDE R14, R19, 0x8, R50 ;  /* 0x00000008130e7825 */ /* 0x002fc400078e0232 */
[----:B------:R0:W2:Y:S04]  /*5640*/  LDG.E.64.CONSTANT R40, [R50.64] ;  /* 0x0000000632287981 */ /* 0x0000a8000c1e9b00 */
[----:B------:R-:W2:Y:S04]  /*5650*/  LDG.E.64.CONSTANT R38, [R38.64] ;  /* 0x0000000626267981 */ /* 0x000ea8000c1e9b00 */
[----:B------:R-:W2:Y:S04]  /*5660*/  LDG.E.64.CONSTANT R16, [R14.64] ;  /* 0x000000060e107981 */ /* 0x000ea8000c1e9b00 */
[----:B------:R-:W2:Y:S01]  /*5670*/  LDG.E.64.CONSTANT R20, [R10.64] ;  /* 0x000000060a147981 */ /* 0x000ea2000c1e9b00 */
[----:B------:R-:W-:Y:S01]  /*5680*/  IADD3 R18, P1, R10, UR8, RZ ;  /* 0x000000080a127c10 */ /* 0x000fe2000ff3e0ff */
[----:B0-----:R-:W-:Y:S01]  /*5690*/  IMAD.WIDE R50, R19, 0x8, R14 ;  /* 0x0000000813327825 */ /* 0x001fe200078e020e */
[----:B------:R-:W-:-:S02]  /*56a0*/  PLOP3.LUT P0, PT, PT, PT, PT, 0x8, 0x0 ;  /* 0x000000000000781c */ /* 0x000fc40003f0e170 */
[----:B------:R-:W-:Y:S02]  /*56b0*/  IADD3 R56, R56, 0x8, RZ ;  /* 0x0000000838387810 */ /* 0x000fe40007ffe0ff */
[----:B------:R-:W-:Y:S01]  /*56c0*/  IADD3 R2, R2, -0x8, RZ ;  /* 0xfffffff802027810 */ /* 0x000fe20007ffe0ff */
[----:B---3-5:R-:W4:-:S06]  /*56d0*/  DFMA R12, R26, R12, R52 ;  /* 0x0000000c1a0c722b */ /* 0x028f0c0000000034 */
[----:B----4-:R-:W0:-:S06]  /*56e0*/  DFMA R12, R28, R24, R12 ;  /* 0x000000181c0c722b */ /* 0x010e0c000000000c */
[----:B0-----:R-:W0:-:S06]  /*56f0*/  DFMA R12, R30, R22, R12 ;  /* 0x000000161e0c722b */ /* 0x001e0c000000000c */
[----:B0-----:R-:W0:-:S06]  /*5700*/  DFMA R12, R34, R32, R12 ;  /* 0x00000020220c722b */ /* 0x001e0c000000000c */
[----:B0-----:R-:W2:-:S06]  /*5710*/  DFMA R12, R46, R36, R12 ;  /* 0x000000242e0c722b */ /* 0x001e8c000000000c */
[----:B--2---:R-:W0:-:S06]  /*5720*/  DFMA R12, R42, R44, R12 ;  /* 0x0000002c2a0c722b */ /* 0x004e0c000000000c */
[----:B0-----:R-:W0:Y:S01]  /*5730*/  DFMA R12, R38, R40, R12 ;  /* 0x00000028260c722b */ /* 0x001e22000000000c */
[----:B------:R-:W-:-:S05]  /*5740*/  IADD3.X R27, R11, UR4, RZ, P1, !PT ;  /* 0x000000040b1b7c10 */ /* 0x000fca0008ffe4ff */
[----:B0-----:R0:W1:-:S04]  /*5750*/  DFMA R52, R20, R16, R12 ;  /* 0x000000101434722b */ /* 0x001048000000000c */
.L_x_422:
[----:B------:R-:W-:-:S13]  /*5760*/  ISETP.NE.OR P0, PT, R2, RZ, P0 ;  /* 0x000000ff0200720c */ /* 0x000fda0000705670 */
[----:B------:R-:W-:Y:S05]  /*5770*/  @!P0 BRA `(.L_x_418) ;  /* 0x000001e000008947 */ /* 0x000fea0003800000 */
.L_x_419:
[----:B------:R-:W-:Y:S01]  /*5780*/  MOV R19, R27 ;  /* 0x0000001b00137202 */ /* 0x000fe20000000f00 */
[----:B0-----:R0:W2:Y:S01]  /*5790*/  LDG.E.64.CONSTANT R10, [R50.64] ;  /* 0x00000006320a7981 */ /* 0x0010a2000c1e9b00 */
[----:B------:R-:W-:Y:S02]  /*57a0*/  MOV R35, c[0x0][0x3e4] ;  /* 0x0000f90000237a02 */ /* 0x000fe40000000f00 */
[----:B------:R-:W-:Y:S02]  /*57b0*/  IADD3 R14, P0, R18, UR8, RZ ;  /* 0x00000008120e7c10 */ /* 0x000fe4000ff1e0ff */
[----:B------:R-:W2:Y:S01]  /*57c0*/  LDG.E.64.CONSTANT R18, [R18.64] ;  /* 0x0000000612127981 */ /* 0x000ea2000c1e9b00 */
[----:B------:R-:W-:Y:S01]  /*57d0*/  IMAD.WIDE R12, R35, 0x8, R50 ;  /* 0x00000008230c7825 */ /* 0x000fe200078e0232 */
[----:B------:R-:W-:Y:S02]  /*57e0*/  IADD3.X R15, R27, UR4, RZ, P0, !PT ;  /* 0x000000041b0f7c10 */ /* 0x000fe400087fe4ff */
[----:B------:R-:W-:-:S02]  /*57f0*/  IADD3 R22, P0, R14, UR8, RZ ;  /* 0x000000080e167c10 */ /* 0x000fc4000ff1e0ff */
[----:B------:R-:W3:Y:S02]  /*5800*/  LDG.E.64.CONSTANT R16, [R12.64] ;  /* 0x000000060c107981 */ /* 0x000ee4000c1e9b00 */
[----:B------:R-:W-:Y:S01]  /*5810*/  IADD3.X R23, R15, UR4, RZ, P0, !PT ;  /* 0x000000040f177c10 */ /* 0x000fe200087fe4ff */
[----:B------:R-:W-:Y:S01]  /*5820*/  IMAD.WIDE R20, R35, 0x8, R12 ;  /* 0x0000000823147825 */ /* 0x000fe200078e020c */
[----:B------:R-:W3:Y:S01]  /*5830*/  LDG.E.64.CONSTANT R14, [R14.64] ;  /* 0x000000060e0e7981 */ /* 0x000ee2000c1e9b00 */
[----:B------:R-:W-:-:S03]  /*5840*/  IADD3 R28, P0, R22, UR8, RZ ;  /* 0x00000008161c7c10 */ /* 0x000fc6000ff1e0ff */
[----:B------:R-:W4:Y:S01]  /*5850*/  LDG.E.64.CONSTANT R24, [R20.64] ;  /* 0x0000000614187981 */ /* 0x000f22000c1e9b00 */
[----:B------:R-:W-:Y:S01]  /*5860*/  IADD3.X R29, R23, UR4, RZ, P0, !PT ;  /* 0x00000004171d7c10 */ /* 0x000fe200087fe4ff */
[----:B------:R-:W-:Y:S02]  /*5870*/  IMAD.WIDE R26, R35, 0x8, R20 ;  /* 0x00000008231a7825 */ /* 0x000fe400078e0214 */
[----:B------:R-:W4:Y:S04]  /*5880*/  LDG.E.64.CONSTANT R22, [R22.64] ;  /* 0x0000000616167981 */ /* 0x000f28000c1e9b00 */
[----:B------:R1:W4:Y:S04]  /*5890*/  LDG.E.64.CONSTANT R32, [R26.64] ;  /* 0x000000061a207981 */ /* 0x000328000c1e9b00 */
[----:B------:R-:W4:Y:S01]  /*58a0*/  LDG.E.64.CONSTANT R30, [R28.64] ;  /* 0x000000061c1e7981 */ /* 0x000f22000c1e9b00 */
[----:B------:R-:W-:-:S04]  /*58b0*/  IADD3 R2, R2, -0x4, RZ ;  /* 0xfffffffc02027810 */ /* 0x000fc80007ffe0ff */
[----:B------:R-:W-:Y:S01]  /*58c0*/  ISETP.NE.AND P0, PT, R2, RZ, PT ;  /* 0x000000ff0200720c */ /* 0x000fe20003f05270 */
[----:B0-----:R-:W-:Y:S01]  /*58d0*/  IMAD.WIDE R50, R35, 0x8, R26 ;  /* 0x0000000823327825 */ /* 0x001fe200078e021a */
[----:B------:R-:W-:Y:S01]  /*58e0*/  IADD3 R56, R56, 0x4, RZ ;  /* 0x0000000438387810 */ /* 0x000fe20007ffe0ff */
[----:B-12--5:R0:W3:Y:S02]  /*58f0*/  DFMA R10, R18, R10, R52 ;  /* 0x0000000a120a722b */ /* 0x0260e40000000034 */
[----:B0-----:R-:W-:-:S04]  /*5900*/  IADD3 R18, P1, R28, UR8, RZ ;  /* 0x000000081c127c10 */ /* 0x001fc8000ff3e0ff */
[----:B---3--:R-:W4:Y:S01]  /*5910*/  DFMA R10, R14, R16, R10 ;  /* 0x000000100e0a722b */ /* 0x008f22000000000a */
[----:B------:R-:W-:-:S05]  /*5920*/  IADD3.X R27, R29, UR4, RZ, P1, !PT ;  /* 0x000000041d1b7c10 */ /* 0x000fca0008ffe4ff */
[----:B----4-:R-:W0:-:S06]  /*5930*/  DFMA R10, R22, R24, R10 ;  /* 0x00000018160a722b */ /* 0x010e0c000000000a */
[----:B0-----:R0:W1:Y:S02]  /*5940*/  DFMA R52, R30, R32, R10 ;  /* 0x000000201e34722b */ /* 0x001064000000000a */
[----:B01----:R-:W-:Y:S05]  /*5950*/  @P0 BRA `(.L_x_419) ;  /* 0xfffffe2000000947 */ /* 0x003fea000383ffff */
.L_x_418:
[----:B0-----:R-:W-:-:S13]  /*5960*/  ISETP.NE.AND P0, PT, R0, RZ, PT ;  /* 0x000000ff0000720c */ /* 0x001fda0003f05270 */
        /* <DEDUP_REMOVED lines=25> */
.L_x_423:
[----:B-1---5:R1:W-:Y:S02]  /*5b00*/  STG.E.64 [R4.64], R52 ;  /* 0x0000003404007986 */ /* 0x0223e4000c101b06 */
.L_x_417:
[----:B------:R-:W-:-:S04]  /*5b10*/  IADD3 R3, R3, 0x80, RZ ;  /* 0x0000008003037810 */ /* 0x000fc80007ffe0ff */
.L_x_406:
[----:B------:R-:W-:-:S13]  /*5b20*/  ISETP.GE.AND P0, PT, R3, c[0x0][0x160], PT ;  /* 0x0000580003007a0c */ /* 0x000fda0003f06270 */
[----:B------:R-:W-:Y:S05]  /*5b30*/  @P0 BRA `(.L_x_424) ;  /* 0x00003fe000000947 */ /* 0x000fea0003800000 */
[----:B------:R-:W-:Y:S01]  /*5b40*/  ISETP.NE.AND P0, PT, RZ, c[0x0][0x168], PT ;  /* 0x00005a00ff007a0c */ /* 0x000fe20003f05270 */
[----:B0-----:R-:W-:Y:S01]  /*5b50*/  HFMA2.MMA R8, -RZ, RZ, 0, 0 ;  /* 0x00000000ff087435 */ /* 0x001fe200000001ff */
[----:B------:R-:W-:Y:S01]  /*5b60*/  IMAD.MOV.U32 R12, RZ, RZ, RZ ;  /* 0x000000ffff0c7224 */ /* 0x000fe200078e00ff */
[----:B------:R-:W-:-:S10]  /*5b70*/  MOV R10, RZ ;  /* 0x000000ff000a7202 */ /* 0x000fd40000000f00 */
[----:B------:R-:W-:Y:S05]  /*5b80*/  @!P0 BRA `(.L_x_425) ;  /* 0x00000f9000008947 */ /* 0x000fea0003800000 */
[----:B------:R-:W-:Y:S02]  /*5b90*/  MOV R2, RZ ;  /* 0x000000ff00027202 */ /* 0x000fe40000000f00 */
[----:B------:R-:W-:-:S03]  /*5ba0*/  MOV R0, c[0x0][0x168] ;  /* 0x00005a0000007a02 */ /* 0x000fc60000000f00 */
[----:B-1----:R-:W-:Y:S01]  /*5bb0*/  IMAD.HI.U32 R4, R3, c[0x0][0x170], R2 ;  /* 0x00005c0003047a27 */ /* 0x002fe200078e0002 */
        /* <DEDUP_REMOVED lines=246> */
.L_x_425:
[----:B------:R-:W-:-:S05]  /*6b20*/  IMAD.MOV.U32 R0, RZ, RZ, c[0x0][0x3e0] ;  /* 0x0000f800ff007624 */ /* 0x000fca00078e00ff */
        /* <DEDUP_REMOVED lines=12> */
[----:B-1----:R-:W-:Y:S02]  /*6bf0*/  MOV R5, RZ ;  /* 0x000000ff00057202 */ /* 0x002fe40000000f00 */
[----:B------:R-:W-:-:S05]  /*6c00*/  LOP3.LUT R0, R7, 0x3, RZ, 0xc0, !PT ;  /* 0x0000000307007812 */ /* 0x000fca00078ec0ff */
[----:B------:R-:W-:Y:S05]  /*6c10*/  @!P2 BRA `(.L_x_427) ;  /* 0x00000d400000a947 */ /* 0x000fea0003800000 */
[----:B0-----:R-:W-:Y:S01]  /*6c20*/  IADD3 R2, R7, -R0, RZ ;  /* 0x8000000007027210 */ /* 0x001fe20007ffe0ff */
[----:B------:R-:W-:Y:S01]  /*6c30*/  IMAD.MOV.U32 R4, RZ, RZ, c[0x0][0x3e8] ;  /* 0x0000fa00ff047624 */ /* 0x000fe200078e00ff */
[----:B------:R-:W-:Y:S01]  /*6c40*/  BSSY B2, `(.L_x_427) ;  /* 0x00000d1000027945 */ /* 0x000fe20003800000 */
[----:B------:R-:W-:Y:S01]  /*6c50*/  HFMA2.MMA R5, -RZ, RZ, 0, 0 ;  /* 0x00000000ff057435 */ /* 0x000fe200000001ff */
[----:B------:R-:W-:Y:S02]  /*6c60*/  ISETP.GT.AND P0, PT, R2, RZ, PT ;  /* 0x000000ff0200720c */ /* 0x000fe40003f04270 */
[----:B------:R-:W-:Y:S02]  /*6c70*/  SHF.R.S32.HI R7, RZ, 0x1f, R4 ;  /* 0x0000001fff077819 */ /* 0x000fe40000011404 */
[----:B------:R-:W-:Y:S02]  /*6c80*/  MOV R26, R12 ;  /* 0x0000000c001a7202 */ /* 0x000fe40000000f00 */
[C---:B------:R-:W-:Y:S01]  /*6c90*/  SHF.L.U64.HI R6, R4.reuse, 0x3, R7 ;  /* 0x0000000304067819 */ /* 0x040fe20000010207 */
[----:B------:R-:W-:Y:S01]  /*6ca0*/  IMAD.SHL.U32 R4, R4, 0x8, RZ ;  /* 0x0000000804047824 */ /* 0x000fe200078e00ff */
[----:B------:R-:W-:-:S02]  /*6cb0*/  MOV R27, R13 ;  /* 0x0000000d001b7202 */ /* 0x000fc40000000f00 */
[----:B------:R-:W-:Y:S02]  /*6cc0*/  MOV R56, R10 ;  /* 0x0000000a00387202 */ /* 0x000fe40000000f00 */
[----:B------:R-:W-:Y:S01]  /*6cd0*/  MOV R57, R11 ;  /* 0x0000000b00397202 */ /* 0x000fe20000000f00 */
[----:B------:R-:W-:Y:S05]  /*6ce0*/  @!P0 BRA `(.L_x_428) ;  /* 0x00000a9000008947 */ /* 0x000fea0003800000 */
[----:B------:R-:W-:Y:S01]  /*6cf0*/  ISETP.GT.AND P1, PT, R2, 0xc, PT ;  /* 0x0000000c0200780c */ /* 0x000fe20003f24270 */
[----:B------:R-:W-:Y:S01]  /*6d00*/  BSSY B3, `(.L_x_429) ;  /* 0x000006b000037945 */ /* 0x000fe20003800000 */
[----:B------:R-:W-:-:S11]  /*6d10*/  PLOP3.LUT P0, PT, PT, PT, PT, 0x80, 0x0 ;  /* 0x000000000000781c */ /* 0x000fd60003f0f070 */
[----:B------:R-:W-:Y:S05]  /*6d20*/  @!P1 BRA `(.L_x_430) ;  /* 0x0000068000009947 */ /* 0x000fea0003800000 */
[----:B------:R-:W-:Y:S02]  /*6d30*/  PLOP3.LUT P0, PT, PT, PT, PT, 0x8, 0x0 ;  /* 0x000000000000781c */ /* 0x000fe40003f0e170 */
.L_x_431:
[----:B------:R-:W-:Y:S01]  /*6d40*/  MOV R7, c[0x0][0x3e4] ;  /* 0x0000f90000077a02 */ /* 0x000fe20000000f00 */
[----:B------:R-:W2:Y:S01]  /*6d50*/  LDG.E.64.CONSTANT R18, [R56.64] ;  /* 0x0000000638127981 */ /* 0x000ea2000c1e9b00 */
[----:B------:R-:W-:Y:S02]  /*6d60*/  MOV R24, R26 ;  /* 0x0000001a00187202 */ /* 0x000fe40000000f00 */
[----:B------:R-:W-:Y:S02]  /*6d70*/  MOV R25, R27 ;  /* 0x0000001b00197202 */ /* 0x000fe40000000f00 */
[----:B------:R-:W-:Y:S01]  /*6d80*/  IADD3 R36, P1, R26, R4, RZ ;  /* 0x000000041a247210 */ /* 0x000fe20007f3e0ff */
[----:B------:R-:W-:-:S03]  /*6d90*/  IMAD.WIDE R14, R7, 0x8, R56 ;  /* 0x00000008070e7825 */ /* 0x000fc600078e0238 */
[----:B------:R-:W-:Y:S01]  /*6da0*/  IADD3.X R37, R27, R6, RZ, P1, !PT ;  /* 0x000000061b257210 */ /* 0x000fe20000ffe4ff */
[----:B------:R-:W2:Y:S01]  /*6db0*/  LDG.E.64.CONSTANT R24, [R24.64] ;  /* 0x0000000618187981 */ /* 0x000ea2000c1e9b00 */
[----:B------:R-:W-:Y:S01]  /*6dc0*/  IADD3 R28, P1, R36, R4, RZ ;  /* 0x00000004241c7210 */ /* 0x000fe20007f3e0ff */
[----:B------:R-:W-:Y:S02]  /*6dd0*/  IMAD.WIDE R38, R7, 0x8, R14 ;  /* 0x0000000807267825 */ /* 0x000fe400078e020e */
[----:B0-----:R0:W3:Y:S01]  /*6de0*/  LDG.E.64.CONSTANT R20, [R14.64] ;  /* 0x000000060e147981 */ /* 0x0010e2000c1e9b00 */
[----:B------:R-:W-:Y:S02]  /*6df0*/  IADD3.X R29, R37, R6, RZ, P1, !PT ;  /* 0x00000006251d7210 */ /* 0x000fe40000ffe4ff */
[----:B------:R-:W-:Y:S01]  /*6e00*/  IADD3 R32, P1, R28, R4, RZ ;  /* 0x000000041c207210 */ /* 0x000fe20007f3e0ff */
[----:B-1----:R1:W3:Y:S01]  /*6e10*/  LDG.E.64.CONSTANT R26, [R36.64] ;  /* 0x00000006241a7981 */ /* 0x0022e2000c1e9b00 */
[----:B------:R-:W-:-:S03]  /*6e20*/  IMAD.WIDE R30, R7, 0x8, R38 ;  /* 0x00000008071e7825 */ /* 0x000fc600078e0226 */
[----:B------:R4:W3:Y:S01]  /*6e30*/  LDG.E.64.CONSTANT R22, [R38.64] ;  /* 0x0000000626167981 */ /* 0x0008e2000c1e9b00 */
[----:B------:R-:W-:Y:S01]  /*6e40*/  IMAD.X R33, R29, 0x1, R6, P1 ;  /* 0x000000011d217824 */ /* 0x000fe200008e0606 */
[----:B------:R-:W-:Y:S02]  /*6e50*/  IADD3 R46, P1, R32, R4, RZ ;  /* 0x00000004202e7210 */ /* 0x000fe40007f3e0ff */
[----:B------:R-:W3:Y:S01]  /*6e60*/  LDG.E.64.CONSTANT R28, [R28.64] ;  /* 0x000000061c1c7981 */ /* 0x000ee2000c1e9b00 */
[----:B------:R-:W-:Y:S01]  /*6e70*/  IMAD.WIDE R42, R7, 0x8, R30 ;  /* 0x00000008072a7825 */ /* 0x000fe200078e021e */
[----:B------:R-:W-:Y:S02]  /*6e80*/  IADD3.X R47, R33, R6, RZ, P1, !PT ;  /* 0x00000006212f7210 */ /* 0x000fe40000ffe4ff */
[----:B------:R-:W3:Y:S04]  /*6e90*/  LDG.E.64.CONSTANT R30, [R30.64] ;  /* 0x000000061e1e7981 */ /* 0x000ee8000c1e9b00 */
[----:B------:R-:W3:Y:S04]  /*6ea0*/  LDG.E.64.CONSTANT R32, [R32.64] ;  /* 0x0000000620207981 */ /* 0x000ee8000c1e9b00 */
[----:B------:R-:W3:Y:S04]  /*6eb0*/  LDG.E.64.CONSTANT R34, [R42.64] ;  /* 0x000000062a227981 */ /* 0x000ee8000c1e9b00 */
[----:B-1----:R1:W3:Y:S01]  /*6ec0*/  LDG.E.64.CONSTANT R36, [R46.64] ;  /* 0x000000062e247981 */ /* 0x0022e2000c1e9b00 */
[----:B------:R-:W-:Y:S01]  /*6ed0*/  IADD3 R54, P1, R46, R4, RZ ;  /* 0x000000042e367210 */ /* 0x000fe20007f3e0ff */
[----:B------:R-:W-:-:S03]  /*6ee0*/  IMAD.WIDE R44, R7, 0x8, R42 ;  /* 0x00000008072c7825 */ /* 0x000fc600078e022a */
[----:B------:R-:W-:Y:S02]  /*6ef0*/  IADD3.X R55, R47, R6, RZ, P1, !PT ;  /* 0x000000062f377210 */ /* 0x000fe40000ffe4ff */
[----:B------:R1:W3:Y:S01]  /*6f00*/  LDG.E.64.CONSTANT R52, [R44.64] ;  /* 0x000000062c347981 */ /* 0x0002e2000c1e9b00 */
[----:B----4-:R-:W-:-:S03]  /*6f10*/  IADD3 R38, P1, R54, R4, RZ ;  /* 0x0000000436267210 */ /* 0x010fc60007f3e0ff */
[----:B0-----:R-:W4:Y:S01]  /*6f20*/  LDG.E.64.CONSTANT R14, [R54.64] ;  /* 0x00000006360e7981 */ /* 0x001f22000c1e9b00 */
[----:B------:R-:W-:Y:S01]  /*6f30*/  IADD3.X R39, R55, R6, RZ, P1, !PT ;  /* 0x0000000637277210 */ /* 0x000fe20000ffe4ff */
[----:B------:R-:W-:-:S04]  /*6f40*/  IMAD.WIDE R40, R7, 0x8, R44 ;  /* 0x0000000807287825 */ /* 0x000fc800078e022c */
[----:B------:R0:W4:Y:S04]  /*6f50*/  LDG.E.64.CONSTANT R48, [R38.64] ;  /* 0x0000000626307981 */ /* 0x000128000c1e9b00 */
[----:B------:R0:W4:Y:S01]  /*6f60*/  LDG.E.64.CONSTANT R50, [R40.64] ;  /* 0x0000000628327981 */ /* 0x000122000c1e9b00 */
[----:B--2--5:R-:W3:-:S06]  /*6f70*/  DFMA R18, R24, R18, R16 ;  /* 0x000000121812722b */ /* 0x024ecc0000000010 */
[----:B---3--:R-:W2:Y:S01]  /*6f80*/  DFMA R18, R26, R20, R18 ;  /* 0x000000141a12722b */ /* 0x008ea20000000012 */
[----:B------:R-:W-:-:S05]  /*6f90*/  IADD3 R16, P1, R38, R4, RZ ;  /* 0x0000000426107210 */ /* 0x000fca0007f3e0ff */
[----:B--2---:R-:W2:Y:S01]  /*6fa0*/  DFMA R18, R28, R22, R18 ;  /* 0x000000161c12722b */ /* 0x004ea20000000012 */
[----:B------:R-:W-:Y:S01]  /*6fb0*/  IMAD.WIDE R20, R7, 0x8, R40 ;  /* 0x0000000807147825 */ /* 0x000fe200078e0228 */
[----:B------:R-:W-:-:S04]  /*6fc0*/  IADD3.X R17, R39, R6, RZ, P1, !PT ;  /* 0x0000000627117210 */ /* 0x000fc80000ffe4ff */
[----:B--2---:R-:W2:Y:S01]  /*6fd0*/  DFMA R18, R32, R30, R18 ;  /* 0x0000001e2012722b */ /* 0x004ea20000000012 */
[----:B-1----:R-:W-:Y:S01]  /*6fe0*/  IADD3 R44, P1, R16, R4, RZ ;  /* 0x00000004102c7210 */ /* 0x002fe20007f3e0ff */
[----:B------:R-:W-:-:S03]  /*6ff0*/  IMAD.WIDE R46, R7, 0x8, R20 ;  /* 0x00000008072e7825 */ /* 0x000fc600078e0214 */
[----:B------:R-:W-:Y:S02]  /*7000*/  IADD3.X R45, R17, R6, RZ, P1, !PT ;  /* 0x00000006112d7210 */ /* 0x000fe40000ffe4ff */
[-C--:B0-----:R-:W-:Y:S01]  /*7010*/  IADD3 R40, P1, R44, R4.reuse, RZ ;  /* 0x000000042c287210 */ /* 0x081fe20007f3e0ff */
[----:B--2---:R0:W4:Y:S01]  /*7020*/  DFMA R22, R36, R34, R18 ;  /* 0x000000222416722b */ /* 0x0041220000000012 */
[----:B------:R-:W2:Y:S04]  /*7030*/  LDG.E.64.CONSTANT R16, [R16.64] ;  /* 0x0000000610107981 */ /* 0x000ea8000c1e9b00 */
[----:B0-----:R0:W2:Y:S01]  /*7040*/  LDG.E.64.CONSTANT R18, [R20.64] ;  /* 0x0000000614127981 */ /* 0x0010a2000c1e9b00 */
[----:B------:R-:W-:Y:S02]  /*7050*/  IMAD.X R41, R45, 0x1, R6, P1 ;  /* 0x000000012d297824 */ /* 0x000fe400008e0606 */
[----:B------:R-:W-:Y:S01]  /*7060*/  IMAD.WIDE R42, R7, 0x8, R46 ;  /* 0x00000008072a7825 */ /* 0x000fe200078e022e */
[----:B------:R-:W3:Y:S01]  /*7070*/  LDG.E.64.CONSTANT R44, [R44.64] ;  /* 0x000000062c2c7981 */ /* 0x000ee2000c1e9b00 */
[----:B------:R-:W-:-:S03]  /*7080*/  IADD3 R36, P1, R40, R4, RZ ;  /* 0x0000000428247210 */ /* 0x000fc60007f3e0ff */
[----:B------:R-:W3:Y:S01]  /*7090*/  LDG.E.64.CONSTANT R46, [R46.64] ;  /* 0x000000062e2e7981 */ /* 0x000ee2000c1e9b00 */
[----:B------:R-:W-:Y:S01]  /*70a0*/  IADD3.X R37, R41, R6, RZ, P1, !PT ;  /* 0x0000000629257210 */ /* 0x000fe20000ffe4ff */
[----:B------:R-:W-:Y:S01]  /*70b0*/  IMAD.WIDE R38, R7, 0x8, R42 ;  /* 0x0000000807267825 */ /* 0x000fe200078e022a */
[----:B------:R-:W-:Y:S01]  /*70c0*/  IADD3 R32, P1, R36, R4, RZ ;  /* 0x0000000424207210 */ /* 0x000fe20007f3e0ff */
[----:B------:R-:W3:Y:S04]  /*70d0*/  LDG.E.64.CONSTANT R42, [R42.64] ;  /* 0x000000062a2a7981 */ /* 0x000ee8000c1e9b00 */
        /* <DEDUP_REMOVED lines=13> */
[----:B0-----:R-:W-:Y:S01]  /*71b0*/  IADD3 R20, P1, R24, R4, RZ ;  /* 0x0000000418147210 */ /* 0x001fe20007f3e0ff */
[----:B------:R0:W3:Y:S04]  /*71c0*/  LDG.E.64.CONSTANT R30, [R56.64] ;  /* 0x00000006381e7981 */ /* 0x0000e8000c1e9b00 */
[----:B------:R-:W3:Y:S01]  /*71d0*/  LDG.E.64.CONSTANT R28, [R28.64] ;  /* 0x000000061c1c7981 */ /* 0x000ee2000c1e9b00 */
[----:B----4-:R1:W4:Y:S01]  /*71e0*/  DFMA R52, R14, R52, R22 ;  /* 0x000000340e34722b */ /* 0x0103220000000016 */
[----:B------:R-:W-:Y:S01]  /*71f0*/  IADD3.X R21, R25, R6, RZ, P1, !PT ;  /* 0x0000000619157210 */ /* 0x000fe20000ffe4ff */
[----:B------:R-:W-:Y:S01]  /*7200*/  IMAD.WIDE R54, R7, 0x8, R58 ;  /* 0x0000000807367825 */ /* 0x000fe200078e023a */
[----:B-1----:R-:W-:Y:S01]  /*7210*/  IADD3 R14, P1, R20, R4, RZ ;  /* 0x00000004140e7210 */ /* 0x002fe20007f3e0ff */
[----:B------:R-:W3:Y:S04]  /*7220*/  LDG.E.64.CONSTANT R26, [R58.64] ;  /* 0x000000063a1a7981 */ /* 0x000ee8000c1e9b00 */
[----:B------:R-:W3:Y:S01]  /*7230*/  LDG.E.64.CONSTANT R24, [R24.64] ;  /* 0x0000000618187981 */ /* 0x000ee2000c1e9b00 */
[----:B------:R-:W-:-:S02]  /*7240*/  IMAD.X R15, R21, 0x1, R6, P1 ;  /* 0x00000001150f7824 */ /* 0x000fc400008e0606 */
[----:B0-----:R-:W-:Y:S01]  /*7250*/  IMAD.WIDE R56, R7, 0x8, R54 ;  /* 0x0000000807387825 */ /* 0x001fe200078e0236 */
[----:B------:R-:W3:Y:S04]  /*7260*/  LDG.E.64.CONSTANT R20, [R20.64] ;  /* 0x0000000614147981 */ /* 0x000ee8000c1e9b00 */
[----:B------:R-:W3:Y:S01]  /*7270*/  LDG.E.64.CONSTANT R22, [R54.64] ;  /* 0x0000000636167981 */ /* 0x000ee2000c1e9b00 */
[----:B----4-:R0:W2:-:S03]  /*7280*/  DFMA R52, R48, R50, R52 ;  /* 0x000000323034722b */ /* 0x0100860000000034 */
[----:B0-----:R-:W4:Y:S04]  /*7290*/  LDG.E.64.CONSTANT R48, [R14.64] ;  /* 0x000000060e307981 */ /* 0x001f28000c1e9b00 */
[----:B------:R0:W4:Y:S01]  /*72a0*/  LDG.E.64.CONSTANT R50, [R56.64] ;  /* 0x0000000638327981 */ /* 0x000122000c1e9b00 */
[----:B------:R-:W-:-:S04]  /*72b0*/  IADD3 R2, R2, -0x10, RZ ;  /* 0xfffffff002027810 */ /* 0x000fc80007ffe0ff */
[----:B------:R-:W-:Y:S02]  /*72c0*/  ISETP.GT.AND P1, PT, R2, 0xc, PT ;  /* 0x0000000c0200780c */ /* 0x000fe40003f24270 */
[----:B------:R-:W-:Y:S01]  /*72d0*/  IADD3 R5, R5, 0x10, RZ ;  /* 0x0000001005057810 */ /* 0x000fe20007ffe0ff */
[----:B0-----:R-:W-:Y:S01]  /*72e0*/  IMAD.WIDE R56, R7, 0x8, R56 ;  /* 0x0000000807387825 */ /* 0x001fe200078e0238 */
[----:B--2---:R-:W3:-:S06]  /*72f0*/  DFMA R16, R16, R18, R52 ;  /* 0x000000121010722b */ /* 0x004ecc0000000034 */
[----:B---3--:R-:W0:-:S06]  /*7300*/  DFMA R16, R44, R46, R16 ;  /* 0x0000002e2c10722b */ /* 0x008e0c0000000010 */
[----:B0-----:R-:W0:-:S06]  /*7310*/  DFMA R16, R40, R42, R16 ;  /* 0x0000002a2810722b */ /* 0x001e0c0000000010 */
[----:B0-----:R-:W0:-:S06]  /*7320*/  DFMA R16, R36, R38, R16 ;  /* 0x000000262410722b */ /* 0x001e0c0000000010 */
[----:B0-----:R-:W0:-:S06]  /*7330*/  DFMA R16, R32, R34, R16 ;  /* 0x000000222010722b */ /* 0x001e0c0000000010 */
[----:B0-----:R-:W0:-:S06]  /*7340*/  DFMA R16, R28, R30, R16 ;  /* 0x0000001e1c10722b */ /* 0x001e0c0000000010 */
[----:B0-----:R0:W1:Y:S02]  /*7350*/  DFMA R16, R24, R26, R16 ;  /* 0x0000001a1810722b */ /* 0x0010640000000010 */
[----:B0-----:R-:W-:-:S04]  /*7360*/  IADD3 R26, P2, R14, R4, RZ ;  /* 0x000000040e1a7210 */ /* 0x001fc80007f5e0ff */
[----:B-1----:R-:W4:Y:S01]  /*7370*/  DFMA R16, R20, R22, R16 ;  /* 0x000000161410722b */ /* 0x002f220000000010 */
[----:B------:R-:W-:-:S05]  /*7380*/  IADD3.X R27, R15, R6, RZ, P2, !PT ;  /* 0x000000060f1b7210 */ /* 0x000fca00017fe4ff */
[----:B----4-:R0:W1:Y:S01]  /*7390*/  DFMA R16, R48, R50, R16 ;  /* 0x000000323010722b */ /* 0x0100620000000010 */
[----:B------:R-:W-:Y:S05]  /*73a0*/  @P1 BRA `(.L_x_431) ;  /* 0xfffff99000001947 */ /* 0x000fea000383ffff */
.L_x_430:
[----:B------:R-:W-:Y:S05]  /*73b0*/  BSYNC B3 ;  /* 0x0000000000037941 */ /* 0x000fea0003800000 */
.L_x_429:
[----:B------:R-:W-:Y:S01]  /*73c0*/  ISETP.GT.AND P1, PT, R2, 0x4, PT ;  /* 0x000000040200780c */ /* 0x000fe20003f24270 */
[----:B------:R-:W-:-:S12]  /*73d0*/  BSSY B3, `(.L_x_432) ;  /* 0x0000038000037945 */ /* 0x000fd80003800000 */
[----:B------:R-:W-:Y:S05]  /*73e0*/  @!P1 BRA `(.L_x_433) ;  /* 0x0000036000009947 */ /* 0x000fea0003800000 */
[----:B------:R-:W-:Y:S01]  /*73f0*/  MOV R7, c[0x0][0x3e4] ;  /* 0x0000f90000077a02 */ /* 0x000fe20000000f00 */
[----:B------:R2:W3:Y:S01]  /*7400*/  LDG.E.64.CONSTANT R14, [R56.64] ;  /* 0x00000006380e7981 */ /* 0x0004e2000c1e9b00 */
[----:B0-----:R-:W-:Y:S02]  /*7410*/  MOV R48, R26 ;  /* 0x0000001a00307202 */ /* 0x001fe40000000f00 */
[----:B------:R-:W-:Y:S02]  /*7420*/  MOV R49, R27 ;  /* 0x0000001b00317202 */ /* 0x000fe40000000f00 */
[----:B------:R-:W-:Y:S01]  /*7430*/  IADD3 R50, P0, R26, R4, RZ ;  /* 0x000000041a327210 */ /* 0x000fe20007f1e0ff */
[----:B------:R-:W-:-:S03]  /*7440*/  IMAD.WIDE R18, R7, 0x8, R56 ;  /* 0x0000000807127825 */ /* 0x000fc600078e0238 */
[----:B------:R-:W-:Y:S01]  /*7450*/  IADD3.X R51, R27, R6, RZ, P0, !PT ;  /* 0x000000061b337210 */ /* 0x000fe200007fe4ff */
[----:B------:R-:W3:Y:S01]  /*7460*/  LDG.E.64.CONSTANT R48, [R48.64] ;  /* 0x0000000630307981 */ /* 0x000ee2000c1e9b00 */
[-C--:B------:R-:W-:Y:S01]  /*7470*/  IADD3 R44, P0, R50, R4.reuse, RZ ;  /* 0x00000004322c7210 */ /* 0x080fe20007f1e0ff */
[----:B------:R-:W-:Y:S02]  /*7480*/  IMAD.WIDE R20, R7, 0x8, R18 ;  /* 0x0000000807147825 */ /* 0x000fe400078e0212 */
[----:B------:R0:W4:Y:S02]  /*7490*/  LDG.E.64.CONSTANT R26, [R18.64] ;  /* 0x00000006121a7981 */ /* 0x000124000c1e9b00 */
[----:B------:R-:W-:Y:S01]  /*74a0*/  IMAD.X R45, R51, 0x1, R6, P0 ;  /* 0x00000001332d7824 */ /* 0x000fe200000e0606 */
[----:B------:R-:W-:Y:S01]  /*74b0*/  IADD3 R40, P0, R44, R4, RZ ;  /* 0x000000042c287210 */ /* 0x000fe20007f1e0ff */
[----:B------:R-:W4:Y:S01]  /*74c0*/  LDG.E.64.CONSTANT R50, [R50.64] ;  /* 0x0000000632327981 */ /* 0x000f22000c1e9b00 */
[----:B------:R-:W-:-:S02]  /*74d0*/  IMAD.WIDE R42, R7, 0x8, R20 ;  /* 0x00000008072a7825 */ /* 0x000fc400078e0214 */
[----:B------:R-:W-:Y:S01]  /*74e0*/  IADD3.X R41, R45, R6, RZ, P0, !PT ;  /* 0x000000062d297210 */ /* 0x000fe200007fe4ff */
[----:B------:R1:W4:Y:S01]  /*74f0*/  LDG.E.64.CONSTANT R46, [R20.64] ;  /* 0x00000006142e7981 */ /* 0x000322000c1e9b00 */
[----:B------:R-:W-:-:S03]  /*7500*/  IADD3 R36, P0, R40, R4, RZ ;  /* 0x0000000428247210 */ /* 0x000fc60007f1e0ff */
[----:B------:R-:W4:Y:S01]  /*7510*/  LDG.E.64.CONSTANT R44, [R44.64] ;  /* 0x000000062c2c7981 */ /* 0x000f22000c1e9b00 */
[----:B------:R-:W-:Y:S01]  /*7520*/  IMAD.WIDE R22, R7, 0x8, R42 ;  /* 0x0000000807167825 */ /* 0x000fe200078e022a */
[----:B------:R-:W-:Y:S02]  /*7530*/  IADD3.X R37, R41, R6, RZ, P0, !PT ;  /* 0x0000000629257210 */ /* 0x000fe400007fe4ff */
[----:B------:R-:W4:Y:S01]  /*7540*/  LDG.E.64.CONSTANT R42, [R42.64] ;  /* 0x000000062a2a7981 */ /* 0x000f22000c1e9b00 */
[----:B------:R-:W-:-:S03]  /*7550*/  IADD3 R32, P0, R36, R4, RZ ;  /* 0x0000000424207210 */ /* 0x000fc60007f1e0ff */
[----:B------:R-:W4:Y:S01]  /*7560*/  LDG.E.64.CONSTANT R40, [R40.64] ;  /* 0x0000000628287981 */ /* 0x000f22000c1e9b00 */
[----:B------:R-:W-:Y:S01]  /*7570*/  IADD3.X R33, R37, R6, RZ, P0, !PT ;  /* 0x0000000625217210 */ /* 0x000fe200007fe4ff */
[----:B------:R-:W-:Y:S01]  /*7580*/  IMAD.WIDE R52, R7, 0x8, R22 ;  /* 0x0000000807347825 */ /* 0x000fe200078e0216 */
[----:B------:R-:W-:Y:S01]  /*7590*/  IADD3 R28, P0, R32, R4, RZ ;  /* 0x00000004201c7210 */ /* 0x000fe20007f1e0ff */
[----:B------:R1:W4:Y:S04]  /*75a0*/  LDG.E.64.CONSTANT R38, [R22.64] ;  /* 0x0000000616267981 */ /* 0x000328000c1e9b00 */
[----:B------:R-:W4:Y:S01]  /*75b0*/  LDG.E.64.CONSTANT R36, [R36.64] ;  /* 0x0000000624247981 */ /* 0x000f22000c1e9b00 */
[----:B------:R-:W-:Y:S01]  /*75c0*/  IADD3.X R29, R33, R6, RZ, P0, !PT ;  /* 0x00000006211d7210 */ /* 0x000fe200007fe4ff */
[----:B------:R-:W-:Y:S01]  /*75d0*/  IMAD.WIDE R54, R7, 0x8, R52 ;  /* 0x0000000807367825 */ /* 0x000fe200078e0234 */
[----:B0-----:R-:W-:Y:S01]  /*75e0*/  IADD3 R18, P0, R28, R4, RZ ;  /* 0x000000041c127210 */ /* 0x001fe20007f1e0ff */
[----:B------:R-:W4:Y:S04]  /*75f0*/  LDG.E.64.CONSTANT R34, [R52.64] ;  /* 0x0000000634227981 */ /* 0x000f28000c1e9b00 */
[----:B------:R-:W4:Y:S01]  /*7600*/  LDG.E.64.CONSTANT R32, [R32.64] ;  /* 0x0000000620207981 */ /* 0x000f22000c1e9b00 */
[----:B------:R-:W-:Y:S01]  /*7610*/  IADD3.X R19, R29, R6, RZ, P0, !PT ;  /* 0x000000061d137210 */ /* 0x000fe200007fe4ff */
[----:B-1----:R-:W-:-:S02]  /*7620*/  IMAD.WIDE R20, R7, 0x8, R54 ;  /* 0x0000000807147825 */ /* 0x002fc400078e0236 */
[----:B------:R-:W4:Y:S04]  /*7630*/  LDG.E.64.CONSTANT R30, [R54.64] ;  /* 0x00000006361e7981 */ /* 0x000f28000c1e9b00 */
[----:B------:R-:W4:Y:S04]  /*7640*/  LDG.E.64.CONSTANT R28, [R28.64] ;  /* 0x000000061c1c7981 */ /* 0x000f28000c1e9b00 */
[----:B------:R-:W4:Y:S04]  /*7650*/  LDG.E.64.CONSTANT R22, [R20.64] ;  /* 0x0000000614167981 */ /* 0x000f28000c1e9b00 */
[----:B------:R-:W4:Y:S01]  /*7660*/  LDG.E.64.CONSTANT R24, [R18.64] ;  /* 0x0000000612187981 */ /* 0x000f22000c1e9b00 */
[----:B------:R-:W-:Y:S01]  /*7670*/  PLOP3.LUT P0, PT, PT, PT, PT, 0x8, 0x0 ;  /* 0x000000000000781c */ /* 0x000fe20003f0e170 */
[----:B--2---:R-:W-:Y:S01]  /*7680*/  IMAD.WIDE R56, R7, 0x8, R20 ;  /* 0x0000000807387825 */ /* 0x004fe200078e0214 */
[----:B------:R-:W-:-:S02]  /*7690*/  IADD3 R5, R5, 0x8, RZ ;  /* 0x0000000805057810 */ /* 0x000fc40007ffe0ff */
[----:B------:R-:W-:Y:S01]  /*76a0*/  IADD3 R2, R2, -0x8, RZ ;  /* 0xfffffff802027810 */ /* 0x000fe20007ffe0ff */
[----:B---3-5:R-:W4:-:S06]  /*76b0*/  DFMA R14, R48, R14, R16 ;  /* 0x0000000e300e722b */ /* 0x028f0c0000000010 */
[----:B----4-:R-:W0:-:S06]  /*76c0*/  DFMA R14, R50, R26, R14 ;  /* 0x0000001a320e722b */ /* 0x010e0c000000000e */
[----:B0-----:R-:W0:-:S06]  /*76d0*/  DFMA R14, R44, R46, R14 ;  /* 0x0000002e2c0e722b */ /* 0x001e0c000000000e */
[----:B0-----:R-:W0:-:S06]  /*76e0*/  DFMA R14, R40, R42, R14 ;  /* 0x0000002a280e722b */ /* 0x001e0c000000000e */
[----:B0-----:R-:W0:-:S06]  /*76f0*/  DFMA R14, R36, R38, R14 ;  /* 0x00000026240e722b */ /* 0x001e0c000000000e */
[----:B0-----:R-:W0:Y:S01]  /*7700*/  DFMA R14, R32, R34, R14 ;  /* 0x00000022200e722b */ /* 0x001e22000000000e */
[----:B------:R-:W-:-:S05]  /*7710*/  IADD3 R26, P1, R18, R4, RZ ;  /* 0x00000004121a7210 */ /* 0x000fca0007f3e0ff */
[----:B0-----:R-:W0:Y:S01]  /*7720*/  DFMA R14, R28, R30, R14 ;  /* 0x0000001e1c0e722b */ /* 0x001e22000000000e */
[----:B------:R-:W-:-:S05]  /*7730*/  IMAD.X R27, R19, 0x1, R6, P1 ;  /* 0x00000001131b7824 */ /* 0x000fca00008e0606 */
[----:B0-----:R0:W1:-:S06]  /*7740*/  DFMA R16, R24, R22, R14 ;  /* 0x000000161810722b */ /* 0x00104c000000000e */
.L_x_433:
[----:B------:R-:W-:Y:S05]  /*7750*/  BSYNC B3 ;  /* 0x0000000000037941 */ /* 0x000fea0003800000 */
.L_x_432:
[----:B------:R-:W-:-:S13]  /*7760*/  ISETP.NE.OR P0, PT, R2, RZ, P0 ;  /* 0x000000ff0200720c */ /* 0x000fda0000705670 */
[----:B------:R-:W-:Y:S05]  /*7770*/  @!P0 BRA `(.L_x_434) ;  /* 0x000001d000008947 */ /* 0x000fea0003800000 */
.L_x_428:
[----:B------:R-:W-:Y:S01]  /*7780*/  IADD3 R20, P0, R26, R4, RZ ;  /* 0x000000041a147210 */ /* 0x000fe20007f1e0ff */
[----:B0-----:R0:W2:Y:S01]  /*7790*/  LDG.E.64.CONSTANT R14, [R56.64] ;  /* 0x00000006380e7981 */ /* 0x0010a2000c1e9b00 */
[----:B------:R-:W-:Y:S02]  /*77a0*/  MOV R7, c[0x0][0x3e4] ;  /* 0x0000f90000077a02 */ /* 0x000fe40000000f00 */
[----:B------:R-:W-:Y:S02]  /*77b0*/  IADD3.X R21, R27, R6, RZ, P0, !PT ;  /* 0x000000061b157210 */ /* 0x000fe400007fe4ff */
[----:B------:R-:W2:Y:S01]  /*77c0*/  LDG.E.64.CONSTANT R26, [R26.64] ;  /* 0x000000061a1a7981 */ /* 0x000ea2000c1e9b00 */
[----:B------:R-:W-:Y:S01]  /*77d0*/  IMAD.WIDE R18, R7, 0x8, R56 ;  /* 0x0000000807127825 */ /* 0x000fe200078e0238 */
[----:B------:R-:W-:-:S04]  /*77e0*/  IADD3 R28, P0, R20, R4, RZ ;  /* 0x00000004141c7210 */ /* 0x000fc80007f1e0ff */
[----:B------:R-:W-:Y:S01]  /*77f0*/  IADD3.X R29, R21, R6, RZ, P0, !PT ;  /* 0x00000006151d7210 */ /* 0x000fe200007fe4ff */
[----:B------:R-:W3:Y:S01]  /*7800*/  LDG.E.64.CONSTANT R22, [R18.64] ;  /* 0x0000000612167981 */ /* 0x000ee2000c1e9b00 */
[----:B------:R-:W-:Y:S01]  /*7810*/  IMAD.WIDE R24, R7, 0x8, R18 ;  /* 0x0000000807187825 */ /* 0x000fe200078e0212 */
[----:B------:R-:W-:Y:S02]  /*7820*/  IADD3 R34, P0, R28, R4, RZ ;  /* 0x000000041c227210 */ /* 0x000fe40007f1e0ff */
[----:B------:R-:W3:Y:S02]  /*7830*/  LDG.E.64.CONSTANT R20, [R20.64] ;  /* 0x0000000614147981 */ /* 0x000ee4000c1e9b00 */
[----:B------:R-:W-:Y:S01]  /*7840*/  IADD3.X R35, R29, R6, RZ, P0, !PT ;  /* 0x000000061d237210 */ /* 0x000fe200007fe4ff */
[----:B------:R-:W-:Y:S01]  /*7850*/  IMAD.WIDE R32, R7, 0x8, R24 ;  /* 0x0000000807207825 */ /* 0x000fe200078e0218 */
[----:B------:R-:W4:Y:S04]  /*7860*/  LDG.E.64.CONSTANT R30, [R24.64] ;  /* 0x00000006181e7981 */ /* 0x000f28000c1e9b00 */
[----:B------:R-:W4:Y:S04]  /*7870*/  LDG.E.64.CONSTANT R28, [R28.64] ;  /* 0x000000061c1c7981 */ /* 0x000f28000c1e9b00 */
[----:B------:R-:W4:Y:S04]  /*7880*/  LDG.E.64.CONSTANT R38, [R32.64] ;  /* 0x0000000620267981 */ /* 0x000f28000c1e9b00 */
[----:B------:R-:W4:Y:S01]  /*7890*/  LDG.E.64.CONSTANT R36, [R34.64] ;  /* 0x0000000622247981 */ /* 0x000f22000c1e9b00 */
[----:B------:R-:W-:-:S04]  /*78a0*/  IADD3 R2, R2, -0x4, RZ ;  /* 0xfffffffc02027810 */ /* 0x000fc80007ffe0ff */
[----:B------:R-:W-:Y:S01]  /*78b0*/  ISETP.NE.AND P0, PT, R2, RZ, PT ;  /* 0x000000ff0200720c */ /* 0x000fe20003f05270 */
[----:B0-----:R-:W-:Y:S01]  /*78c0*/  IMAD.WIDE R56, R7, 0x8, R32 ;  /* 0x0000000807387825 */ /* 0x001fe200078e0220 */
[----:B------:R-:W-:Y:S01]  /*78d0*/  IADD3 R5, R5, 0x4, RZ ;  /* 0x0000000405057810 */ /* 0x000fe20007ffe0ff */
[----:B-12--5:R-:W3:-:S06]  /*78e0*/  DFMA R14, R26, R14, R16 ;  /* 0x0000000e1a0e722b */ /* 0x026ecc0000000010 */
[----:B---3--:R-:W4:Y:S01]  /*78f0*/  DFMA R14, R20, R22, R14 ;  /* 0x00000016140e722b */ /* 0x008f22000000000e */
[----:B------:R-:W-:-:S05]  /*7900*/  IADD3 R26, P1, R34, R4, RZ ;  /* 0x00000004221a7210 */ /* 0x000fca0007f3e0ff */
[----:B----4-:R-:W0:Y:S01]  /*7910*/  DFMA R14, R28, R30, R14 ;  /* 0x0000001e1c0e722b */ /* 0x010e22000000000e */
[----:B------:R-:W-:-:S05]  /*7920*/  IADD3.X R27, R35, R6, RZ, P1, !PT ;  /* 0x00000006231b7210 */ /* 0x000fca0000ffe4ff */
[----:B0-----:R0:W1:Y:S02]  /*7930*/  DFMA R16, R36, R38, R14 ;  /* 0x000000262410722b */ /* 0x001064000000000e */
[----:B01----:R-:W-:Y:S05]  /*7940*/  @P0 BRA `(.L_x_428) ;  /* 0xfffffe3000000947 */ /* 0x003fea000383ffff */
.L_x_434:
[----:B------:R-:W-:Y:S05]  /*7950*/  BSYNC B2 ;  /* 0x0000000000027941 */ /* 0x000fea0003800000 */
.L_x_427:
        /* <DEDUP_REMOVED lines=26> */
.L_x_435:
[----:B-1---5:R1:W-:Y:S02]  /*7b00*/  STG.E.64 [R8.64], R16 ;  /* 0x0000001008007986 */ /* 0x0223e4000c101b06 */
.L_x_426:
[----:B------:R-:W-:-:S04]  /*7b10*/  IADD3 R3, R3, 0x80, RZ ;  /* 0x0000008003037810 */ /* 0x000fc80007ffe0ff */
.L_x_415:
[----:B------:R-:W-:-:S13]  /*7b20*/  ISETP.GE.AND P0, PT, R3, c[0x0][0x160], PT ;  /* 0x0000580003007a0c */ /* 0x000fda0003f06270 */
[----:B------:R-:W-:Y:S05]  /*7b30*/  @P0 BRA `(.L_x_436) ;  /* 0x00003ff000000947 */ /* 0x000fea0003800000 */
[----:B------:R-:W-:Y:S01]  /*7b40*/  ISETP.NE.AND P0, PT, RZ, c[0x0][0x168], PT ;  /* 0x00005a00ff007a0c */ /* 0x000fe20003f05270 */
[----:B01----:R-:W-:Y:S01]  /*7b50*/  HFMA2.MMA R8, -RZ, RZ, 0, 0 ;  /* 0x00000000ff087435 */ /* 0x003fe200000001ff */
        /* <DEDUP_REMOVED lines=252> */
.L_x_437:
        /* <DEDUP_REMOVED lines=34> */
.L_x_443:
        /* <DEDUP_REMOVED lines=103> */
.L_x_442:
[----:B------:R-:W-:Y:S05]  /*93b0*/  BSYNC B3 ;  /* 0x0000000000037941 */ /* 0x000fea0003800000 */
.L_x_441:
        /* <DEDUP_REMOVED lines=57> */
.L_x_445:
[----:B------:R-:W-:Y:S05]  /*9750*/  BSYNC B3 ;  /* 0x0000000000037941 */ /* 0x000fea0003800000 */
.L_x_444:
[----:B------:R-:W-:-:S13]  /*9760*/  ISETP.NE.OR P0, PT, R2, RZ, P0 ;  /* 0x000000ff0200720c */ /* 0x000fda0000705670 */
[----:B------:R-:W-:Y:S05]  /*9770*/  @!P0 BRA `(.L_x_446) ;  /* 0x000001d000008947 */ /* 0x000fea0003800000 */
.L_x_440:
        /* <DEDUP_REMOVED lines=29> */
.L_x_446:
[----:B------:R-:W-:Y:S05]  /*9950*/  BSYNC B2 ;  /* 0x0000000000027941 */ /* 0x000fea0003800000 */
.L_x_439:
        /* <DEDUP_REMOVED lines=26> */
.L_x_447:
[----:B-1---5:R1:W-:Y:S02]  /*9b00*/  STG.E.64 [R8.64], R16 ;  /* 0x0000001008007986 */ /* 0x0223e4000c101b06 */
.L_x_438:
[----:B------:R-:W-:-:S04]  /*9b10*/  IADD3 R3, R3, 0x80, RZ ;  /* 0x0000008003037810 */ /* 0x000fc80007ffe0ff */
.L_x_424:
[----:B------:R-:W-:-:S13]  /*9b20*/  ISETP.GE.AND P0, PT, R3, c[0x0][0x160], PT ;  /* 0x0000580003007a0c */ /* 0x000fda0003f06270 */
[----:B------:R-:W-:Y:S01]  /*9b30*/  @P0 BREAK B0 ;  /* 0x0000000000000942 */ /* 0x000fe20003800000 */
        /* <DEDUP_REMOVED lines=255> */
.L_x_449:
        /* <DEDUP_REMOVED lines=34> */
.L_x_455:
        /* <DEDUP_REMOVED lines=103> */
.L_x_454:
[----:B------:R-:W-:Y:S05]  /*b3c0*/  BSYNC B3 ;  /* 0x0000000000037941 */ /* 0x000fea0003800000 */
.L_x_453:
        /* <DEDUP_REMOVED lines=57> */
.L_x_457:
[----:B------:R-:W-:Y:S05]  /*b760*/  BSYNC B3 ;  /* 0x0000000000037941 */ /* 0x000fea0003800000 */
.L_x_456:
[----:B------:R-:W-:-:S13]  /*b770*/  ISETP.NE.OR P0, PT, R2, RZ, P0 ;  /* 0x000000ff0200720c */ /* 0x000fda0000705670 */
[----:B------:R-:W-:Y:S05]  /*b780*/  @!P0 BRA `(.L_x_458) ;  /* 0x000001d000008947 */ /* 0x000fea0003800000 */
.L_x_452:
        /* <DEDUP_REMOVED lines=29> */
.L_x_458:
[----:B------:R-:W-:Y:S05]  /*b960*/  BSYNC B2 ;  /* 0x0000000000027941 */ /* 0x000fea0003800000 */
.L_x_451:
        /* <DEDUP_REMOVED lines=26> */
.L_x_459:
[----:B-1---5:R1:W-:Y:S02]  /*bb10*/  STG.E.64 [R8.64], R16 ;  /* 0x0000001008007986 */ /* 0x0223e4000c101b06 */
.L_x_450:
[----:B------:R-:W-:-:S04]  /*bb20*/  IADD3 R3, R3, 0x80, RZ ;  /* 0x0000008003037810 */ /* 0x000fc80007ffe0ff */
.L_x_436:
[----:B------:R-:W-:-:S13]  /*bb30*/  ISETP.GE.AND P0, PT, R3, c[0x0][0x160], PT ;  /* 0x0000580003007a0c */ /* 0x000fda0003f06270 */
[----:B------:R-:W-:Y:S01]  /*bb40*/  @P0 BREAK B0 ;  /* 0x0000000000000942 */ /* 0x000fe20003800000 */
[----:B------:R-:W-:Y:S05]  /*bb50*/  @P0 BRA `(.L_x_448) ;  /* 0x00001ff000000947 */ /* 0x000fea0003800000 */
[----:B------:R-:W-:Y:S05]  /*bb60*/  BSYNC B0 ;  /* 0x0000000000007941 */ /* 0x000fea0003800000 */
.L_x_405:
        /* <DEDUP_REMOVED lines=254> */
.L_x_460:
        /* <DEDUP_REMOVED lines=34> */
.L_x_466:
        /* <DEDUP_REMOVED lines=103> */
.L_x_465:
[----:B------:R-:W-:Y:S05]  /*d3e0*/  BSYNC B3 ;  /* 0x0000000000037941 */ /* 0x000fea0003800000 */
.L_x_464:
        /* <DEDUP_REMOVED lines=57> */
.L_x_468:
[----:B------:R-:W-:Y:S05]  /*d780*/  BSYNC B3 ;  /* 0x0000000000037941 */ /* 0x000fea0003800000 */
.L_x_467:
[----:B------:R-:W-:-:S13]  /*d790*/  ISETP.NE.OR P0, PT, R2, RZ, P0 ;  /* 0x000000ff0200720c */ /* 0x000fda0000705670 */
[----:B------:R-:W-:Y:S05]  /*d7a0*/  @!P0 BRA `(.L_x_469) ;  /* 0x000001d000008947 */ /* 0x000fea0003800000 */
.L_x_463:
        /* <DEDUP_REMOVED lines=29> */
.L_x_469:
[----:B------:R-:W-:Y:S05]  /*d980*/  BSYNC B2 ;  /* 0x0000000000027941 */ /* 0x000fea0003800000 */
.L_x_462:
        /* <DEDUP_REMOVED lines=26> */
.L_x_470:
[----:B-1---5:R1:W-:Y:S02]  /*db30*/  STG.E.64 [R8.64], R16 ;  /* 0x0000001008007986 */ /* 0x0223e4000c101b06 */
.L_x_461:
[----:B------:R-:W-:Y:S02]  /*db40*/  IADD3 R3, R3, 0x80, RZ ;  /* 0x0000008003037810 */ /* 0x000fe40007ffe0ff */
.L_x_448:
[----:B------:R-:W-:Y:S05]  /*db50*/  BSYNC B1 ;  /* 0x0000000000017941 */ /* 0x000fea0003800000 */
.L_x_404:
[----:B------:R-:W-:Y:S01]  /*db60*/  WARPSYNC 0xffffffff ;  /* 0xffffffff00007948 */ /* 0x000fe20003800000 */
[----:B------:R-:W-:-:S13]  /*db70*/  ISETP.GE.AND P0, PT, R3, c[0x0][0x160], PT ;  /* 0x0000580003007a0c */ /* 0x000fda0003f06270 */
[----:B------:R-:W-:Y:S05]  /*db80*/  @P0 EXIT ;  /* 0x000000000000094d */ /* 0x000fea0003800000 */
[----:B------:R-:W-:Y:S01]  /*db90*/  ISETP.NE.AND P0, PT, RZ, c[0x0][0x168], PT ;  /* 0x00005a00ff007a0c */ /* 0x000fe20003f05270 */
[----:B------:R-:W-:Y:S01]  /*dba0*/  HFMA2.MMA R2, -RZ, RZ, 0, 0 ;  /* 0x00000000ff027435 */ /* 0x000fe200000001ff */
[----:B0-----:R-:W-:Y:S01]  /*dbb0*/  IMAD.MOV.U32 R6, RZ, RZ, RZ ;  /* 0x000000ffff067224 */ /* 0x001fe200078e00ff */
[----:B-1----:R-:W-:-:S10]  /*dbc0*/  MOV R4, RZ ;  /* 0x000000ff00047202 */ /* 0x002fd40000000f00 */
        /* <DEDUP_REMOVED lines=250> */
.L_x_471:
[----:B------:R-:W-:-:S05]  /*eb70*/  IMAD.MOV.U32 R0, RZ, RZ, c[0x0][0x3e0] ;  /* 0x0000f800ff007624 */ /* 0x000fca00078e00ff */
        /* <DEDUP_REMOVED lines=21> */
[----:B------:R-:W-:Y:S01]  /*ecd0*/  IMAD.MOV.U32 R16, RZ, RZ, R6 ;  /* 0x000000ffff107224 */ /* 0x000fe200078e0006 */
        /* <DEDUP_REMOVED lines=9> */
.L_x_475:
[----:B------:R-:W-:Y:S01]  /*ed70*/  MOV R47, c[0x0][0x3e4] ;  /* 0x0000f900002f7a02 */ /* 0x000fe20000000f00 */
[----:B------:R-:W-:Y:S01]  /*ed80*/  IMAD.MOV.U32 R14, RZ, RZ, R16 ;  /* 0x000000ffff0e7224 */ /* 0x000fe200078e0010 */
[----:B------:R-:W-:Y:S01]  /*ed90*/  MOV R15, R17 ;  /* 0x00000011000f7202 */ /* 0x000fe20000000f00 */
[----:B0-----:R0:W2:Y:S01]  /*eda0*/  LDG.E.64.CONSTANT R10, [R20.64] ;  /* 0x00000006140a7981 */ /* 0x0010a2000c1e9b00 */
[----:B------:R-:W-:Y:S01]  /*edb0*/  IADD3 R32, P1, R16, UR8, RZ ;  /* 0x0000000810207c10 */ /* 0x000fe2000ff3e0ff */
[----:B------:R-:W-:-:S03]  /*edc0*/  IMAD.WIDE R18, R47, 0x8, R20 ;  /* 0x000000082f127825 */ /* 0x000fc600078e0214 */
[----:B------:R-:W2:Y:S01]  /*edd0*/  LDG.E.64.CONSTANT R14, [R14.64] ;  /* 0x000000060e0e7981 */ /* 0x000ea2000c1e9b00 */
[----:B------:R-:W-:Y:S02]  /*ede0*/  IADD3.X R33, R17, UR5, RZ, P1, !PT ;  /* 0x0000000511217c10 */ /* 0x000fe40008ffe4ff */
[----:B------:R-:W-:Y:S01]  /*edf0*/  IADD3 R34, P1, R32, UR8, RZ ;  /* 0x0000000820227c10 */ /* 0x000fe2000ff3e0ff */
[----:B------:R-:W-:Y:S01]  /*ee00*/  IMAD.WIDE R22, R47, 0x8, R18 ;  /* 0x000000082f167825 */ /* 0x000fe200078e0212 */
[----:B-1----:R1:W3:Y:S02]  /*ee10*/  LDG.E.64.CONSTANT R12, [R18.64] ;  /* 0x00000006120c7981 */ /* 0x0022e4000c1e9b00 */
[----:B------:R-:W-:Y:S02]  /*ee20*/  IADD3.X R35, R33, UR5, RZ, P1, !PT ;  /* 0x0000000521237c10 */ /* 0x000fe40008ffe4ff */
[----:B------:R4:W3:Y:S01]  /*ee30*/  LDG.E.64.CONSTANT R16, [R32.64] ;  /* 0x0000000620107981 */ /* 0x0008e2000c1e9b00 */
[----:B------:R-:W-:Y:S01]  /*ee40*/  IADD3 R36, P1, R34, UR8, RZ ;  /* 0x0000000822247c10 */ /* 0x000fe2000ff3e0ff */
[----:B------:R-:W-:-:S02]  /*ee50*/  IMAD.WIDE R26, R47, 0x8, R22 ;  /* 0x000000082f1a7825 */ /* 0x000fc400078e0216 */
[----:B------:R1:W3:Y:S01]  /*ee60*/  LDG.E.64.CONSTANT R24, [R22.64] ;  /* 0x0000000616187981 */ /* 0x0002e2000c1e9b00 */
[----:B------:R-:W-:-:S03]  /*ee70*/  IADD3.X R37, R35, UR5, RZ, P1, !PT ;  /* 0x0000000523257c10 */ /* 0x000fc60008ffe4ff */
[----:B0-----:R-:W3:Y:S01]  /*ee80*/  LDG.E.64.CONSTANT R20, [R34.64] ;  /* 0x0000000622147981 */ /* 0x001ee2000c1e9b00 */
[----:B------:R-:W-:Y:S01]  /*ee90*/  IMAD.WIDE R28, R47, 0x8, R26 ;  /* 0x000000082f1c7825 */ /* 0x000fe200078e021a */
[----:B------:R-:W-:Y:S02]  /*eea0*/  IADD3 R38, P1, R36, UR8, RZ ;  /* 0x0000000824267c10 */ /* 0x000fe4000ff3e0ff */
[----:B------:R-:W3:Y:S04]  /*eeb0*/  LDG.E.64.CONSTANT R26, [R26.64] ;  /* 0x000000061a1a7981 */ /* 0x000ee8000c1e9b00 */
[----:B-1----:R-:W3:Y:S01]  /*eec0*/  LDG.E.64.CONSTANT R18, [R36.64] ;  /* 0x0000000624127981 */ /* 0x002ee2000c1e9b00 */
[----:B------:R-:W-:-:S03]  /*eed0*/  IADD3.X R39, R37, UR5, RZ, P1, !PT ;  /* 0x0000000525277c10 */ /* 0x000fc60008ffe4ff */
[----:B------:R-:W3:Y:S04]  /*eee0*/  LDG.E.64.CONSTANT R30, [R28.64] ;  /* 0x000000061c1e7981 */ /* 0x000ee8000c1e9b00 */
[----:B------:R-:W3:Y:S01]  /*eef0*/  LDG.E.64.CONSTANT R54, [R38.64] ;  /* 0x0000000626367981 */ /* 0x000ee2000c1e9b00 */
[----:B----4-:R-:W-:Y:S01]  /*ef00*/  IADD3 R32, P1, R38, UR8, RZ ;  /* 0x0000000826207c10 */ /* 0x010fe2000ff3e0ff */
[----:B------:R-:W-:-:S03]  /*ef10*/  IMAD.WIDE R22, R47, 0x8, R28 ;  /* 0x000000082f167825 */ /* 0x000fc600078e021c */
[----:B------:R-:W-:Y:S02]  /*ef20*/  IADD3.X R33, R39, UR5, RZ, P1, !PT ;  /* 0x0000000527217c10 */ /* 0x000fe40008ffe4ff */
[----:B------:R0:W4:Y:S04]  /*ef30*/  LDG.E.64.CONSTANT R50, [R22.64] ;  /* 0x0000000616327981 */ /* 0x000128000c1e9b00 */
[----:B------:R1:W4:Y:S01]  /*ef40*/  LDG.E.64.CONSTANT R52, [R32.64] ;  /* 0x0000000620347981 */ /* 0x000322000c1e9b00 */
[----:B--2--5:R-:W3:-:S06]  /*ef50*/  DFMA R10, R14, R10, R8 ;  /* 0x0000000a0e0a722b */ /* 0x024ecc0000000008 */
[----:B---3--:R-:W2:-:S06]  /*ef60*/  DFMA R10, R16, R12, R10 ;  /* 0x0000000c100a722b */ /* 0x008e8c000000000a */
[----:B--2---:R2:W3:Y:S02]  /*ef70*/  DFMA R10, R20, R24, R10 ;  /* 0x00000018140a722b */ /* 0x0044e4000000000a */
[----:B--2---:R-:W-:Y:S01]  /*ef80*/  IADD3 R24, P1, R32, UR8, RZ ;  /* 0x0000000820187c10 */ /* 0x004fe2000ff3e0ff */
[----:B------:R-:W-:-:S03]  /*ef90*/  IMAD.WIDE R8, R47, 0x8, R22 ;  /* 0x000000082f087825 */ /* 0x000fc600078e0216 */
[----:B---3--:R-:W2:Y:S01]  /*efa0*/  DFMA R10, R18, R26, R10 ;  /* 0x0000001a120a722b */ /* 0x008ea2000000000a */
[----:B------:R-:W-:Y:S02]  /*efb0*/  IADD3.X R25, R33, UR5, RZ, P1, !PT ;  /* 0x0000000521197c10 */ /* 0x000fe40008ffe4ff */
[----:B------:R-:W-:Y:S01]  /*efc0*/  IADD3 R14, P1, R24, UR8, RZ ;  /* 0x00000008180e7c10 */ /* 0x000fe2000ff3e0ff */
[----:B------:R-:W-:Y:S02]  /*efd0*/  IMAD.WIDE R12, R47, 0x8, R8 ;  /* 0x000000082f0c7825 */ /* 0x000fe400078e0208 */
[----:B------:R-:W3:Y:S01]  /*efe0*/  LDG.E.64.CONSTANT R8, [R8.64] ;  /* 0x0000000608087981 */ /* 0x000ee2000c1e9b00 */
[----:B------:R-:W-:Y:S01]  /*eff0*/  IADD3.X R15, R25, UR5, RZ, P1, !PT ;  /* 0x00000005190f7c10 */ /* 0x000fe20008ffe4ff */
[----:B--2---:R2:W4:Y:S01]  /*f000*/  DFMA R54, R54, R30, R10 ;  /* 0x0000001e3636722b */ /* 0x004522000000000a */
[----:B------:R-:W-:Y:S01]  /*f010*/  IADD3 R18, P1, R14, UR8, RZ ;  /* 0x000000080e127c10 */ /* 0x000fe2000ff3e0ff */
[----:B--2---:R2:W3:Y:S01]  /*f020*/  LDG.E.64.CONSTANT R10, [R24.64] ;  /* 0x00000006180a7981 */ /* 0x0044e2000c1e9b00 */
[----:B------:R-:W-:-:S02]  /*f030*/  IMAD.WIDE R16, R47, 0x8, R12 ;  /* 0x000000082f107825 */ /* 0x000fc400078e020c */
[----:B------:R-:W-:Y:S01]  /*f040*/  IADD3.X R19, R15, UR5, RZ, P1, !PT ;  /* 0x000000050f137c10 */ /* 0x000fe20008ffe4ff */
[----:B------:R-:W3:Y:S01]  /*f050*/  LDG.E.64.CONSTANT R12, [R12.64] ;  /* 0x000000060c0c7981 */ /* 0x000ee2000c1e9b00 */
[----:B0-----:R-:W-:-:S03]  /*f060*/  IADD3 R22, P1, R18, UR8, RZ ;  /* 0x0000000812167c10 */ /* 0x001fc6000ff3e0ff */
[----:B------:R-:W3:Y:S01]  /*f070*/  LDG.E.64.CONSTANT R14, [R14.64] ;  /* 0x000000060e0e7981 */ /* 0x000ee2000c1e9b00 */
[----:B------:R-:W-:Y:S01]  /*f080*/  IMAD.WIDE R20, R47, 0x8, R16 ;  /* 0x000000082f147825 */ /* 0x000fe200078e0210 */
[----:B------:R-:W-:Y:S02]  /*f090*/  IADD3.X R23, R19, UR5, RZ, P1, !PT ;  /* 0x0000000513177c10 */ /* 0x000fe40008ffe4ff */
[----:B------:R-:W3:Y:S01]  /*f0a0*/  LDG.E.64.CONSTANT R16, [R16.64] ;  /* 0x0000000610107981 */ /* 0x000ee2000c1e9b00 */
[----:B------:R-:W-:-:S03]  /*f0b0*/  IADD3 R26, P1, R22, UR8, RZ ;  /* 0x00000008161a7c10 */ /* 0x000fc6000ff3e0ff */
[----:B------:R-:W3:Y:S01]  /*f0c0*/  LDG.E.64.CONSTANT R18, [R18.64] ;  /* 0x0000000612127981 */ /* 0x000ee2000c1e9b00 */
[----:B--2---:R-:W-:Y:S01]  /*f0d0*/  IMAD.WIDE R24, R47, 0x8, R20 ;  /* 0x000000082f187825 */ /* 0x004fe200078e0214 */
[----:B------:R-:W-:Y:S02]  /*f0e0*/  IADD3.X R27, R23, UR5, RZ, P1, !PT ;  /* 0x00000005171b7c10 */ /* 0x000fe40008ffe4ff */
[----:B------:R-:W2:Y:S01]  /*f0f0*/  LDG.E.64.CONSTANT R20, [R20.64] ;  /* 0x0000000614147981 */ /* 0x000ea2000c1e9b00 */
[----:B------:R-:W-:-:S03]  /*f100*/  IADD3 R30, P1, R26, UR8, RZ ;  /* 0x000000081a1e7c10 */ /* 0x000fc6000ff3e0ff */
[----:B------:R-:W2:Y:S01]  /*f110*/  LDG.E.64.CONSTANT R22, [R22.64] ;  /* 0x0000000616167981 */ /* 0x000ea2000c1e9b00 */
[----:B------:R-:W-:Y:S01]  /*f120*/  IMAD.WIDE R28, R47, 0x8, R24 ;  /* 0x000000082f1c7825 */ /* 0x000fe200078e0218 */
        /* <DEDUP_REMOVED lines=9> */
[----:B------:R-:W-:Y:S01]  /*f1c0*/  IADD3.X R41, R35, UR5, RZ, P1, !PT ;  /* 0x0000000523297c10 */ /* 0x000fe20008ffe4ff */
[----:B------:R-:W-:Y:S01]  /*f1d0*/  IMAD.WIDE R58, R47, 0x8, R56 ;  /* 0x000000082f3a7825 */ /* 0x000fe200078e0238 */
[----:B------:R-:W-:Y:S01]  /*f1e0*/  IADD3 R48, P1, R40, UR8, RZ ;  /* 0x0000000828307c10 */ /* 0x000fe2000ff3e0ff */
[----:B-1----:R0:W2:Y:S04]  /*f1f0*/  LDG.E.64.CONSTANT R32, [R56.64] ;  /* 0x0000000638207981 */ /* 0x0020a8000c1e9b00 */
[----:B------:R-:W2:Y:S01]  /*f200*/  LDG.E.64.CONSTANT R34, [R34.64] ;  /* 0x0000000622227981 */ /* 0x000ea2000c1e9b00 */
[----:B------:R-:W-:Y:S01]  /*f210*/  IADD3.X R49, R41, UR5, RZ, P1, !PT ;  /* 0x0000000529317c10 */ /* 0x000fe20008ffe4ff */
[----:B------:R-:W-:Y:S01]  /*f220*/  IMAD.WIDE R42, R47, 0x8, R58 ;  /* 0x000000082f2a7825 */ /* 0x000fe200078e023a */
[----:B------:R-:W-:Y:S01]  /*f230*/  IADD3 R38, P1, R48, UR8, RZ ;  /* 0x0000000830267c10 */ /* 0x000fe2000ff3e0ff */
[----:B------:R1:W2:Y:S04]  /*f240*/  LDG.E.64.CONSTANT R36, [R58.64] ;  /* 0x000000063a247981 */ /* 0x0002a8000c1e9b00 */
[----:B------:R-:W2:Y:S01]  /*f250*/  LDG.E.64.CONSTANT R40, [R40.64] ;  /* 0x0000000628287981 */ /* 0x000ea2000c1e9b00 */
[----:B----4-:R4:W3:Y:S01]  /*f260*/  DFMA R50, R52, R50, R54 ;  /* 0x000000323432722b */ /* 0x0108e20000000036 */
[----:B------:R-:W-:Y:S01]  /*f270*/  IADD3.X R39, R49, UR5, RZ, P1, !PT ;  /* 0x0000000531277c10 */ /* 0x000fe20008ffe4ff */
[----:B----4-:R-:W-:Y:S01]  /*f280*/  IMAD.WIDE R54, R47, 0x8, R42 ;  /* 0x000000082f367825 */ /* 0x010fe200078e022a */
[----:B------:R-:W4:Y:S04]  /*f290*/  LDG.E.64.CONSTANT R52, [R42.64] ;  /* 0x000000062a347981 */ /* 0x000f28000c1e9b00 */
[----:B------:R-:W4:Y:S04]  /*f2a0*/  LDG.E.64.CONSTANT R48, [R48.64] ;  /* 0x0000000630307981 */ /* 0x000f28000c1e9b00 */
[----:B0-----:R-:W4:Y:S04]  /*f2b0*/  LDG.E.64.CONSTANT R56, [R38.64] ;  /* 0x0000000626387981 */ /* 0x001f28000c1e9b00 */
[----:B-1----:R-:W4:Y:S01]  /*f2c0*/  LDG.E.64.CONSTANT R58, [R54.64] ;  /* 0x00000006363a7981 */ /* 0x002f22000c1e9b00 */
[----:B------:R-:W-:-:S04]  /*f2d0*/  IADD3 R45, R45, -0x10, RZ ;  /* 0xfffffff02d2d7810 */ /* 0x000fc80007ffe0ff */
[----:B------:R-:W-:Y:S02]  /*f2e0*/  ISETP.GT.AND P1, PT, R45, 0xc, PT ;  /* 0x0000000c2d00780c */ /* 0x000fe40003f24270 */
[----:B------:R-:W-:Y:S01]  /*f2f0*/  IADD3 R0, R0, 0x10, RZ ;  /* 0x0000001000007810 */ /* 0x000fe20007ffe0ff */
[----:B---3--:R-:W0:-:S06]  /*f300*/  DFMA R8, R10, R8, R50 ;  /* 0x000000080a08722b */ /* 0x008e0c0000000032 */
[----:B0-----:R-:W0:-:S06]  /*f310*/  DFMA R8, R14, R12, R8 ;  /* 0x0000000c0e08722b */ /* 0x001e0c0000000008 */
[----:B0-----:R-:W2:-:S06]  /*f320*/  DFMA R8, R18, R16, R8 ;  /* 0x000000101208722b */ /* 0x001e8c0000000008 */
[----:B--2---:R-:W0:-:S06]  /*f330*/  DFMA R8, R22, R20, R8 ;  /* 0x000000141608722b */ /* 0x004e0c0000000008 */
[----:B0-----:R-:W0:-:S06]  /*f340*/  DFMA R8, R26, R24, R8 ;  /* 0x000000181a08722b */ /* 0x001e0c0000000008 */
[----:B0-----:R-:W0:-:S06]  /*f350*/  DFMA R8, R30, R28, R8 ;  /* 0x0000001c1e08722b */ /* 0x001e0c0000000008 */
[----:B0-----:R-:W0:Y:S01]  /*f360*/  DFMA R8, R34, R32, R8 ;  /* 0x000000202208722b */ /* 0x001e220000000008 */
[----:B------:R-:W-:-:S05]  /*f370*/  IADD3 R16, P2, R38, UR8, RZ ;  /* 0x0000000826107c10 */ /* 0x000fca000ff5e0ff */
[----:B0-----:R-:W4:Y:S01]  /*f380*/  DFMA R8, R40, R36, R8 ;  /* 0x000000242808722b */ /* 0x001f220000000008 */
[----:B------:R-:W-:-:S05]  /*f390*/  IADD3.X R17, R39, UR5, RZ, P2, !PT ;  /* 0x0000000527117c10 */ /* 0x000fca00097fe4ff */
[----:B----4-:R-:W0:Y:S01]  /*f3a0*/  DFMA R8, R48, R52, R8 ;  /* 0x000000343008722b */ /* 0x010e220000000008 */
[----:B------:R-:W-:-:S05]  /*f3b0*/  IMAD.WIDE R20, R47, 0x8, R54 ;  /* 0x000000082f147825 */ /* 0x000fca00078e0236 */
[----:B0-----:R0:W1:Y:S01]  /*f3c0*/  DFMA R8, R56, R58, R8 ;  /* 0x0000003a3808722b */ /* 0x0010620000000008 */
[----:B------:R-:W-:Y:S05]  /*f3d0*/  @P1 BRA `(.L_x_475) ;  /* 0xfffff99000001947 */ /* 0x000fea000383ffff */
.L_x_474:
[----:B------:R-:W-:-:S13]  /*f3e0*/  ISETP.GT.AND P1, PT, R45, 0x4, PT ;  /* 0x000000042d00780c */ /* 0x000fda0003f24270 */
[----:B------:R-:W-:Y:S05]  /*f3f0*/  @!P1 BRA `(.L_x_476) ;  /* 0x0000036000009947 */ /* 0x000fea0003800000 */
[----:B------:R-:W-:Y:S01]  /*f400*/  MOV R14, c[0x0][0x3e4] ;  /* 0x0000f900000e7a02 */ /* 0x000fe20000000f00 */
[----:B------:R2:W3:Y:S01]  /*f410*/  LDG.E.64.CONSTANT R12, [R20.64] ;  /* 0x00000006140c7981 */ /* 0x0004e2000c1e9b00 */
[----:B------:R-:W-:Y:S02]  /*f420*/  MOV R36, R16 ;  /* 0x0000001000247202 */ /* 0x000fe40000000f00 */
[----:B------:R-:W-:Y:S02]  /*f430*/  MOV R37, R17 ;  /* 0x0000001100257202 */ /* 0x000fe40000000f00 */
[----:B------:R-:W-:Y:S01]  /*f440*/  IADD3 R38, P0, R16, UR8, RZ ;  /* 0x0000000810267c10 */ /* 0x000fe2000ff1e0ff */
[----:B------:R-:W-:-:S03]  /*f450*/  IMAD.WIDE R10, R14, 0x8, R20 ;  /* 0x000000080e0a7825 */ /* 0x000fc600078e0214 */
[----:B------:R-:W-:Y:S01]  /*f460*/  IADD3.X R39, R17, UR5, RZ, P0, !PT ;  /* 0x0000000511277c10 */ /* 0x000fe200087fe4ff */
[----:B------:R-:W3:Y:S01]  /*f470*/  LDG.E.64.CONSTANT R36, [R36.64] ;  /* 0x0000000624247981 */ /* 0x000ee2000c1e9b00 */
[----:B------:R-:W-:Y:S01]  /*f480*/  IADD3 R40, P0, R38, UR8, RZ ;  /* 0x0000000826287c10 */ /* 0x000fe2000ff1e0ff */
[----:B------:R-:W-:Y:S02]  /*f490*/  IMAD.WIDE R22, R14, 0x8, R10 ;  /* 0x000000080e167825 */ /* 0x000fe400078e020a */
[----:B------:R4:W3:Y:S01]  /*f4a0*/  LDG.E.64.CONSTANT R18, [R10.64] ;  /* 0x000000060a127981 */ /* 0x0008e2000c1e9b00 */
[----:B------:R-:W-:Y:S02]  /*f4b0*/  IADD3.X R41, R39, UR5, RZ, P0, !PT ;  /* 0x0000000527297c10 */ /* 0x000fe400087fe4ff */
[----:B------:R-:W-:Y:S01]  /*f4c0*/  IADD3 R42, P0, R40, UR8, RZ ;  /* 0x00000008282a7c10 */ /* 0x000fe2000ff1e0ff */
[----:B------:R-:W3:Y:S01]  /*f4d0*/  LDG.E.64.CONSTANT R38, [R38.64] ;  /* 0x0000000626267981 */ /* 0x000ee2000c1e9b00 */
[----:B------:R-:W-:-:S02]  /*f4e0*/  IMAD.WIDE R46, R14, 0x8, R22 ;  /* 0x000000080e2e7825 */ /* 0x000fc400078e0216 */
[----:B------:R-:W-:Y:S01]  /*f4f0*/  IADD3.X R43, R41, UR5, RZ, P0, !PT ;  /* 0x00000005292b7c10 */ /* 0x000fe200087fe4ff */
[----:B------:R0:W3:Y:S01]  /*f500*/  LDG.E.64.CONSTANT R16, [R22.64] ;  /* 0x0000000616107981 */ /* 0x0000e2000c1e9b00 */
[----:B------:R-:W-:-:S03]  /*f510*/  IADD3 R48, P0, R42, UR8, RZ ;  /* 0x000000082a307c10 */ /* 0x000fc6000ff1e0ff */
[----:B------:R-:W3:Y:S01]  /*f520*/  LDG.E.64.CONSTANT R40, [R40.64] ;  /* 0x0000000628287981 */ /* 0x000ee2000c1e9b00 */
[----:B--2---:R-:W-:Y:S01]  /*f530*/  IMAD.WIDE R20, R14, 0x8, R46 ;  /* 0x000000080e147825 */ /* 0x004fe200078e022e */
[----:B------:R-:W-:Y:S02]  /*f540*/  IADD3.X R49, R43, UR5, RZ, P0, !PT ;  /* 0x000000052b317c10 */ /* 0x000fe400087fe4ff */
[----:B------:R-:W2:Y:S01]  /*f550*/  LDG.E.64.CONSTANT R46, [R46.64] ;  /* 0x000000062e2e7981 */ /* 0x000ea2000c1e9b00 */
[----:B------:R-:W-:-:S03]  /*f560*/  IADD3 R32, P0, R48, UR8, RZ ;  /* 0x0000000830207c10 */ /* 0x000fc6000ff1e0ff */
[----:B------:R-:W2:Y:S01]  /*f570*/  LDG.E.64.CONSTANT R42, [R42.64] ;  /* 0x000000062a2a7981 */ /* 0x000ea2000c1e9b00 */
[----:B------:R-:W-:Y:S01]  /*f580*/  IADD3.X R33, R49, UR5, RZ, P0, !PT ;  /* 0x0000000531217c10 */ /* 0x000fe200087fe4ff */
[----:B------:R-:W-:Y:S01]  /*f590*/  IMAD.WIDE R50, R14, 0x8, R20 ;  /* 0x000000080e327825 */ /* 0x000fe200078e0214 */
[----:B------:R-:W-:Y:S01]  /*f5a0*/  IADD3 R28, P0, R32, UR8, RZ ;  /* 0x00000008201c7c10 */ /* 0x000fe2000ff1e0ff */
[----:B------:R1:W2:Y:S04]  /*f5b0*/  LDG.E.64.CONSTANT R26, [R20.64] ;  /* 0x00000006141a7981 */ /* 0x0002a8000c1e9b00 */
[----:B------:R-:W2:Y:S01]  /*f5c0*/  LDG.E.64.CONSTANT R48, [R48.64] ;  /* 0x0000000630307981 */ /* 0x000ea2000c1e9b00 */
[----:B------:R-:W-:Y:S01]  /*f5d0*/  IADD3.X R29, R33, UR5, RZ, P0, !PT ;  /* 0x00000005211d7c10 */ /* 0x000fe200087fe4ff */
[----:B------:R-:W-:Y:S01]  /*f5e0*/  IMAD.WIDE R52, R14, 0x8, R50 ;  /* 0x000000080e347825 */ /* 0x000fe200078e0232 */
[----:B----4-:R-:W-:Y:S01]  /*f5f0*/  IADD3 R10, P0, R28, UR8, RZ ;  /* 0x000000081c0a7c10 */ /* 0x010fe2000ff1e0ff */
[----:B------:R-:W4:Y:S04]  /*f600*/  LDG.E.64.CONSTANT R34, [R50.64] ;  /* 0x0000000632227981 */ /* 0x000f28000c1e9b00 */
[----:B------:R-:W4:Y:S01]  /*f610*/  LDG.E.64.CONSTANT R32, [R32.64] ;  /* 0x0000000620207981 */ /* 0x000f22000c1e9b00 */
[----:B------:R-:W-:Y:S01]  /*f620*/  IADD3.X R11, R29, UR5, RZ, P0, !PT ;  /* 0x000000051d0b7c10 */ /* 0x000fe200087fe4ff */
[----:B-1----:R-:W-:-:S02]  /*f630*/  IMAD.WIDE R20, R14, 0x8, R52 ;  /* 0x000000080e147825 */ /* 0x002fc400078e0234 */
[----:B------:R-:W4:Y:S04]  /*f640*/  LDG.E.64.CONSTANT R30, [R52.64] ;  /* 0x00000006341e7981 */ /* 0x000f28000c1e9b00 */
[----:B------:R-:W4:Y:S04]  /*f650*/  LDG.E.64.CONSTANT R28, [R28.64] ;  /* 0x000000061c1c7981 */ /* 0x000f28000c1e9b00 */
[----:B0-----:R0:W4:Y:S04]  /*f660*/  LDG.E.64.CONSTANT R22, [R20.64] ;  /* 0x0000000614167981 */ /* 0x001128000c1e9b00 */
[----:B------:R-:W4:Y:S01]  /*f670*/  LDG.E.64.CONSTANT R24, [R10.64] ;  /* 0x000000060a187981 */ /* 0x000f22000c1e9b00 */
[----:B------:R-:W-:-:S02]  /*f680*/  PLOP3.LUT P0, PT, PT, PT, PT, 0x8, 0x0 ;  /* 0x000000000000781c */ /* 0x000fc40003f0e170 */
[----:B------:R-:W-:Y:S02]  /*f690*/  IADD3 R0, R0, 0x8, RZ ;  /* 0x0000000800007810 */ /* 0x000fe40007ffe0ff */
[----:B------:R-:W-:Y:S01]  /*f6a0*/  IADD3 R45, R45, -0x8, RZ ;  /* 0xfffffff82d2d7810 */ /* 0x000fe20007ffe0ff */
[----:B0-----:R-:W-:Y:S01]  /*f6b0*/  IMAD.WIDE R20, R14, 0x8, R20 ;  /* 0x000000080e147825 */ /* 0x001fe200078e0214 */
[----:B---3-5:R-:W0:-:S06]  /*f6c0*/  DFMA R12, R36, R12, R8 ;  /* 0x0000000c240c722b */ /* 0x028e0c0000000008 */
[----:B0-----:R-:W0:-:S06]  /*f6d0*/  DFMA R12, R38, R18, R12 ;  /* 0x00000012260c722b */ /* 0x001e0c000000000c */
[----:B0-----:R-:W2:-:S06]  /*f6e0*/  DFMA R12, R40, R16, R12 ;  /* 0x00000010280c722b */ /* 0x001e8c000000000c */
[----:B--2---:R-:W0:-:S06]  /*f6f0*/  DFMA R12, R42, R46, R12 ;  /* 0x0000002e2a0c722b */ /* 0x004e0c000000000c */
[----:B0-----:R-:W4:-:S06]  /*f700*/  DFMA R12, R48, R26, R12 ;  /* 0x0000001a300c722b */ /* 0x001f0c000000000c */
[----:B----4-:R-:W0:Y:S01]  /*f710*/  DFMA R12, R32, R34, R12 ;  /* 0x00000022200c722b */ /* 0x010e22000000000c */
[----:B------:R-:W-:-:S05]  /*f720*/  IADD3 R16, P1, R10, UR8, RZ ;  /* 0x000000080a107c10 */ /* 0x000fca000ff3e0ff */
[----:B0-----:R-:W0:Y:S01]  /*f730*/  DFMA R12, R28, R30, R12 ;  /* 0x0000001e1c0c722b */ /* 0x001e22000000000c */
[----:B------:R-:W-:-:S05]  /*f740*/  IADD3.X R17, R11, UR5, RZ, P1, !PT ;  /* 0x000000050b117c10 */ /* 0x000fca0008ffe4ff */
[----:B0-----:R0:W1:-:S04]  /*f750*/  DFMA R8, R24, R22, R12 ;  /* 0x000000161808722b */ /* 0x001048000000000c */
.L_x_476:
[----:B------:R-:W-:-:S13]  /*f760*/  ISETP.NE.OR P0, PT, R45, RZ, P0 ;  /* 0x000000ff2d00720c */ /* 0x000fda0000705670 */
[----:B------:R-:W-:Y:S05]  /*f770*/  @!P0 BRA `(.L_x_472) ;  /* 0x000001d000008947 */ /* 0x000fea0003800000 */
.L_x_473:
[----:B------:R-:W-:Y:S01]  /*f780*/  IADD3 R14, P0, R16, UR8, RZ ;  /* 0x00000008100e7c10 */ /* 0x000fe2000ff1e0ff */
[----:B------:R2:W3:Y:S01]  /*f790*/  LDG.E.64.CONSTANT R10, [R20.64] ;  /* 0x00000006140a7981 */ /* 0x0004e2000c1e9b00 */
[----:B------:R-:W-:Y:S02]  /*f7a0*/  MOV R35, c[0x0][0x3e4] ;  /* 0x0000f90000237a02 */ /* 0x000fe40000000f00 */
[----:B------:R-:W-:Y:S02]  /*f7b0*/  IADD3.X R15, R17, UR5, RZ, P0, !PT ;  /* 0x00000005110f7c10 */ /* 0x000fe400087fe4ff */
[----:B------:R-:W3:Y:S01]  /*f7c0*/  LDG.E.64.CONSTANT R16, [R16.64] ;  /* 0x0000000610107981 */ /* 0x000ee2000c1e9b00 */
[----:B0-----:R-:W-:Y:S01]  /*f7d0*/  IMAD.WIDE R12, R35, 0x8, R20 ;  /* 0x00000008230c7825 */ /* 0x001fe200078e0214 */
[----:B------:R-:W-:-:S04]  /*f7e0*/  IADD3 R24, P0, R14, UR8, RZ ;  /* 0x000000080e187c10 */ /* 0x000fc8000ff1e0ff */
[----:B------:R-:W-:Y:S01]  /*f7f0*/  IADD3.X R25, R15, UR5, RZ, P0, !PT ;  /* 0x000000050f197c10 */ /* 0x000fe200087fe4ff */
[----:B------:R-:W4:Y:S01]  /*f800*/  LDG.E.64.CONSTANT R18, [R12.64] ;  /* 0x000000060c127981 */ /* 0x000f22000c1e9b00 */
[----:B------:R-:W-:Y:S01]  /*f810*/  IMAD.WIDE R22, R35, 0x8, R12 ;  /* 0x0000000823167825 */ /* 0x000fe200078e020c */
[----:B------:R-:W-:Y:S02]  /*f820*/  IADD3 R28, P0, R24, UR8, RZ ;  /* 0x00000008181c7c10 */ /* 0x000fe4000ff1e0ff */
[----:B------:R-:W4:Y:S02]  /*f830*/  LDG.E.64.CONSTANT R14, [R14.64] ;  /* 0x000000060e0e7981 */ /* 0x000f24000c1e9b00 */
[----:B------:R-:W-:Y:S01]  /*f840*/  IADD3.X R29, R25, UR5, RZ, P0, !PT ;  /* 0x00000005191d7c10 */ /* 0x000fe200087fe4ff */
[----:B------:R-:W-:Y:S01]  /*f850*/  IMAD.WIDE R26, R35, 0x8, R22 ;  /* 0x00000008231a7825 */ /* 0x000fe200078e0216 */
[----:B--2---:R-:W2:Y:S04]  /*f860*/  LDG.E.64.CONSTANT R20, [R22.64] ;  /* 0x0000000616147981 */ /* 0x004ea8000c1e9b00 */
[----:B------:R-:W2:Y:S04]  /*f870*/  LDG.E.64.CONSTANT R24, [R24.64] ;  /* 0x0000000618187981 */ /* 0x000ea8000c1e9b00 */
[----:B------:R-:W2:Y:S04]  /*f880*/  LDG.E.64.CONSTANT R32, [R26.64] ;  /* 0x000000061a207981 */ /* 0x000ea8000c1e9b00 */
[----:B------:R-:W2:Y:S01]  /*f890*/  LDG.E.64.CONSTANT R30, [R28.64] ;  /* 0x000000061c1e7981 */ /* 0x000ea2000c1e9b00 */
[----:B------:R-:W-:-:S04]  /*f8a0*/  IADD3 R45, R45, -0x4, RZ ;  /* 0xfffffffc2d2d7810 */ /* 0x000fc80007ffe0ff */
[----:B------:R-:W-:Y:S02]  /*f8b0*/  ISETP.NE.AND P0, PT, R45, RZ, PT ;  /* 0x000000ff2d00720c */ /* 0x000fe40003f05270 */
[----:B------:R-:W-:Y:S01]  /*f8c0*/  IADD3 R0, R0, 0x4, RZ ;  /* 0x0000000400007810 */ /* 0x000fe20007ffe0ff */
[----:B-1-3-5:R0:W4:Y:S02]  /*f8d0*/  DFMA R10, R16, R10, R8 ;  /* 0x0000000a100a722b */ /* 0x02a1240000000008 */
[----:B0-----:R-:W-:-:S04]  /*f8e0*/  IADD3 R16, P1, R28, UR8, RZ ;  /* 0x000000081c107c10 */ /* 0x001fc8000ff3e0ff */
[----:B----4-:R-:W2:Y:S01]  /*f8f0*/  DFMA R10, R14, R18, R10 ;  /* 0x000000120e0a722b */ /* 0x010ea2000000000a */
[----:B------:R-:W-:-:S05]  /*f900*/  IADD3.X R17, R29, UR5, RZ, P1, !PT ;  /* 0x000000051d117c10 */ /* 0x000fca0008ffe4ff */
[----:B--2---:R0:W1:Y:S02]  /*f910*/  DFMA R10, R24, R20, R10 ;  /* 0x00000014180a722b */ /* 0x004064000000000a */
[----:B0-----:R-:W-:-:S04]  /*f920*/  IMAD.WIDE R20, R35, 0x8, R26 ;  /* 0x0000000823147825 */ /* 0x001fc800078e021a */
[----:B-1----:R0:W1:Y:S02]  /*f930*/  DFMA R8, R30, R32, R10 ;  /* 0x000000201e08722b */ /* 0x002064000000000a */
[----:B01----:R-:W-:Y:S05]  /*f940*/  @P0 BRA `(.L_x_473) ;  /* 0xfffffe3000000947 */ /* 0x003fea000383ffff */
.L_x_472:
        /* <DEDUP_REMOVED lines=25> */
[----:B---3--:R0:W1:-:S07]  /*fae0*/  @P0 DFMA R8, R6, R4, R8 ;  /* 0x000000040608022b */ /* 0x00804e0000000008 */
.L_x_477:
[----:B-1---5:R-:W-:Y:S01]  /*faf0*/  STG.E.64 [R2.64], R8 ;  /* 0x0000000802007986 */ /* 0x022fe2000c101b06 */
[----:B------:R-:W-:Y:S05]  /*fb00*/  EXIT ;  /* 0x000000000000794d */ /* 0x000fea0003800000 */
.L_x_478:
        /* <DEDUP_REMOVED lines=15> */
.L_x_838:


//--------------------- .text._ZN2at6native69_GLOBAL__N__64f4e359_31_FunctionOfAMatrixUtilsKernel_cu_b2145a98_316016_elemwise_kernelILi128ELi8EZNS1_43_compute_linear_combination_internal_kernelIsEEvRNS_14TensorIteratorEiiiEUliE_EEviT1_ --------------------------
	.section	.text._ZN2at6native69_GLOBAL__N__64f4e359_31_FunctionOfAMatrixUtilsKernel_cu_b2145a98_316016_elemwise_kernelILi128ELi8EZNS1_43_compute_linear_combination_internal_kernelIsEEvRNS_14TensorIteratorEiiiEUliE_EEviT1_,"ax",@progbits
	.sectioninfo	@"SHI_REGISTERS=56"
	.align	128
.text._ZN2at6native69_GLOBAL__N__64f4e359_31_FunctionOfAMatrixUtilsKernel_cu_b2145a98_316016_elemwise_kernelILi128ELi8EZNS1_43_compute_linear_combination_internal_kernelIsEEvRNS_14TensorIteratorEiiiEUliE_EEviT1_:
        .type           _ZN2at6native69_GLOBAL__N__64f4e359_31_FunctionOfAMatrixUtilsKernel_cu_b2145a98_316016_elemwise_kernelILi128ELi8EZNS1_43_compute_linear_combination_internal_kernelIsEEvRNS_14TensorIteratorEiiiEUliE_EEviT1_,@function
        .size           _ZN2at6native69_GLOBAL__N__64f4e359_31_FunctionOfAMatrixUtilsKernel_cu_b2145a98_316016_elemwise_kernelILi128ELi8EZNS1_43_compute_linear_combination_internal_kernelIsEEvRNS_14TensorIteratorEiiiEUliE_EEviT1_,(.L_x_839 - _ZN2at6native69_GLOBAL__N__64f4e359_31_FunctionOfAMatrixUtilsKernel_cu_b2145a98_316016_elemwise_kernelILi128ELi8EZNS1_43_compute_linear_combination_internal_kernelIsEEvRNS_14TensorIteratorEiiiEUliE_EEviT1_)
        .other          _ZN2at6native69_GLOBAL__N__64f4e359_31_FunctionOfAMatrixUtilsKernel_cu_b2145a98_316016_elemwise_kernelILi128ELi8EZNS1_43_compute_linear_combination_internal_kernelIsEEvRNS_14TensorIteratorEiiiEUliE_EEviT1_,@"STO_CUDA_ENTRY STV_DEFAULT"
_ZN2at6native69_GLOBAL__N__64f4e359_31_FunctionOfAMatrixUtilsKernel_cu_b2145a98_316016_elemwise_kernelILi128ELi8EZNS1_43_compute_linear_combination_internal_kernelIsEEvRNS_14TensorIteratorEiiiEUliE_EEviT1_:
[----:B------:R-:W-:Y:S02]  /*0000*/  MOV R1, c[0x0][0x28] ;  /* 0x00000a0000017a02 */ /* 0x000fe40000000f00 */
[----:B------:R-:W0:Y:S01]  /*0010*/  S2R R3, SR_CTAID.X ;  /* 0x0000000000037919 */ /* 0x000e220000002500 */
[----:B------:R-:W-:Y:S01]  /*0020*/  ULDC.64 UR6, c[0x0][0x118] ;  /* 0x0000460000067ab9 */ /* 0x000fe20000000a00 */
[----:B------:R-:W-:Y:S02]  /*0030*/  BSSY B0, `(.L_x_479) ;  /* 0x0000231000007945 */ /* 0x000fe40003800000 */
[----:B------:R-:W0:Y:S02]  /*0040*/  S2R R0, SR_TID.X ;  /* 0x0000000000007919 */ /* 0x000e240000002100 */
[----:B0-----:R-:W-:-:S05]  /*0050*/  IMAD R3, R3, 0x400, R0 ;  /* 0x0000040003037824 */ /* 0x001fca00078e0200 */
[----:B------:R-:W-:-:S13]  /*0060*/  ISETP.GE.AND P0, PT, R3, c[0x0][0x160], PT ;  /* 0x0000580003007a0c */ /* 0x000fda0003f06270 */
[----:B------:R-:W-:Y:S05]  /*0070*/  @P0 BRA `(.L_x_480) ;  /* 0x000022c000000947 */ /* 0x000fea0003800000 */
[----:B------:R-:W-:Y:S01]  /*0080*/  ISETP.NE.AND P0, PT, RZ, c[0x0][0x168], PT ;  /* 0x00005a00ff007a0c */ /* 0x000fe20003f05270 */
[----:B------:R-:W-:Y:S01]  /*0090*/  HFMA2.MMA R24, -RZ, RZ, 0, 0 ;  /* 0x00000000ff187435 */ /* 0x000fe200000001ff */
[----:B------:R-:W-:Y:S01]  /*00a0*/  IMAD.MOV.U32 R22, RZ, RZ, RZ ;  /* 0x000000ffff167224 */ /* 0x000fe200078e00ff */
[----:B------:R-:W-:-:S10]  /*00b0*/  MOV R20, RZ ;  /* 0x000000ff00147202 */ /* 0x000fd40000000f00 */
[----:B------:R-:W-:Y:S05]  /*00c0*/  @!P0 BRA `(.L_x_481) ;  /* 0x00000fd000008947 */ /* 0x000fea0003800000 */
[----:B------:R-:W-:Y:S01]  /*00d0*/  MOV R5, R3 ;  /* 0x0000000300057202 */ /* 0x000fe20000000f00 */
        /* <DEDUP_REMOVED lines=252> */
.L_x_481:
[----:B------:R-:W-:-:S05]  /*10a0*/  IMAD.MOV.U32 R2, RZ, RZ, c[0x0][0x3e0] ;  /* 0x0000f800ff027624 */ /* 0x000fca00078e00ff */
[----:B------:R-:W-:-:S13]  /*10b0*/  ISETP.GE.AND P0, PT, R2, 0x1, PT ;  /* 0x000000010200780c */ /* 0x000fda0003f06270 */
[----:B------:R-:W-:Y:S05]  /*10c0*/  @!P0 BRA `(.L_x_482) ;  /* 0x0000126000008947 */ /* 0x000fea0003800000 */
[----:B------:R-:W-:-:S04]  /*10d0*/  IADD3 R20, P0, R20, c[0x0][0x3c8], RZ ;  /* 0x0000f20014147a10 */ /* 0x000fc80007f1e0ff */
[----:B------:R-:W-:-:S05]  /*10e0*/  IADD3.X R21, RZ, c[0x0][0x3cc], RZ, P0, !PT ;  /* 0x0000f300ff157a10 */ /* 0x000fca00007fe4ff */
[----:B------:R0:W5:Y:S01]  /*10f0*/  LDG.E.U16 R4, [R20.64] ;  /* 0x0000000614047981 */ /* 0x000162000c1e1500 */
[----:B------:R-:W-:Y:S02]  /*1100*/  IMNMX R2, R2, 0x1, !PT ;  /* 0x0000000102027817 */ /* 0x000fe40007800200 */
[----:B------:R-:W-:Y:S02]  /*1110*/  IADD3 R22, P1, R22, c[0x0][0x3d0], RZ ;  /* 0x0000f40016167a10 */ /* 0x000fe40007f3e0ff */
[----:B------:R-:W-:Y:S02]  /*1120*/  IADD3 R0, R2, -0x1, RZ ;  /* 0xffffffff02007810 */ /* 0x000fe40007ffe0ff */
[----:B------:R-:W-:Y:S01]  /*1130*/  IADD3 R24, P2, R24, c[0x0][0x3d8], RZ ;  /* 0x0000f60018187a10 */ /* 0x000fe20007f5e0ff */
[----:B------:R-:W-:Y:S01]  /*1140*/  IMAD.X R23, RZ, RZ, c[0x0][0x3d4], P1 ;  /* 0x0000f500ff177624 */ /* 0x000fe200008e06ff */
[----:B------:R-:W-:Y:S01]  /*1150*/  ISETP.GE.U32.AND P0, PT, R0, 0x3, PT ;  /* 0x000000030000780c */ /* 0x000fe20003f06070 */
[----:B------:R-:W-:Y:S01]  /*1160*/  IMAD.MOV.U32 R0, RZ, RZ, RZ ;  /* 0x000000ffff007224 */ /* 0x000fe200078e00ff */
[----:B------:R-:W-:-:S11]  /*1170*/  IADD3.X R25, RZ, c[0x0][0x3dc], RZ, P2, !PT ;  /* 0x0000f700ff197a10 */ /* 0x000fd600017fe4ff */
[----:B------:R-:W-:Y:S05]  /*1180*/  @!P0 BRA `(.L_x_483) ;  /* 0x00000f6000008947 */ /* 0x000fea0003800000 */
[C---:B0-----:R-:W-:Y:S01]  /*1190*/  LOP3.LUT R9, R2.reuse, 0x3, RZ, 0xc0, !PT ;  /* 0x0000000302097812 */ /* 0x041fe200078ec0ff */
[----:B------:R-:W-:Y:S01]  /*11a0*/  IMAD.MOV.U32 R0, RZ, RZ, RZ ;  /* 0x000000ffff007224 */ /* 0x000fe200078e00ff */
[----:B------:R-:W-:Y:S01]  /*11b0*/  MOV R40, R24 ;  /* 0x0000001800287202 */ /* 0x000fe20000000f00 */
[----:B------:R-:W-:Y:S01]  /*11c0*/  IMAD.MOV.U32 R41, RZ, RZ, R25 ;  /* 0x000000ffff297224 */ /* 0x000fe200078e0019 */
[----:B------:R-:W-:Y:S01]  /*11d0*/  IADD3 R9, R2, -R9, RZ ;  /* 0x8000000902097210 */ /* 0x000fe20007ffe0ff */
[----:B------:R-:W-:Y:S01]  /*11e0*/  IMAD.MOV.U32 R39, RZ, RZ, R23 ;  /* 0x000000ffff277224 */ /* 0x000fe200078e0017 */
[----:B------:R-:W-:Y:S02]  /*11f0*/  MOV R38, R22 ;  /* 0x0000001600267202 */ /* 0x000fe40000000f00 */
[----:B------:R-:W-:-:S13]  /*1200*/  ISETP.GT.AND P0, PT, R9, RZ, PT ;  /* 0x000000ff0900720c */ /* 0x000fda0003f04270 */
[----:B------:R-:W-:Y:S05]  /*1210*/  @!P0 BRA `(.L_x_484) ;  /* 0x00000ca000008947 */ /* 0x000fea0003800000 */
[----:B------:R-:W-:Y:S02]  /*1220*/  ISETP.GT.AND P1, PT, R9, 0xc, PT ;  /* 0x0000000c0900780c */ /* 0x000fe40003f24270 */
[----:B------:R-:W-:-:S11]  /*1230*/  PLOP3.LUT P0, PT, PT, PT, PT, 0x80, 0x0 ;  /* 0x000000000000781c */ /* 0x000fd60003f0f070 */
[----:B------:R-:W-:Y:S05]  /*1240*/  @!P1 BRA `(.L_x_485) ;  /* 0x0000083000009947 */ /* 0x000fea0003800000 */
[----:B------:R-:W-:Y:S02]  /*1250*/  PLOP3.LUT P0, PT, PT, PT, PT, 0x8, 0x0 ;  /* 0x000000000000781c */ /* 0x000fe40003f0e170 */
.L_x_486:
[----:B------:R-:W-:Y:S01]  /*1260*/  HFMA2.MMA R7, -RZ, RZ, 0, 1.1920928955078125e-07 ;  /* 0x00000002ff077435 */ /* 0x000fe200000001ff */
[----:B------:R0:W2:Y:S04]  /*1270*/  LDG.E.U16.CONSTANT R5, [R40.64] ;  /* 0x0000000628057981 */ /* 0x0000a8000c1e9500 */
[----:B------:R1:W3:Y:S05]  /*1280*/  LDG.E.U16.CONSTANT R11, [R38.64] ;  /* 0x00000006260b7981 */ /* 0x0002ea000c1e9500 */
[----:B------:R-:W-:-:S04]  /*1290*/  IMAD.WIDE R14, R7, c[0x0][0x3e4], R38 ;  /* 0x0000f900070e7a25 */ /* 0x000fc800078e0226 */
[----:B------:R-:W-:-:S04]  /*12a0*/  IMAD.WIDE R16, R7, c[0x0][0x3e8], R40 ;  /* 0x0000fa0007107a25 */ /* 0x000fc800078e0228 */
[C---:B------:R-:W-:Y:S01]  /*12b0*/  IMAD.WIDE R18, R7.reuse, c[0x0][0x3e4], R14 ;  /* 0x0000f90007127a25 */ /* 0x040fe200078e020e */
[----:B------:R4:W3:Y:S03]  /*12c0*/  LDG.E.U16.CONSTANT R8, [R16.64] ;  /* 0x0000000610087981 */ /* 0x0008e6000c1e9500 */
        /* <DEDUP_REMOVED lines=14> */
[C---:B0-----:R-:W-:Y:S01]  /*13b0*/  IMAD.WIDE R26, R7.reuse, c[0x0][0x3e4], R48 ;  /* 0x0000f900071a7a25 */ /* 0x041fe200078e0230 */
[----:B------:R0:W3:Y:S03]  /*13c0*/  LDG.E.U16.CONSTANT R15, [R48.64] ;  /* 0x00000006300f7981 */ /* 0x0000e6000c1e9500 */
[C---:B------:R-:W-:Y:S01]  /*13d0*/  IMAD.WIDE R52, R7.reuse, c[0x0][0x3e8], R50 ;  /* 0x0000fa0007347a25 */ /* 0x040fe200078e0232 */
[----:B----4-:R4:W3:Y:S03]  /*13e0*/  LDG.E.U16.CONSTANT R16, [R50.64] ;  /* 0x0000000632107981 */ /* 0x0108e6000c1e9500 */
[C---:B-1----:R-:W-:Y:S01]  /*13f0*/  IMAD.WIDE R38, R7.reuse, c[0x0][0x3e4], R26 ;  /* 0x0000f90007267a25 */ /* 0x042fe200078e021a */
        /* <DEDUP_REMOVED lines=9> */
[C---:B-1----:R-:W-:Y:S01]  /*1490*/  IMAD.WIDE R26, R7.reuse, c[0x0][0x3e8], R30 ;  /* 0x0000fa00071a7a25 */ /* 0x042fe200078e021e */
[----:B------:R1:W3:Y:S03]  /*14a0*/  LDG.E.U16.CONSTANT R42, [R30.64] ;  /* 0x000000061e2a7981 */ /* 0x0002e6000c1e9500 */
[C---:B------:R-:W-:Y:S01]  /*14b0*/  IMAD.WIDE R32, R7.reuse, c[0x0][0x3e4], R28 ;  /* 0x0000f90007207a25 */ /* 0x040fe200078e021c */
[----:B------:R1:W3:Y:S03]  /*14c0*/  LDG.E.U16.CONSTANT R34, [R28.64] ;  /* 0x000000061c227981 */ /* 0x0002e6000c1e9500 */
[C---:B0-----:R-:W-:Y:S01]  /*14d0*/  IMAD.WIDE R48, R7.reuse, c[0x0][0x3e8], R26 ;  /* 0x0000fa0007307a25 */ /* 0x041fe200078e021a */
[----:B------:R0:W3:Y:S03]  /*14e0*/  LDG.E.U16.CONSTANT R18, [R26.64] ;  /* 0x000000061a127981 */ /* 0x0000e6000c1e9500 */
[C---:B------:R-:W-:Y:S01]  /*14f0*/  IMAD.WIDE R52, R7.reuse, c[0x0][0x3e4], R32 ;  /* 0x0000f90007347a25 */ /* 0x040fe200078e0220 */
[----:B------:R0:W3:Y:S03]  /*1500*/  LDG.E.U16.CONSTANT R47, [R32.64] ;  /* 0x00000006202f7981 */ /* 0x0000e6000c1e9500 */
[----:B------:R-:W-:-:S02]  /*1510*/  IMAD.WIDE R38, R7, c[0x0][0x3e8], R48 ;  /* 0x0000fa0007267a25 */ /* 0x000fc400078e0230 */
[----:B------:R0:W3:Y:S02]  /*1520*/  LDG.E.U16.CONSTANT R48, [R48.64] ;  /* 0x0000000630307981 */ /* 0x0000e4000c1e9500 */
[C---:B------:R-:W-:Y:S02]  /*1530*/  IMAD.WIDE R40, R7.reuse, c[0x0][0x3e4], R52 ;  /* 0x0000f90007287a25 */ /* 0x040fe400078e0234 */
[----:B----4-:R4:W3:Y:S02]  /*1540*/  LDG.E.U16.CONSTANT R50, [R38.64] ;  /* 0x0000000626327981 */ /* 0x0108e4000c1e9500 */
[C---:B------:R-:W-:Y:S02]  /*1550*/  IMAD.WIDE R36, R7.reuse, c[0x0][0x3e8], R38 ;  /* 0x0000fa0007247a25 */ /* 0x040fe400078e0226 */
[----:B------:R4:W3:Y:S02]  /*1560*/  LDG.E.U16.CONSTANT R51, [R40.64] ;  /* 0x0000000628337981 */ /* 0x0008e4000c1e9500 */
[----:B0-----:R-:W-:-:S02]  /*1570*/  IMAD.WIDE R26, R7, c[0x0][0x3e4], R40 ;  /* 0x0000f900071a7a25 */ /* 0x001fc400078e0228 */
[----:B------:R0:W3:Y:S02]  /*1580*/  LDG.E.U16.CONSTANT R49, [R52.64] ;  /* 0x0000000634317981 */ /* 0x0000e4000c1e9500 */
[----:B-1----:R-:W-:-:S04]  /*1590*/  IMAD.WIDE R28, R7, c[0x0][0x3e8], R36 ;  /* 0x0000fa00071c7a25 */ /* 0x002fc800078e0224 */
[C---:B------:R-:W-:Y:S02]  /*15a0*/  IMAD.WIDE R30, R7.reuse, c[0x0][0x3e4], R26 ;  /* 0x0000f900071e7a25 */ /* 0x040fe400078e021a */
[----:B------:R1:W3:Y:S04]  /*15b0*/  LDG.E.U16.CONSTANT R26, [R26.64] ;  /* 0x000000061a1a7981 */ /* 0x0002e8000c1e9500 */
[----:B0-----:R0:W3:Y:S01]  /*15c0*/  LDG.E.U16.CONSTANT R52, [R36.64] ;  /* 0x0000000624347981 */ /* 0x0010e2000c1e9500 */
[----:B------:R-:W-:-:S03]  /*15d0*/  IMAD.WIDE R32, R7, c[0x0][0x3e8], R28 ;  /* 0x0000fa0007207a25 */ /* 0x000fc600078e021c */
[----:B------:R0:W3:Y:S01]  /*15e0*/  LDG.E.U16.CONSTANT R28, [R28.64] ;  /* 0x000000061c1c7981 */ /* 0x0000e2000c1e9500 */
[----:B----4-:R-:W-:-:S03]  /*15f0*/  IMAD.WIDE R38, R7, c[0x0][0x3e4], R30 ;  /* 0x0000f90007267a25 */ /* 0x010fc600078e021e */
[----:B------:R-:W4:Y:S01]  /*1600*/  LDG.E.U16.CONSTANT R53, [R30.64] ;  /* 0x000000061e357981 */ /* 0x000f22000c1e9500 */
[----:B------:R-:W-:-:S03]  /*1610*/  IMAD.WIDE R40, R7, c[0x0][0x3e8], R32 ;  /* 0x0000fa0007287a25 */ /* 0x000fc600078e0220 */
[----:B-1----:R-:W4:Y:S04]  /*1620*/  LDG.E.U16.CONSTANT R27, [R32.64] ;  /* 0x00000006201b7981 */ /* 0x002f28000c1e9500 */
[----:B0-----:R0:W4:Y:S04]  /*1630*/  LDG.E.U16.CONSTANT R29, [R38.64] ;  /* 0x00000006261d7981 */ /* 0x001128000c1e9500 */
[----:B------:R1:W4:Y:S01]  /*1640*/  LDG.E.U16.CONSTANT R36, [R40.64] ;  /* 0x0000000628247981 */ /* 0x000322000c1e9500 */
[----:B------:R-:W-:-:S04]  /*1650*/  IADD3 R9, R9, -0x10, RZ ;  /* 0xfffffff009097810 */ /* 0x000fc80007ffe0ff */
[----:B------:R-:W-:Y:S01]  /*1660*/  ISETP.GT.AND P1, PT, R9, 0xc, PT ;  /* 0x0000000c0900780c */ /* 0x000fe20003f24270 */
[----:B0-----:R-:W-:Y:S01]  /*1670*/  IMAD.WIDE R38, R7, c[0x0][0x3e4], R38 ;  /* 0x0000f90007267a25 */ /* 0x001fe200078e0226 */
[----:B------:R-:W-:-:S03]  /*1680*/  IADD3 R0, R0, 0x10, RZ ;  /* 0x0000001000007810 */ /* 0x000fc60007ffe0ff */
[----:B-1----:R-:W-:Y:S01]  /*1690*/  IMAD.WIDE R40, R7, c[0x0][0x3e8], R40 ;  /* 0x0000fa0007287a25 */ /* 0x002fe200078e0228 */
[----:B--2---:R-:W-:Y:S02]  /*16a0*/  PRMT R37, R5, 0x9910, RZ ;  /* 0x0000991005257816 */ /* 0x004fe400000000ff */
[----:B---3--:R-:W-:-:S03]  /*16b0*/  PRMT R5, R11, 0x9910, RZ ;  /* 0x000099100b057816 */ /* 0x008fc600000000ff */
[----:B------:R-:W-:-:S04]  /*16c0*/  IMAD.MOV.U32 R11, RZ, RZ, R37 ;  /* 0x000000ffff0b7224 */ /* 0x000fc800078e0025 */
[----:B-----5:R-:W-:Y:S01]  /*16d0*/  IMAD R4, R5, R11, R4 ;  /* 0x0000000b05047224 */ /* 0x020fe200078e0204 */
[----:B------:R-:W-:Y:S02]  /*16e0*/  PRMT R8, R8, 0x9910, RZ ;  /* 0x0000991008087816 */ /* 0x000fe400000000ff */
[----:B------:R-:W-:Y:S02]  /*16f0*/  PRMT R11, R10, 0x9910, RZ ;  /* 0x000099100a0b7816 */ /* 0x000fe400000000ff */
[----:B------:R-:W-:Y:S02]  /*1700*/  PRMT R10, R6, 0x9910, RZ ;  /* 0x00009910060a7816 */ /* 0x000fe400000000ff */
[----:B------:R-:W-:Y:S02]  /*1710*/  MOV R6, R8 ;  /* 0x0000000800067202 */ /* 0x000fe40000000f00 */
[----:B------:R-:W-:Y:S01]  /*1720*/  PRMT R5, R14, 0x9910, RZ ;  /* 0x000099100e057816 */ /* 0x000fe200000000ff */
[----:B------:R-:W-:Y:S01]  /*1730*/  IMAD.MOV.U32 R8, RZ, RZ, R10 ;  /* 0x000000ffff087224 */ /* 0x000fe200078e000a */
[----:B------:R-:W-:-:S03]  /*1740*/  PRMT R12, R12, 0x9910, RZ ;  /* 0x000099100c0c7816 */ /* 0x000fc600000000ff */
[----:B------:R-:W-:Y:S01]  /*1750*/  IMAD R4, R5, R6, R4 ;  /* 0x0000000605047224 */ /* 0x000fe200078e0204 */
[----:B------:R-:W-:-:S03]  /*1760*/  PRMT R13, R13, 0x9910, RZ ;  /* 0x000099100d0d7816 */ /* 0x000fc600000000ff */
[----:B------:R-:W-:Y:S01]  /*1770*/  IMAD R4, R11, R8, R4 ;  /* 0x000000080b047224 */ /* 0x000fe200078e0204 */
[----:B------:R-:W-:Y:S01]  /*1780*/  MOV R5, R12 ;  /* 0x0000000c00057202 */ /* 0x000fe20000000f00 */
[----:B------:R-:W-:-:S04]  /*1790*/  IMAD.MOV.U32 R6, RZ, RZ, R13 ;  /* 0x000000ffff067224 */ /* 0x000fc800078e000d */
[----:B------:R-:W-:Y:S01]  /*17a0*/  IMAD R4, R5, R6, R4 ;  /* 0x0000000605047224 */ /* 0x000fe200078e0204 */
[----:B------:R-:W-:Y:S02]  /*17b0*/  PRMT R5, R43, 0x9910, RZ ;  /* 0x000099102b057816 */ /* 0x000fe400000000ff */
[----:B------:R-:W-:Y:S02]  /*17c0*/  PRMT R6, R45, 0x9910, RZ ;  /* 0x000099102d067816 */ /* 0x000fe400000000ff */
[----:B------:R-:W-:Y:S02]  /*17d0*/  PRMT R11, R15, 0x9910, RZ ;  /* 0x000099100f0b7816 */ /* 0x000fe400000000ff */
[----:B------:R-:W-:Y:S01]  /*17e0*/  PRMT R8, R16, 0x9910, RZ ;  /* 0x0000991010087816 */ /* 0x000fe200000000ff */
[----:B------:R-:W-:Y:S01]  /*17f0*/  IMAD R4, R5, R6, R4 ;  /* 0x0000000605047224 */ /* 0x000fe200078e0204 */
[----:B------:R-:W-:Y:S02]  /*1800*/  PRMT R46, R46, 0x9910, RZ ;  /* 0x000099102e2e7816 */ /* 0x000fe400000000ff */
[----:B------:R-:W-:Y:S01]  /*1810*/  PRMT R44, R44, 0x9910, RZ ;  /* 0x000099102c2c7816 */ /* 0x000fe200000000ff */
[----:B------:R-:W-:Y:S01]  /*1820*/  IMAD R4, R11, R8, R4 ;  /* 0x000000080b047224 */ /* 0x000fe200078e0204 */
[----:B------:R-:W-:-:S03]  /*1830*/  MOV R5, R46 ;  /* 0x0000002e00057202 */ /* 0x000fc60000000f00 */
        /* <DEDUP_REMOVED lines=19> */
[----:B------:R-:W-:-:S03]  /*1970*/  MOV R5, R51 ;  /* 0x0000003300057202 */ /* 0x000fc60000000f00 */
[----:B------:R-:W-:Y:S01]  /*1980*/  IMAD R4, R11, R8, R4 ;  /* 0x000000080b047224 */ /* 0x000fe200078e0204 */
[----:B------:R-:W-:-:S05]  /*1990*/  PRMT R52, R52, 0x9910, RZ ;  /* 0x0000991034347816 */ /* 0x000fca00000000ff */
[----:B------:R-:W-:-:S04]  /*19a0*/  IMAD.MOV.U32 R6, RZ, RZ, R52 ;  /* 0x000000ffff067224 */ /* 0x000fc800078e0034 */
[----:B------:R-:W-:Y:S01]  /*19b0*/  IMAD R4, R5, R6, R4 ;  /* 0x0000000605047224 */ /* 0x000fe200078e0204 */
[----:B------:R-:W-:Y:S02]  /*19c0*/  PRMT R5, R26, 0x9910, RZ ;  /* 0x000099101a057816 */ /* 0x000fe400000000ff */
[----:B------:R-:W-:Y:S02]  /*19d0*/  PRMT R6, R28, 0x9910, RZ ;  /* 0x000099101c067816 */ /* 0x000fe400000000ff */
[----:B----4-:R-:W-:Y:S02]  /*19e0*/  PRMT R11, R53, 0x9910, RZ ;  /* 0x00009910350b7816 */ /* 0x010fe400000000ff */
        /* <DEDUP_REMOVED lines=8> */
[----:B------:R-:W-:Y:S05]  /*1a70*/  @P1 BRA `(.L_x_486) ;  /* 0xfffff7e000001947 */ /* 0x000fea000383ffff */
.L_x_485:
[----:B------:R-:W-:-:S13]  /*1a80*/  ISETP.GT.AND P1, PT, R9, 0x4, PT ;  /* 0x000000040900780c */ /* 0x000fda0003f24270 */
[----:B------:R-:W-:Y:S05]  /*1a90*/  @!P1 BRA `(.L_x_487) ;  /* 0x0000040000009947 */ /* 0x000fea0003800000 */
[----:B------:R-:W-:Y:S01]  /*1aa0*/  HFMA2.MMA R5, -RZ, RZ, 0, 1.1920928955078125e-07 ;  /* 0x00000002ff057435 */ /* 0x000fe200000001ff */
[----:B------:R0:W2:Y:S04]  /*1ab0*/  LDG.E.U16.CONSTANT R8, [R40.64] ;  /* 0x0000000628087981 */ /* 0x0000a8000c1e9500 */
[----:B------:R1:W3:Y:S05]  /*1ac0*/  LDG.E.U16.CONSTANT R12, [R38.64] ;  /* 0x00000006260c7981 */ /* 0x0002ea000c1e9500 */
        /* <DEDUP_REMOVED lines=14> */
[----:B------:R-:W3:Y:S03]  /*1bb0*/  LDG.E.U16.CONSTANT R26, [R36.64] ;  /* 0x00000006241a7981 */ /* 0x000ee6000c1e9500 */
[C---:B0-----:R-:W-:Y:S01]  /*1bc0*/  IMAD.WIDE R40, R5.reuse, c[0x0][0x3e4], R36 ;  /* 0x0000f90005287a25 */ /* 0x041fe200078e0224 */
[----:B------:R0:W3:Y:S03]  /*1bd0*/  LDG.E.U16.CONSTANT R28, [R38.64] ;  /* 0x00000006261c7981 */ /* 0x0000e6000c1e9500 */
[C---:B------:R-:W-:Y:S01]  /*1be0*/  IMAD.WIDE R42, R5.reuse, c[0x0][0x3e8], R38 ;  /* 0x0000fa00052a7a25 */ /* 0x040fe200078e0226 */
[----:B------:R1:W3:Y:S03]  /*1bf0*/  LDG.E.U16.CONSTANT R27, [R40.64] ;  /* 0x00000006281b7981 */ /* 0x0002e6000c1e9500 */
[C---:B------:R-:W-:Y:S01]  /*1c00*/  IMAD.WIDE R44, R5.reuse, c[0x0][0x3e4], R40 ;  /* 0x0000f900052c7a25 */ /* 0x040fe200078e0228 */
[----:B------:R-:W3:Y:S03]  /*1c10*/  LDG.E.U16.CONSTANT R31, [R42.64] ;  /* 0x000000062a1f7981 */ /* 0x000ee6000c1e9500 */
[C---:B------:R-:W-:Y:S01]  /*1c20*/  IMAD.WIDE R14, R5.reuse, c[0x0][0x3e8], R42 ;  /* 0x0000fa00050e7a25 */ /* 0x040fe200078e022a */
[----:B------:R-:W3:Y:S03]  /*1c30*/  LDG.E.U16.CONSTANT R33, [R44.64] ;  /* 0x000000062c217981 */ /* 0x000ee6000c1e9500 */
[C---:B----4-:R-:W-:Y:S01]  /*1c40*/  IMAD.WIDE R6, R5.reuse, c[0x0][0x3e4], R44 ;  /* 0x0000f90005067a25 */ /* 0x050fe200078e022c */
[----:B------:R4:W3:Y:S03]  /*1c50*/  LDG.E.U16.CONSTANT R34, [R14.64] ;  /* 0x000000060e227981 */ /* 0x0008e6000c1e9500 */
[C---:B------:R-:W-:Y:S01]  /*1c60*/  IMAD.WIDE R10, R5.reuse, c[0x0][0x3e8], R14 ;  /* 0x0000fa00050a7a25 */ /* 0x040fe200078e020e */
[----:B------:R-:W3:Y:S04]  /*1c70*/  LDG.E.U16.CONSTANT R32, [R6.64] ;  /* 0x0000000606207981 */ /* 0x000ee8000c1e9500 */
[----:B------:R-:W3:Y:S01]  /*1c80*/  LDG.E.U16.CONSTANT R30, [R10.64] ;  /* 0x000000060a1e7981 */ /* 0x000ee2000c1e9500 */
[----:B------:R-:W-:Y:S01]  /*1c90*/  PLOP3.LUT P0, PT, PT, PT, PT, 0x8, 0x0 ;  /* 0x000000000000781c */ /* 0x000fe20003f0e170 */
[----:B-1----:R-:W-:Y:S01]  /*1ca0*/  IMAD.WIDE R40, R5, c[0x0][0x3e8], R10 ;  /* 0x0000fa0005287a25 */ /* 0x002fe200078e020a */
[----:B------:R-:W-:-:S02]  /*1cb0*/  IADD3 R0, R0, 0x8, RZ ;  /* 0x0000000800007810 */ /* 0x000fc40007ffe0ff */
[----:B------:R-:W-:Y:S01]  /*1cc0*/  IADD3 R9, R9, -0x8, RZ ;  /* 0xfffffff809097810 */ /* 0x000fe20007ffe0ff */
[----:B0-----:R-:W-:Y:S01]  /*1cd0*/  IMAD.WIDE R38, R5, c[0x0][0x3e4], R6 ;  /* 0x0000f90005267a25 */ /* 0x001fe200078e0206 */
[----:B--2---:R-:W-:Y:S02]  /*1ce0*/  PRMT R8, R8, 0x9910, RZ ;  /* 0x0000991008087816 */ /* 0x004fe400000000ff */
[----:B---3--:R-:W-:-:S05]  /*1cf0*/  PRMT R35, R12, 0x9910, RZ ;  /* 0x000099100c237816 */ /* 0x008fca00000000ff */
[----:B-----5:R-:W-:Y:S01]  /*1d00*/  IMAD R8, R35, R8, R4 ;  /* 0x0000000823087224 */ /* 0x020fe200078e0204 */
[----:B------:R-:W-:Y:S02]  /*1d10*/  PRMT R13, R13, 0x9910, RZ ;  /* 0x000099100d0d7816 */ /* 0x000fe400000000ff */
[----:B------:R-:W-:-:S05]  /*1d20*/  PRMT R12, R16, 0x9910, RZ ;  /* 0x00009910100c7816 */ /* 0x000fca00000000ff */
[----:B------:R-:W-:Y:S01]  /*1d30*/  IMAD R8, R13, R12, R8 ;  /* 0x0000000c0d087224 */ /* 0x000fe200078e0208 */
[----:B------:R-:W-:Y:S02]  /*1d40*/  PRMT R13, R17, 0x9910, RZ ;  /* 0x00009910110d7816 */ /* 0x000fe400000000ff */
[----:B------:R-:W-:Y:S02]  /*1d50*/  PRMT R4, R18, 0x9910, RZ ;  /* 0x0000991012047816 */ /* 0x000fe400000000ff */
[----:B----4-:R-:W-:-:S03]  /*1d60*/  PRMT R15, R19, 0x9910, RZ ;  /* 0x00009910130f7816 */ /* 0x010fc600000000ff */
[----:B------:R-:W-:Y:S01]  /*1d70*/  IMAD R4, R13, R4, R8 ;  /* 0x000000040d047224 */ /* 0x000fe200078e0208 */
[----:B------:R-:W-:Y:S02]  /*1d80*/  PRMT R12, R29, 0x9910, RZ ;  /* 0x000099101d0c7816 */ /* 0x000fe400000000ff */
[----:B------:R-:W-:Y:S02]  /*1d90*/  PRMT R26, R26, 0x9910, RZ ;  /* 0x000099101a1a7816 */ /* 0x000fe400000000ff */
[----:B------:R-:W-:-:S03]  /*1da0*/  PRMT R28, R28, 0x9910, RZ ;  /* 0x000099101c1c7816 */ /* 0x000fc600000000ff */
[----:B------:R-:W-:Y:S02]  /*1db0*/  IMAD.MOV.U32 R13, RZ, RZ, R26 ;  /* 0x000000ffff0d7224 */ /* 0x000fe400078e001a */
[----:B------:R-:W-:Y:S01]  /*1dc0*/  IMAD R4, R15, R12, R4 ;  /* 0x0000000c0f047224 */ /* 0x000fe200078e0204 */
[----:B------:R-:W-:-:S05]  /*1dd0*/  MOV R8, R28 ;  /* 0x0000001c00087202 */ /* 0x000fca0000000f00 */
[----:B------:R-:W-:Y:S01]  /*1de0*/  IMAD R4, R13, R8, R4 ;  /* 0x000000080d047224 */ /* 0x000fe200078e0204 */
[----:B------:R-:W-:Y:S02]  /*1df0*/  PRMT R13, R27, 0x9910, RZ ;  /* 0x000099101b0d7816 */ /* 0x000fe400000000ff */
[----:B------:R-:W-:Y:S02]  /*1e00*/  PRMT R8, R31, 0x9910, RZ ;  /* 0x000099101f087816 */ /* 0x000fe400000000ff */
[----:B------:R-:W-:Y:S02]  /*1e10*/  PRMT R15, R33, 0x9910, RZ ;  /* 0x00009910210f7816 */ /* 0x000fe400000000ff */
[----:B------:R-:W-:Y:S01]  /*1e20*/  PRMT R12, R34, 0x9910, RZ ;  /* 0x00009910220c7816 */ /* 0x000fe200000000ff */
[----:B------:R-:W-:Y:S01]  /*1e30*/  IMAD R4, R13, R8, R4 ;  /* 0x000000080d047224 */ /* 0x000fe200078e0204 */
[----:B------:R-:W-:Y:S02]  /*1e40*/  PRMT R32, R32, 0x9910, RZ ;  /* 0x0000991020207816 */ /* 0x000fe400000000ff */
[----:B------:R-:W-:-:S03]  /*1e50*/  PRMT R30, R30, 0x9910, RZ ;  /* 0x000099101e1e7816 */ /* 0x000fc600000000ff */
[----:B------:R-:W-:Y:S02]  /*1e60*/  IMAD.MOV.U32 R13, RZ, RZ, R32 ;  /* 0x000000ffff0d7224 */ /* 0x000fe400078e0020 */
[----:B------:R-:W-:Y:S01]  /*1e70*/  IMAD R4, R15, R12, R4 ;  /* 0x0000000c0f047224 */ /* 0x000fe200078e0204 */
[----:B------:R-:W-:-:S05]  /*1e80*/  MOV R8, R30 ;  /* 0x0000001e00087202 */ /* 0x000fca0000000f00 */
[----:B------:R-:W-:Y:S02]  /*1e90*/  IMAD R4, R13, R8, R4 ;  /* 0x000000080d047224 */ /* 0x000fe400078e0204 */
.L_x_487:
[----:B------:R-:W-:-:S13]  /*1ea0*/  ISETP.NE.OR P0, PT, R9, RZ, P0 ;  /* 0x000000ff0900720c */ /* 0x000fda0000705670 */
[----:B------:R-:W-:Y:S05]  /*1eb0*/  @!P0 BRA `(.L_x_483) ;  /* 0x0000023000008947 */ /* 0x000fea0003800000 */
.L_x_484:
[----:B------:R-:W-:Y:S01]  /*1ec0*/  IMAD.MOV.U32 R5, RZ, RZ, 0x2 ;  /* 0x00000002ff057424 */ /* 0x000fe200078e00ff */
[----:B------:R0:W2:Y:S03]  /*1ed0*/  LDG.E.U16.CONSTANT R8, [R40.64] ;  /* 0x0000000628087981 */ /* 0x0000a6000c1e9500 */
[C---:B------:R-:W-:Y:S01]  /*1ee0*/  IMAD.WIDE R10, R5.reuse, c[0x0][0x3e4], R38 ;  /* 0x0000f900050a7a25 */ /* 0x040fe200078e0226 */
[----:B------:R1:W3:Y:S03]  /*1ef0*/  LDG.E.U16.CONSTANT R18, [R38.64] ;  /* 0x0000000626127981 */ /* 0x0002e6000c1e9500 */
[----:B------:R-:W-:-:S04]  /*1f00*/  IMAD.WIDE R12, R5, c[0x0][0x3e8], R40 ;  /* 0x0000fa00050c7a25 */ /* 0x000fc800078e0228 */
[C---:B------:R-:W-:Y:S02]  /*1f10*/  IMAD.WIDE R14, R5.reuse, c[0x0][0x3e4], R10 ;  /* 0x0000f900050e7a25 */ /* 0x040fe400078e020a */
[----:B------:R3:W4:Y:S02]  /*1f20*/  LDG.E.U16.CONSTANT R10, [R10.64] ;  /* 0x000000060a0a7981 */ /* 0x000724000c1e9500 */
[C---:B------:R-:W-:Y:S02]  /*1f30*/  IMAD.WIDE R16, R5.reuse, c[0x0][0x3e8], R12 ;  /* 0x0000fa0005107a25 */ /* 0x040fe400078e020c */
[----:B------:R-:W4:Y:S02]  /*1f40*/  LDG.E.U16.CONSTANT R12, [R12.64] ;  /* 0x000000060c0c7981 */ /* 0x000f24000c1e9500 */
[C---:B------:R-:W-:Y:S02]  /*1f50*/  IMAD.WIDE R6, R5.reuse, c[0x0][0x3e4], R14 ;  /* 0x0000f90005067a25 */ /* 0x040fe400078e020e */
[----:B------:R-:W4:Y:S02]  /*1f60*/  LDG.E.U16.CONSTANT R26, [R14.64] ;  /* 0x000000060e1a7981 */ /* 0x000f24000c1e9500 */
[----:B0-----:R-:W-:-:S02]  /*1f70*/  IMAD.WIDE R40, R5, c[0x0][0x3e8], R16 ;  /* 0x0000fa0005287a25 */ /* 0x001fc400078e0210 */
[----:B------:R-:W4:Y:S04]  /*1f80*/  LDG.E.U16.CONSTANT R19, [R16.64] ;  /* 0x0000000610137981 */ /* 0x000f28000c1e9500 */
[----:B------:R-:W4:Y:S04]  /*1f90*/  LDG.E.U16.CONSTANT R28, [R6.64] ;  /* 0x00000006061c7981 */ /* 0x000f28000c1e9500 */
[----:B------:R0:W4:Y:S01]  /*1fa0*/  LDG.E.U16.CONSTANT R27, [R40.64] ;  /* 0x00000006281b7981 */ /* 0x000122000c1e9500 */
[----:B------:R-:W-:-:S04]  /*1fb0*/  IADD3 R9, R9, -0x4, RZ ;  /* 0xfffffffc09097810 */ /* 0x000fc80007ffe0ff */
[----:B------:R-:W-:Y:S01]  /*1fc0*/  ISETP.NE.AND P0, PT, R9, RZ, PT ;  /* 0x000000ff0900720c */ /* 0x000fe20003f05270 */
[----:B-1----:R-:W-:Y:S01]  /*1fd0*/  IMAD.WIDE R38, R5, c[0x0][0x3e4], R6 ;  /* 0x0000f90005267a25 */ /* 0x002fe200078e0206 */
[----:B------:R-:W-:-:S03]  /*1fe0*/  IADD3 R0, R0, 0x4, RZ ;  /* 0x0000000400007810 */ /* 0x000fc60007ffe0ff */
[----:B0-----:R-:W-:Y:S01]  /*1ff0*/  IMAD.WIDE R40, R5, c[0x0][0x3e8], R40 ;  /* 0x0000fa0005287a25 */ /* 0x001fe200078e0228 */
[----:B--2---:R-:W-:Y:S02]  /*2000*/  PRMT R8, R8, 0x9910, RZ ;  /* 0x0000991008087816 */ /* 0x004fe400000000ff */
[----:B---3--:R-:W-:-:S05]  /*2010*/  PRMT R11, R18, 0x9910, RZ ;  /* 0x00009910120b7816 */ /* 0x008fca00000000ff */
[----:B-----5:R-:W-:Y:S01]  /*2020*/  IMAD R8, R11, R8, R4 ;  /* 0x000000080b087224 */ /* 0x020fe200078e0204 */
[----:B----4-:R-:W-:Y:S02]  /*2030*/  PRMT R11, R10, 0x9910, RZ ;  /* 0x000099100a0b7816 */ /* 0x010fe400000000ff */
[----:B------:R-:W-:Y:S02]  /*2040*/  PRMT R4, R12, 0x9910, RZ ;  /* 0x000099100c047816 */ /* 0x000fe400000000ff */
[----:B------:R-:W-:-:S03]  /*2050*/  PRMT R13, R26, 0x9910, RZ ;  /* 0x000099101a0d7816 */ /* 0x000fc600000000ff */
[----:B------:R-:W-:Y:S01]  /*2060*/  IMAD R4, R11, R4, R8 ;  /* 0x000000040b047224 */ /* 0x000fe200078e0208 */
[----:B------:R-:W-:Y:S02]  /*2070*/  PRMT R10, R19, 0x9910, RZ ;  /* 0x00009910130a7816 */ /* 0x000fe400000000ff */
[----:B------:R-:W-:Y:S02]  /*2080*/  PRMT R28, R28, 0x9910, RZ ;  /* 0x000099101c1c7816 */ /* 0x000fe400000000ff */
[----:B------:R-:W-:Y:S01]  /*2090*/  PRMT R27, R27, 0x9910, RZ ;  /* 0x000099101b1b7816 */ /* 0x000fe200000000ff */
[----:B------:R-:W-:Y:S01]  /*20a0*/  IMAD R4, R13, R10, R4 ;  /* 0x0000000a0d047224 */ /* 0x000fe200078e0204 */
[----:B------:R-:W-:-:S03]  /*20b0*/  MOV R11, R28 ;  /* 0x0000001c000b7202 */ /* 0x000fc60000000f00 */
[----:B------:R-:W-:-:S04]  /*20c0*/  IMAD.MOV.U32 R8, RZ, RZ, R27 ;  /* 0x000000ffff087224 */ /* 0x000fc800078e001b */
[----:B------:R-:W-:Y:S01]  /*20d0*/  IMAD R4, R11, R8, R4 ;  /* 0x000000080b047224 */ /* 0x000fe200078e0204 */
[----:B------:R-:W-:Y:S05]  /*20e0*/  @P0 BRA `(.L_x_484) ;  /* 0xfffffdd000000947 */ /* 0x000fea000383ffff */
.L_x_483:
[----:B0-----:R-:W-:-:S13]  /*20f0*/  LOP3.LUT P0, R2, R2, 0x3, RZ, 0xc0, !PT ;  /* 0x0000000302027812 */ /* 0x001fda000780c0ff */
[----:B------:R-:W-:Y:S05]  /*2100*/  @!P0 BRA `(.L_x_488) ;  /* 0x0000021000008947 */ /* 0x000fea0003800000 */
[C---:B------:R-:W-:Y:S02]  /*2110*/  IMAD R13, R0.reuse, c[0x0][0x3e8], RZ ;  /* 0x0000fa00000d7a24 */ /* 0x040fe400078e02ff */
[----:B------:R-:W-:Y:S02]  /*2120*/  IMAD R11, R0, c[0x0][0x3e4], RZ ;  /* 0x0000f900000b7a24 */ /* 0x000fe400078e02ff */
[----:B------:R-:W-:-:S04]  /*2130*/  IMAD.WIDE R8, R13, 0x2, R24 ;  /* 0x000000020d087825 */ /* 0x000fc800078e0218 */
[----:B------:R-:W-:Y:S02]  /*2140*/  IMAD.WIDE R6, R11, 0x2, R22 ;  /* 0x000000020b067825 */ /* 0x000fe400078e0216 */
[----:B------:R-:W2:Y:S04]  /*2150*/  LDG.E.U16.CONSTANT R8, [R8.64] ;  /* 0x0000000608087981 */ /* 0x000ea8000c1e9500 */
[----:B------:R-:W3:Y:S01]  /*2160*/  LDG.E.U16.CONSTANT R6, [R6.64] ;  /* 0x0000000606067981 */ /* 0x000ee2000c1e9500 */
[----:B------:R-:W-:Y:S02]  /*2170*/  ISETP.NE.AND P0, PT, R2, 0x1, PT ;  /* 0x000000010200780c */ /* 0x000fe40003f05270 */
[----:B--2---:R-:W-:Y:S02]  /*2180*/  PRMT R0, R8, 0x9910, RZ ;  /* 0x0000991008007816 */ /* 0x004fe400000000ff */
[----:B---3--:R-:W-:-:S05]  /*2190*/  PRMT R5, R6, 0x9910, RZ ;  /* 0x0000991006057816 */ /* 0x008fca00000000ff */
[----:B-----5:R-:W-:-:S04]  /*21a0*/  IMAD R4, R5, R0, R4 ;  /* 0x0000000005047224 */ /* 0x020fc800078e0204 */
[----:B------:R-:W-:Y:S05]  /*21b0*/  @!P0 BRA `(.L_x_488) ;  /* 0x0000016000008947 */ /* 0x000fea0003800000 */
[----:B------:R-:W-:Y:S02]  /*21c0*/  ISETP.NE.AND P0, PT, R2, 0x2, PT ;  /* 0x000000020200780c */ /* 0x000fe40003f05270 */
[----:B------:R-:W-:Y:S02]  /*21d0*/  IADD3 R5, R11, c[0x0][0x3e4], RZ ;  /* 0x0000f9000b057a10 */ /* 0x000fe40007ffe0ff */
[----:B------:R-:W-:-:S03]  /*21e0*/  IADD3 R13, R13, c[0x0][0x3e8], RZ ;  /* 0x0000fa000d0d7a10 */ /* 0x000fc60007ffe0ff */
[----:B------:R-:W-:-:S04]  /*21f0*/  IMAD.WIDE R6, R5, 0x2, R22 ;  /* 0x0000000205067825 */ /* 0x000fc800078e0216 */
[C---:B------:R-:W-:Y:S02]  /*2200*/  IMAD.WIDE R8, R13.reuse, 0x2, R24 ;  /* 0x000000020d087825 */ /* 0x040fe400078e0218 */
[----:B------:R-:W-:Y:S01]  /*2210*/  @P0 IADD3 R11, R13, c[0x0][0x3e8], RZ ;  /* 0x0000fa000d0b0a10 */ /* 0x000fe20007ffe0ff */
[----:B------:R-:W2:Y:S01]  /*2220*/  LDG.E.U16.CONSTANT R6, [R6.64] ;  /* 0x0000000606067981 */ /* 0x000ea2000c1e9500 */
[----:B------:R-:W-:-:S03]  /*2230*/  @P0 IADD3 R5, R5, c[0x0][0x3e4], RZ ;  /* 0x0000f90005050a10 */ /* 0x000fc60007ffe0ff */
[----:B------:R-:W-:Y:S01]  /*2240*/  @P0 IMAD.WIDE R24, R11, 0x2, R24 ;  /* 0x000000020b180825 */ /* 0x000fe200078e0218 */
[----:B------:R-:W3:Y:S03]  /*2250*/  LDG.E.U16.CONSTANT R8, [R8.64] ;  /* 0x0000000608087981 */ /* 0x000ee6000c1e9500 */
[----:B------:R-:W-:Y:S02]  /*2260*/  @P0 IMAD.WIDE R22, R5, 0x2, R22 ;  /* 0x0000000205160825 */ /* 0x000fe400078e0216 */
[----:B------:R-:W4:Y:S04]  /*2270*/  @P0 LDG.E.U16.CONSTANT R24, [R24.64] ;  /* 0x0000000618180981 */ /* 0x000f28000c1e9500 */
[----:B------:R-:W5:Y:S01]  /*2280*/  @P0 LDG.E.U16.CONSTANT R22, [R22.64] ;  /* 0x0000000616160981 */ /* 0x000f62000c1e9500 */
[----:B--2---:R-:W-:-:S02]  /*2290*/  PRMT R5, R6, 0x9910, RZ ;  /* 0x0000991006057816 */ /* 0x004fc400000000ff */
[----:B---3--:R-:W-:Y:S02]  /*22a0*/  PRMT R0, R8, 0x9910, RZ ;  /* 0x0000991008007816 */ /* 0x008fe400000000ff */
[----:B----4-:R-:W-:-:S03]  /*22b0*/  @P0 PRMT R10, R24, 0x9910, RZ ;  /* 0x00009910180a0816 */ /* 0x010fc600000000ff */
[----:B------:R-:W-:Y:S01]  /*22c0*/  IMAD R4, R5, R0, R4 ;  /* 0x0000000005047224 */ /* 0x000fe200078e0204 */
[----:B-----5:R-:W-:Y:S02]  /*22d0*/  @P0 PRMT R2, R22, 0x9910, RZ ;  /* 0x0000991016020816 */ /* 0x020fe400000000ff */
[----:B------:R-:W-:-:S03]  /*22e0*/  @P0 MOV R0, R10 ;  /* 0x0000000a00000202 */ /* 0x000fc60000000f00 */
[----:B------:R-:W-:-:S04]  /*22f0*/  @P0 IMAD.MOV.U32 R5, RZ, RZ, R2 ;  /* 0x000000ffff050224 */ /* 0x000fc800078e0002 */
[----:B------:R-:W-:-:S05]  /*2300*/  @P0 IMAD R0, R5, R0, R4 ;  /* 0x0000000005000224 */ /* 0x000fca00078e0204 */
[----:B------:R-:W-:-:S05]  /*2310*/  @P0 PRMT R4, R0, 0x7610, R4 ;  /* 0x0000761000040816 */ /* 0x000fca0000000004 */
.L_x_488:
[----:B-----5:R0:W-:Y:S02]  /*2320*/  STG.E.U16 [R20.64], R4 ;  /* 0x0000000414007986 */ /* 0x0201e4000c101506 */
.L_x_482:
[----:B------:R-:W-:Y:S02]  /*2330*/  IADD3 R3, R3, 0x80, RZ ;  /* 0x0000008003037810 */ /* 0x000fe40007ffe0ff */
.L_x_480:
[----:B------:R-:W-:Y:S05]  /*2340*/  BSYNC B0 ;  /* 0x0000000000007941 */ /* 0x000fea0003800000 */
.L_x_479:
[----:B------:R-:W-:Y:S01]  /*2350*/  ISETP.GE.AND P0, PT, R3, c[0x0][0x160], PT ;  /* 0x0000580003007a0c */ /* 0x000fe20003f06270 */
[----:B------:R-:W-:Y:S01]  /*2360*/  BSSY B1, `(.L_x_489) ;  /* 0x0000dfb000017945 */ /* 0x000fe20003800000 */
[----:B------:R-:W-:Y:S11]  /*2370*/  BSSY B0, `(.L_x_490) ;  /* 0x0000b9b000007945 */ /* 0x000ff60003800000 */
[----:B------:R-:W-:Y:S05]  /*2380*/  @P0 BRA `(.L_x_491) ;  /* 0x0000475000000947 */ /* 0x000fea0003800000 */
[----:B------:R-:W-:Y:S01]  /*2390*/  ISETP.NE.AND P0, PT, RZ, c[0x0][0x168], PT ;  /* 0x00005a00ff007a0c */ /* 0x000fe20003f05270 */
[----:B------:R-:W-:Y:S01]  /*23a0*/  HFMA2.MMA R24, -RZ, RZ, 0, 0 ;  /* 0x00000000ff187435 */ /* 0x000fe200000001ff */
[----:B------:R-:W-:Y:S01]  /*23b0*/  IMAD.MOV.U32 R22, RZ, RZ, RZ ;  /* 0x000000ffff167224 */ /* 0x000fe200078e00ff */
[----:B0-----:R-:W-:-:S10]  /*23c0*/  MOV R20, RZ ;  /* 0x000000ff00147202 */ /* 0x001fd40000000f00 */
        /* <DEDUP_REMOVED lines=250> */
.L_x_492:
[----:B------:R-:W-:-:S04]  /*3370*/  MOV R2, c[0x0][0x3e0] ;  /* 0x0000f80000027a02 */ /* 0x000fc80000000f00 */
[----:B------:R-:W-:-:S13]  /*3380*/  ISETP.GE.AND P0, PT, R2, 0x1, PT ;  /* 0x000000010200780c */ /* 0x000fda0003f06270 */
[----:B------:R-:W-:Y:S05]  /*3390*/  @!P0 BRA `(.L_x_493) ;  /* 0x0000126000008947 */ /* 0x000fea0003800000 */
[----:B------:R-:W-:-:S05]  /*33a0*/  IADD3 R20, P0, R20, c[0x0][0x3c8], RZ ;  /* 0x0000f20014147a10 */ /* 0x000fca0007f1e0ff */
[----:B------:R-:W-:-:S05]  /*33b0*/  IMAD.X R21, RZ, RZ, c[0x0][0x3cc], P0 ;  /* 0x0000f300ff157624 */ /* 0x000fca00000e06ff */
[----:B------:R0:W5:Y:S01]  /*33c0*/  LDG.E.U16 R4, [R20.64] ;  /* 0x0000000614047981 */ /* 0x000162000c1e1500 */
[----:B------:R-:W-:Y:S01]  /*33d0*/  IMNMX R2, R2, 0x1, !PT ;  /* 0x0000000102027817 */ /* 0x000fe20007800200 */
[----:B------:R-:W-:Y:S01]  /*33e0*/  HFMA2.MMA R6, -RZ, RZ, 0, 0 ;  /* 0x00000000ff067435 */ /* 0x000fe200000001ff */
[----:B------:R-:W-:Y:S02]  /*33f0*/  IADD3 R24, P1, R24, c[0x0][0x3d8], RZ ;  /* 0x0000f60018187a10 */ /* 0x000fe40007f3e0ff */
[----:B------:R-:W-:Y:S02]  /*3400*/  IADD3 R0, R2, -0x1, RZ ;  /* 0xffffffff02007810 */ /* 0x000fe40007ffe0ff */
[----:B------:R-:W-:Y:S01]  /*3410*/  IADD3 R22, P0, R22, c[0x0][0x3d0], RZ ;  /* 0x0000f40016167a10 */ /* 0x000fe20007f1e0ff */
[----:B------:R-:W-:Y:S01]  /*3420*/  IMAD.X R25, RZ, RZ, c[0x0][0x3dc], P1 ;  /* 0x0000f700ff197624 */ /* 0x000fe200008e06ff */
[----:B------:R-:W-:Y:S02]  /*3430*/  ISETP.GE.U32.AND P2, PT, R0, 0x3, PT ;  /* 0x000000030000780c */ /* 0x000fe40003f46070 */
[----:B------:R-:W-:-:S11]  /*3440*/  IADD3.X R23, RZ, c[0x0][0x3d4], RZ, P0, !PT ;  /* 0x0000f500ff177a10 */ /* 0x000fd600007fe4ff */
[----:B------:R-:W-:Y:S05]  /*3450*/  @!P2 BRA `(.L_x_494) ;  /* 0x00000f600000a947 */ /* 0x000fea0003800000 */
[C---:B0-----:R-:W-:Y:S01]  /*3460*/  LOP3.LUT R9, R2.reuse, 0x3, RZ, 0xc0, !PT ;  /* 0x0000000302097812 */ /* 0x041fe200078ec0ff */
[----:B------:R-:W-:Y:S01]  /*3470*/  IMAD.MOV.U32 R38, RZ, RZ, R22 ;  /* 0x000000ffff267224 */ /* 0x000fe200078e0016 */
[----:B------:R-:W-:Y:S01]  /*3480*/  MOV R6, RZ ;  /* 0x000000ff00067202 */ /* 0x000fe20000000f00 */
[----:B------:R-:W-:Y:S01]  /*3490*/  IMAD.MOV.U32 R12, RZ, RZ, R24 ;  /* 0x000000ffff0c7224 */ /* 0x000fe200078e0018 */
[----:B------:R-:W-:Y:S01]  /*34a0*/  MOV R39, R23 ;  /* 0x0000001700277202 */ /* 0x000fe20000000f00 */
[----:B------:R-:W-:Y:S01]  /*34b0*/  IMAD.IADD R9, R2, 0x1, -R9 ;  /* 0x0000000102097824 */ /* 0x000fe200078e0a09 */
[----:B------:R-:W-:-:S04]  /*34c0*/  MOV R13, R25 ;  /* 0x00000019000d7202 */ /* 0x000fc80000000f00 */
[----:B------:R-:W-:-:S13]  /*34d0*/  ISETP.GT.AND P0, PT, R9, RZ, PT ;  /* 0x000000ff0900720c */ /* 0x000fda0003f04270 */
[----:B------:R-:W-:Y:S05]  /*34e0*/  @!P0 BRA `(.L_x_495) ;  /* 0x00000ca000008947 */ /* 0x000fea0003800000 */
[----:B------:R-:W-:Y:S02]  /*34f0*/  ISETP.GT.AND P1, PT, R9, 0xc, PT ;  /* 0x0000000c0900780c */ /* 0x000fe40003f24270 */
[----:B------:R-:W-:-:S11]  /*3500*/  PLOP3.LUT P0, PT, PT, PT, PT, 0x80, 0x0 ;  /* 0x000000000000781c */ /* 0x000fd60003f0f070 */
[----:B------:R-:W-:Y:S05]  /*3510*/  @!P1 BRA `(.L_x_496) ;  /* 0x0000083000009947 */ /* 0x000fea0003800000 */
[----:B------:R-:W-:Y:S02]  /*3520*/  PLOP3.LUT P0, PT, PT, PT, PT, 0x8, 0x0 ;  /* 0x000000000000781c */ /* 0x000fe40003f0e170 */
.L_x_497:
[----:B------:R-:W-:Y:S01]  /*3530*/  IMAD.MOV.U32 R7, RZ, RZ, 0x2 ;  /* 0x00000002ff077424 */ /* 0x000fe200078e00ff */
[----:B------:R0:W2:Y:S03]  /*3540*/  LDG.E.U16.CONSTANT R5, [R12.64] ;  /* 0x000000060c057981 */ /* 0x0000a6000c1e9500 */
[C---:B------:R-:W-:Y:S01]  /*3550*/  IMAD.WIDE R14, R7.reuse, c[0x0][0x3e4], R38 ;  /* 0x0000f900070e7a25 */ /* 0x040fe200078e0226 */
[----:B------:R1:W3:Y:S03]  /*3560*/  LDG.E.U16.CONSTANT R11, [R38.64] ;  /* 0x00000006260b7981 */ /* 0x0002e6000c1e9500 */
        /* <DEDUP_REMOVED lines=10> */
[----:B0-----:R0:W3:Y:S03]  /*3610*/  LDG.E.U16.CONSTANT R12, [R28.64] ;  /* 0x000000061c0c7981 */ /* 0x0010e6000c1e9500 */
        /* <DEDUP_REMOVED lines=9> */
[----:B----4-:R4:W3:Y:S03]  /*36b0*/  LDG.E.U16.CONSTANT R16, [R50.64] ;  /* 0x0000000632107981 */ /* 0x0108e6000c1e9500 */
        /* <DEDUP_REMOVED lines=18> */
[----:B------:R-:W-:-:S02]  /*37e0*/  IMAD.WIDE R38, R7, c[0x0][0x3e8], R48 ;  /* 0x0000fa0007267a25 */ /* 0x000fc400078e0230 */
[----:B------:R1:W3:Y:S02]  /*37f0*/  LDG.E.U16.CONSTANT R48, [R48.64] ;  /* 0x0000000630307981 */ /* 0x0002e4000c1e9500 */
[C---:B0-----:R-:W-:Y:S02]  /*3800*/  IMAD.WIDE R40, R7.reuse, c[0x0][0x3e4], R52 ;  /* 0x0000f90007287a25 */ /* 0x041fe400078e0234 */
[----:B----4-:R0:W4:Y:S02]  /*3810*/  LDG.E.U16.CONSTANT R50, [R38.64] ;  /* 0x0000000626327981 */ /* 0x010124000c1e9500 */
[C---:B------:R-:W-:Y:S02]  /*3820*/  IMAD.WIDE R36, R7.reuse, c[0x0][0x3e8], R38 ;  /* 0x0000fa0007247a25 */ /* 0x040fe400078e0226 */
[----:B------:R0:W4:Y:S02]  /*3830*/  LDG.E.U16.CONSTANT R51, [R40.64] ;  /* 0x0000000628337981 */ /* 0x000124000c1e9500 */
[----:B-1----:R-:W-:-:S02]  /*3840*/  IMAD.WIDE R26, R7, c[0x0][0x3e4], R40 ;  /* 0x0000f900071a7a25 */ /* 0x002fc400078e0228 */
[----:B------:R1:W4:Y:S02]  /*3850*/  LDG.E.U16.CONSTANT R49, [R52.64] ;  /* 0x0000000634317981 */ /* 0x000324000c1e9500 */
[----:B------:R-:W-:-:S04]  /*3860*/  IMAD.WIDE R28, R7, c[0x0][0x3e8], R36 ;  /* 0x0000fa00071c7a25 */ /* 0x000fc800078e0224 */
[C---:B------:R-:W-:Y:S02]  /*3870*/  IMAD.WIDE R30, R7.reuse, c[0x0][0x3e4], R26 ;  /* 0x0000f900071e7a25 */ /* 0x040fe400078e021a */
[----:B------:R0:W4:Y:S04]  /*3880*/  LDG.E.U16.CONSTANT R26, [R26.64] ;  /* 0x000000061a1a7981 */ /* 0x000128000c1e9500 */
[----:B-1----:R1:W4:Y:S01]  /*3890*/  LDG.E.U16.CONSTANT R52, [R36.64] ;  /* 0x0000000624347981 */ /* 0x002322000c1e9500 */
[----:B------:R-:W-:-:S03]  /*38a0*/  IMAD.WIDE R32, R7, c[0x0][0x3e8], R28 ;  /* 0x0000fa0007207a25 */ /* 0x000fc600078e021c */
[----:B------:R1:W4:Y:S01]  /*38b0*/  LDG.E.U16.CONSTANT R28, [R28.64] ;  /* 0x000000061c1c7981 */ /* 0x000322000c1e9500 */
[----:B0-----:R-:W-:-:S03]  /*38c0*/  IMAD.WIDE R38, R7, c[0x0][0x3e4], R30 ;  /* 0x0000f90007267a25 */ /* 0x001fc600078e021e */
[----:B------:R-:W4:Y:S01]  /*38d0*/  LDG.E.U16.CONSTANT R53, [R30.64] ;  /* 0x000000061e357981 */ /* 0x000f22000c1e9500 */
[----:B------:R-:W-:-:S03]  /*38e0*/  IMAD.WIDE R40, R7, c[0x0][0x3e8], R32 ;  /* 0x0000fa0007287a25 */ /* 0x000fc600078e0220 */
[----:B------:R-:W4:Y:S04]  /*38f0*/  LDG.E.U16.CONSTANT R27, [R32.64] ;  /* 0x00000006201b7981 */ /* 0x000f28000c1e9500 */
[----:B-1----:R0:W4:Y:S04]  /*3900*/  LDG.E.U16.CONSTANT R29, [R38.64] ;  /* 0x00000006261d7981 */ /* 0x002128000c1e9500 */
[----:B------:R-:W4:Y:S01]  /*3910*/  LDG.E.U16.CONSTANT R36, [R40.64] ;  /* 0x0000000628247981 */ /* 0x000f22000c1e9500 */
[----:B------:R-:W-:-:S04]  /*3920*/  IADD3 R9, R9, -0x10, RZ ;  /* 0xfffffff009097810 */ /* 0x000fc80007ffe0ff */
[----:B------:R-:W-:Y:S01]  /*3930*/  ISETP.GT.AND P1, PT, R9, 0xc, PT ;  /* 0x0000000c0900780c */ /* 0x000fe20003f24270 */
[----:B0-----:R-:W-:Y:S01]  /*3940*/  IMAD.WIDE R38, R7, c[0x0][0x3e4], R38 ;  /* 0x0000f90007267a25 */ /* 0x001fe200078e0226 */
[----:B------:R-:W-:Y:S02]  /*3950*/  IADD3 R6, R6, 0x10, RZ ;  /* 0x0000001006067810 */ /* 0x000fe40007ffe0ff */
[----:B--2---:R-:W-:Y:S02]  /*3960*/  PRMT R37, R5, 0x9910, RZ ;  /* 0x0000991005257816 */ /* 0x004fe400000000ff */
[----:B---3--:R-:W-:Y:S02]  /*3970*/  PRMT R5, R11, 0x9910, RZ ;  /* 0x000099100b057816 */ /* 0x008fe400000000ff */
[----:B------:R-:W-:Y:S02]  /*3980*/  MOV R11, R37 ;  /* 0x00000025000b7202 */ /* 0x000fe40000000f00 */
[----:B------:R-:W-:-:S03]  /*3990*/  PRMT R8, R8, 0x9910, RZ ;  /* 0x0000991008087816 */ /* 0x000fc600000000ff */
[----:B-----5:R-:W-:Y:S01]  /*39a0*/  IMAD R4, R5, R11, R4 ;  /* 0x0000000b05047224 */ /* 0x020fe200078e0204 */
[----:B------:R-:W-:Y:S02]  /*39b0*/  PRMT R11, R10, 0x9910, RZ ;  /* 0x000099100a0b7816 */ /* 0x000fe400000000ff */
[----:B------:R-:W-:Y:S02]  /*39c0*/  PRMT R5, R14, 0x9910, RZ ;  /* 0x000099100e057816 */ /* 0x000fe400000000ff */
[----:B------:R-:W-:Y:S01]  /*39d0*/  PRMT R10, R0, 0x9910, RZ ;  /* 0x00009910000a7816 */ /* 0x000fe200000000ff */
[----:B------:R-:W-:-:S03]  /*39e0*/  IMAD.MOV.U32 R0, RZ, RZ, R8 ;  /* 0x000000ffff007224 */ /* 0x000fc600078e0008 */
[----:B------:R-:W-:Y:S01]  /*39f0*/  MOV R8, R10 ;  /* 0x0000000a00087202 */ /* 0x000fe20000000f00 */
[----:B------:R-:W-:Y:S01]  /*3a00*/  IMAD R0, R5, R0, R4 ;  /* 0x0000000005007224 */ /* 0x000fe200078e0204 */
[----:B------:R-:W-:Y:S02]  /*3a10*/  PRMT R12, R12, 0x9910, RZ ;  /* 0x000099100c0c7816 */ /* 0x000fe400000000ff */
[----:B------:R-:W-:Y:S01]  /*3a20*/  PRMT R13, R13, 0x9910, RZ ;  /* 0x000099100d0d7816 */ /* 0x000fe200000000ff */
[----:B------:R-:W-:Y:S02]  /*3a30*/  IMAD R0, R11, R8, R0 ;  /* 0x000000080b007224 */ /* 0x000fe400078e0200 */
[----:B------:R-:W-:Y:S01]  /*3a40*/  IMAD.MOV.U32 R5, RZ, RZ, R12 ;  /* 0x000000ffff057224 */ /* 0x000fe200078e000c */
        /* <DEDUP_REMOVED lines=26> */
[----:B----4-:R-:W-:Y:S02]  /*3bf0*/  PRMT R8, R50, 0x9910, RZ ;  /* 0x0000991032087816 */ /* 0x010fe400000000ff */
[----:B------:R-:W-:Y:S01]  /*3c00*/  PRMT R51, R51, 0x9910, RZ ;  /* 0x0000991033337816 */ /* 0x000fe200000000ff */
[----:B------:R-:W-:Y:S01]  /*3c10*/  IMAD R0, R5, R4, R0 ;  /* 0x0000000405007224 */ /* 0x000fe200078e0200 */
[----:B------:R-:W-:-:S03]  /*3c20*/  PRMT R11, R49, 0x9910, RZ ;  /* 0x00009910310b7816 */ /* 0x000fc600000000ff */
[----:B------:R-:W-:Y:S02]  /*3c30*/  IMAD.MOV.U32 R5, RZ, RZ, R51 ;  /* 0x000000ffff057224 */ /* 0x000fe400078e0033 */
[----:B------:R-:W-:Y:S01]  /*3c40*/  IMAD R0, R11, R8, R0 ;  /* 0x000000080b007224 */ /* 0x000fe200078e0200 */
[----:B------:R-:W-:-:S04]  /*3c50*/  PRMT R52, R52, 0x9910, RZ ;  /* 0x0000991034347816 */ /* 0x000fc800000000ff */
        /* <DEDUP_REMOVED lines=9> */
[----:B------:R-:W-:-:S02]  /*3cf0*/  IMAD R0, R11, R8, R0 ;  /* 0x000000080b007224 */ /* 0x000fc400078e0200 */
[----:B------:R-:W-:Y:S01]  /*3d00*/  IMAD.MOV.U32 R5, RZ, RZ, R29 ;  /* 0x000000ffff057224 */ /* 0x000fe200078e001d */
[----:B------:R-:W-:Y:S01]  /*3d10*/  MOV R4, R36 ;  /* 0x0000002400047202 */ /* 0x000fe20000000f00 */
[----:B------:R-:W-:-:S04]  /*3d20*/  IMAD.WIDE R12, R7, c[0x0][0x3e8], R40 ;  /* 0x0000fa00070c7a25 */ /* 0x000fc800078e0228 */
[----:B------:R-:W-:Y:S01]  /*3d30*/  IMAD R4, R5, R4, R0 ;  /* 0x0000000405047224 */ /* 0x000fe200078e0200 */
[----:B------:R-:W-:Y:S05]  /*3d40*/  @P1 BRA `(.L_x_497) ;  /* 0xfffff7e000001947 */ /* 0x000fea000383ffff */
.L_x_496:
[----:B------:R-:W-:-:S13]  /*3d50*/  ISETP.GT.AND P1, PT, R9, 0x4, PT ;  /* 0x000000040900780c */ /* 0x000fda0003f24270 */
[----:B------:R-:W-:Y:S05]  /*3d60*/  @!P1 BRA `(.L_x_498) ;  /* 0x0000040000009947 */ /* 0x000fea0003800000 */
[----:B------:R-:W-:Y:S01]  /*3d70*/  IMAD.MOV.U32 R5, RZ, RZ, 0x2 ;  /* 0x00000002ff057424 */ /* 0x000fe200078e00ff */
[----:B------:R0:W2:Y:S03]  /*3d80*/  LDG.E.U16.CONSTANT R0, [R12.64] ;  /* 0x000000060c007981 */ /* 0x0000a6000c1e9500 */
        /* <DEDUP_REMOVED lines=13> */
[----:B------:R-:W3:Y:S03]  /*3e60*/  LDG.E.U16.CONSTANT R29, [R36.64] ;  /* 0x00000006241d7981 */ /* 0x000ee6000c1e9500 */
[C---:B-1----:R-:W-:Y:S01]  /*3e70*/  IMAD.WIDE R38, R5.reuse, c[0x0][0x3e8], R36 ;  /* 0x0000fa0005267a25 */ /* 0x042fe200078e0224 */
[----:B------:R0:W3:Y:S03]  /*3e80*/  LDG.E.U16.CONSTANT R26, [R12.64] ;  /* 0x000000060c1a7981 */ /* 0x0000e6000c1e9500 */
[C---:B------:R-:W-:Y:S01]  /*3e90*/  IMAD.WIDE R40, R5.reuse, c[0x0][0x3e4], R12 ;  /* 0x0000f90005287a25 */ /* 0x040fe200078e020c */
[----:B------:R1:W3:Y:S03]  /*3ea0*/  LDG.E.U16.CONSTANT R28, [R38.64] ;  /* 0x00000006261c7981 */ /* 0x0002e6000c1e9500 */
[C---:B------:R-:W-:Y:S01]  /*3eb0*/  IMAD.WIDE R42, R5.reuse, c[0x0][0x3e8], R38 ;  /* 0x0000fa00052a7a25 */ /* 0x040fe200078e0226 */
[----:B------:R-:W3:Y:S03]  /*3ec0*/  LDG.E.U16.CONSTANT R27, [R40.64] ;  /* 0x00000006281b7981 */ /* 0x000ee6000c1e9500 */
[C---:B------:R-:W-:Y:S01]  /*3ed0*/  IMAD.WIDE R44, R5.reuse, c[0x0][0x3e4], R40 ;  /* 0x0000f900052c7a25 */ /* 0x040fe200078e0228 */
[----:B------:R-:W3:Y:S03]  /*3ee0*/  LDG.E.U16.CONSTANT R31, [R42.64] ;  /* 0x000000062a1f7981 */ /* 0x000ee6000c1e9500 */
[C---:B------:R-:W-:Y:S01]  /*3ef0*/  IMAD.WIDE R14, R5.reuse, c[0x0][0x3e8], R42 ;  /* 0x0000fa00050e7a25 */ /* 0x040fe200078e022a */
[----:B------:R-:W3:Y:S03]  /*3f00*/  LDG.E.U16.CONSTANT R33, [R44.64] ;  /* 0x000000062c217981 */ /* 0x000ee6000c1e9500 */
[C---:B----4-:R-:W-:Y:S01]  /*3f10*/  IMAD.WIDE R10, R5.reuse, c[0x0][0x3e4], R44 ;  /* 0x0000f900050a7a25 */ /* 0x050fe200078e022c */
[----:B------:R4:W3:Y:S03]  /*3f20*/  LDG.E.U16.CONSTANT R34, [R14.64] ;  /* 0x000000060e227981 */ /* 0x0008e6000c1e9500 */
[C---:B0-----:R-:W-:Y:S01]  /*3f30*/  IMAD.WIDE R12, R5.reuse, c[0x0][0x3e8], R14 ;  /* 0x0000fa00050c7a25 */ /* 0x041fe200078e020e */
[----:B------:R-:W3:Y:S04]  /*3f40*/  LDG.E.U16.CONSTANT R32, [R10.64] ;  /* 0x000000060a207981 */ /* 0x000ee8000c1e9500 */
[----:B------:R0:W3:Y:S01]  /*3f50*/  LDG.E.U16.CONSTANT R30, [R12.64] ;  /* 0x000000060c1e7981 */ /* 0x0000e2000c1e9500 */
[----:B------:R-:W-:Y:S01]  /*3f60*/  PLOP3.LUT P0, PT, PT, PT, PT, 0x8, 0x0 ;  /* 0x000000000000781c */ /* 0x000fe20003f0e170 */
[----:B-1----:R-:W-:Y:S01]  /*3f70*/  IMAD.WIDE R38, R5, c[0x0][0x3e4], R10 ;  /* 0x0000f90005267a25 */ /* 0x002fe200078e020a */
[----:B------:R-:W-:-:S02]  /*3f80*/  IADD3 R6, R6, 0x8, RZ ;  /* 0x0000000806067810 */ /* 0x000fc40007ffe0ff */
[----:B------:R-:W-:Y:S01]  /*3f90*/  IADD3 R9, R9, -0x8, RZ ;  /* 0xfffffff809097810 */ /* 0x000fe20007ffe0ff */
[----:B0-----:R-:W-:Y:S01]  /*3fa0*/  IMAD.WIDE R12, R5, c[0x0][0x3e8], R12 ;  /* 0x0000fa00050c7a25 */ /* 0x001fe200078e020c */
[----:B--2---:R-:W-:Y:S02]  /*3fb0*/  PRMT R0, R0, 0x9910, RZ ;  /* 0x0000991000007816 */ /* 0x004fe400000000ff */
[----:B---3--:R-:W-:Y:S02]  /*3fc0*/  PRMT R7, R7, 0x9910, RZ ;  /* 0x0000991007077816 */ /* 0x008fe400000000ff */
[----:B------:R-:W-:-:S03]  /*3fd0*/  PRMT R35, R8, 0x9910, RZ ;  /* 0x0000991008237816 */ /* 0x000fc600000000ff */
[----:B-----5:R-:W-:Y:S01]  /*3fe0*/  IMAD R0, R7, R0, R4 ;  /* 0x0000000007007224 */ /* 0x020fe200078e0204 */
[----:B------:R-:W-:Y:S02]  /*3ff0*/  PRMT R8, R16, 0x9910, RZ ;  /* 0x0000991010087816 */ /* 0x000fe400000000ff */
[----:B------:R-:W-:-:S03]  /*4000*/  PRMT R7, R17, 0x9910, RZ ;  /* 0x0000991011077816 */ /* 0x000fc600000000ff */
[----:B------:R-:W-:Y:S01]  /*4010*/  IMAD R0, R35, R8, R0 ;  /* 0x0000000823007224 */ /* 0x000fe200078e0200 */
[----:B------:R-:W-:Y:S02]  /*4020*/  PRMT R4, R18, 0x9910, RZ ;  /* 0x0000991012047816 */ /* 0x000fe400000000ff */
[----:B----4-:R-:W-:-:S03]  /*4030*/  PRMT R15, R19, 0x9910, RZ ;  /* 0x00009910130f7816 */ /* 0x010fc600000000ff */
        /* <DEDUP_REMOVED lines=18> */
[----:B------:R-:W-:Y:S02]  /*4160*/  IMAD R4, R7, R4, R0 ;  /* 0x0000000407047224 */ /* 0x000fe400078e0200 */
.L_x_498:
[----:B------:R-:W-:-:S13]  /*4170*/  ISETP.NE.OR P0, PT, R9, RZ, P0 ;  /* 0x000000ff0900720c */ /* 0x000fda0000705670 */
[----:B------:R-:W-:Y:S05]  /*4180*/  @!P0 BRA `(.L_x_494) ;  /* 0x0000023000008947 */ /* 0x000fea0003800000 */
.L_x_495:
[----:B------:R-:W-:Y:S01]  /*4190*/  HFMA2.MMA R5, -RZ, RZ, 0, 1.1920928955078125e-07 ;  /* 0x00000002ff057435 */ /* 0x000fe200000001ff */
[----:B------:R0:W2:Y:S04]  /*41a0*/  LDG.E.U16.CONSTANT R0, [R12.64] ;  /* 0x000000060c007981 */ /* 0x0000a8000c1e9500 */
[----:B------:R1:W3:Y:S05]  /*41b0*/  LDG.E.U16.CONSTANT R7, [R38.64] ;  /* 0x0000000626077981 */ /* 0x0002ea000c1e9500 */
[----:B------:R-:W-:-:S04]  /*41c0*/  IMAD.WIDE R14, R5, c[0x0][0x3e4], R38 ;  /* 0x0000f900050e7a25 */ /* 0x000fc800078e0226 */
[----:B------:R-:W-:-:S04]  /*41d0*/  IMAD.WIDE R16, R5, c[0x0][0x3e8], R12 ;  /* 0x0000fa0005107a25 */ /* 0x000fc800078e020c */
[C---:B------:R-:W-:Y:S02]  /*41e0*/  IMAD.WIDE R18, R5.reuse, c[0x0][0x3e4], R14 ;  /* 0x0000f90005127a25 */ /* 0x040fe400078e020e */
[----:B------:R-:W4:Y:S02]  /*41f0*/  LDG.E.U16.CONSTANT R14, [R14.64] ;  /* 0x000000060e0e7981 */ /* 0x000f24000c1e9500 */
        /* <DEDUP_REMOVED lines=27> */
[----:B------:R-:W-:Y:S05]  /*43b0*/  @P0 BRA `(.L_x_495) ;  /* 0xfffffdd000000947 */ /* 0x000fea000383ffff */
.L_x_494:
        /* <DEDUP_REMOVED lines=30> */
[----:B-----5:R-:W-:Y:S01]  /*45a0*/  @P0 PRMT R2, R22, 0x9910, RZ ;  /* 0x0000991016020816 */ /* 0x020fe200000000ff */
[----:B------:R-:W-:-:S03]  /*45b0*/  @P0 IMAD.MOV.U32 R0, RZ, RZ, R10 ;  /* 0x000000ffff000224 */ /* 0x000fc600078e000a */
[----:B------:R-:W-:-:S05]  /*45c0*/  @P0 MOV R5, R2 ;  /* 0x0000000200050202 */ /* 0x000fca0000000f00 */
[----:B------:R-:W-:-:S05]  /*45d0*/  @P0 IMAD R0, R5, R0, R4 ;  /* 0x0000000005000224 */ /* 0x000fca00078e0204 */
[----:B------:R-:W-:-:S05]  /*45e0*/  @P0 PRMT R4, R0, 0x7610, R4 ;  /* 0x0000761000040816 */ /* 0x000fca0000000004 */
.L_x_499:
[----:B-----5:R0:W-:Y:S02]  /*45f0*/  STG.E.U16 [R20.64], R4 ;  /* 0x0000000414007986 */ /* 0x0201e4000c101506 */
.L_x_493:
[----:B------:R-:W-:-:S04]  /*4600*/  IADD3 R3, R3, 0x80, RZ ;  /* 0x0000008003037810 */ /* 0x000fc80007ffe0ff */
[----:B------:R-:W-:-:S13]  /*4610*/  ISETP.GE.AND P0, PT, R3, c[0x0][0x160], PT ;  /* 0x0000580003007a0c */ /* 0x000fda0003f06270 */
[----:B------:R-:W-:Y:S05]  /*4620*/  @P0 BRA `(.L_x_500) ;  /* 0x00004ab000000947 */ /* 0x000fea0003800000 */
        /* <DEDUP_REMOVED lines=254> */
.L_x_501:
        /* <DEDUP_REMOVED lines=13> */
[----:B------:R-:W-:-:S02]  /*56e0*/  IADD3.X R27, RZ, c[0x0][0x3dc], RZ, P1, !PT ;  /* 0x0000f700ff1b7a10 */ /* 0x000fc40000ffe4ff */
[----:B0-----:R-:W-:-:S09]  /*56f0*/  LOP3.LUT R4, R5, 0x3, RZ, 0xc0, !PT ;  /* 0x0000000305047812 */ /* 0x001fd200078ec0ff */
[----:B------:R-:W-:Y:S05]  /*5700*/  @!P2 BRA `(.L_x_503) ;  /* 0x000011900000a947 */ /* 0x000fea0003800000 */
[----:B-1----:R-:W-:Y:S01]  /*5710*/  IADD3 R6, R5, -R4, RZ ;  /* 0x8000000405067210 */ /* 0x002fe20007ffe0ff */
[----:B------:R-:W-:Y:S01]  /*5720*/  ULDC UR5, c[0x0][0x3e8] ;  /* 0x0000fa0000057ab9 */ /* 0x000fe20000000800 */
[----:B------:R-:W-:Y:S01]  /*5730*/  IMAD.MOV.U32 R12, RZ, RZ, R26 ;  /* 0x000000ffff0c7224 */ /* 0x000fe200078e001a */
[----:B------:R-:W-:Y:S01]  /*5740*/  USHF.R.S32.HI UR4, URZ, 0x1f, UR5 ;  /* 0x0000001f3f047899 */ /* 0x000fe20008011405 */
[----:B------:R-:W-:Y:S01]  /*5750*/  ISETP.GT.AND P0, PT, R6, RZ, PT ;  /* 0x000000ff0600720c */ /* 0x000fe20003f04270 */
[----:B------:R-:W-:Y:S01]  /*5760*/  USHF.L.U32 UR8, UR5, 0x1, URZ ;  /* 0x0000000105087899 */ /* 0x000fe2000800063f */
[----:B------:R-:W-:Y:S01]  /*5770*/  MOV R13, R27 ;  /* 0x0000001b000d7202 */ /* 0x000fe20000000f00 */
[----:B------:R-:W-:Y:S01]  /*5780*/  USHF.L.U64.HI UR4, UR5, 0x1, UR4 ;  /* 0x0000000105047899 */ /* 0x000fe20008010204 */
[----:B------:R-:W-:Y:S01]  /*5790*/  IMAD.MOV.U32 R0, RZ, RZ, RZ ;  /* 0x000000ffff007224 */ /* 0x000fe200078e00ff */
[----:B------:R-:W-:Y:S01]  /*57a0*/  MOV R38, R24 ;  /* 0x0000001800267202 */ /* 0x000fe20000000f00 */
[----:B------:R-:W-:-:S07]  /*57b0*/  IMAD.MOV.U32 R39, RZ, RZ, R25 ;  /* 0x000000ffff277224 */ /* 0x000fce00078e0019 */
[----:B------:R-:W-:Y:S05]  /*57c0*/  @!P0 BRA `(.L_x_504) ;  /* 0x00000e5000008947 */ /* 0x000fea0003800000 */
[----:B------:R-:W-:Y:S02]  /*57d0*/  ISETP.GT.AND P1, PT, R6, 0xc, PT ;  /* 0x0000000c0600780c */ /* 0x000fe40003f24270 */
[----:B------:R-:W-:-:S11]  /*57e0*/  PLOP3.LUT P0, PT, PT, PT, PT, 0x80, 0x0 ;  /* 0x000000000000781c */ /* 0x000fd60003f0f070 */
[----:B------:R-:W-:Y:S05]  /*57f0*/  @!P1 BRA `(.L_x_505) ;  /* 0x0000095000009947 */ /* 0x000fea0003800000 */
[----:B------:R-:W-:Y:S02]  /*5800*/  PLOP3.LUT P0, PT, PT, PT, PT, 0x8, 0x0 ;  /* 0x000000000000781c */ /* 0x000fe40003f0e170 */
.L_x_506:
[----:B------:R-:W-:Y:S01]  /*5810*/  MOV R8, c[0x0][0x3e4] ;  /* 0x0000f90000087a02 */ /* 0x000fe20000000f00 */
[----:B------:R0:W2:Y:S01]  /*5820*/  LDG.E.U16.CONSTANT R11, [R38.64] ;  /* 0x00000006260b7981 */ /* 0x0000a2000c1e9500 */
[----:B------:R-:W-:-:S03]  /*5830*/  IADD3 R14, P1, R12, UR8, RZ ;  /* 0x000000080c0e7c10 */ /* 0x000fc6000ff3e0ff */
[C---:B------:R-:W-:Y:S01]  /*5840*/  IMAD.WIDE R16, R8.reuse, 0x2, R38 ;  /* 0x0000000208107825 */ /* 0x040fe200078e0226 */
[----:B------:R-:W-:Y:S01]  /*5850*/  IADD3.X R15, R13, UR4, RZ, P1, !PT ;  /* 0x000000040d0f7c10 */ /* 0x000fe20008ffe4ff */
[----:B------:R1:W3:Y:S04]  /*5860*/  LDG.E.U16.CONSTANT R12, [R12.64] ;  /* 0x000000060c0c7981 */ /* 0x0002e8000c1e9500 */
[----:B------:R-:W-:Y:S01]  /*5870*/  IMAD.WIDE R18, R8, 0x2, R16 ;  /* 0x0000000208127825 */ /* 0x000fe200078e0210 */
[----:B------:R-:W-:Y:S01]  /*5880*/  IADD3 R32, P1, R14, UR8, RZ ;  /* 0x000000080e207c10 */ /* 0x000fe2000ff3e0ff */
[----:B------:R4:W3:Y:S04]  /*5890*/  LDG.E.U16.CONSTANT R10, [R16.64] ;  /* 0x00000006100a7981 */ /* 0x0008e8000c1e9500 */
[----:B------:R-:W-:Y:S01]  /*58a0*/  IMAD.WIDE R28, R8, 0x2, R18 ;  /* 0x00000002081c7825 */ /* 0x000fe200078e0212 */
[----:B------:R-:W-:Y:S01]  /*58b0*/  IADD3.X R33, R15, UR4, RZ, P1, !PT ;  /* 0x000000040f217c10 */ /* 0x000fe20008ffe4ff */
[----:B------:R0:W3:Y:S01]  /*58c0*/  LDG.E.U16.CONSTANT R5, [R18.64] ;  /* 0x0000000612057981 */ /* 0x0000e2000c1e9500 */
[----:B------:R-:W-:-:S03]  /*58d0*/  IADD3 R34, P1, R32, UR8, RZ ;  /* 0x0000000820227c10 */ /* 0x000fc6000ff3e0ff */
[----:B------:R-:W-:Y:S01]  /*58e0*/  IMAD.WIDE R30, R8, 0x2, R28 ;  /* 0x00000002081e7825 */ /* 0x000fe200078e021c */
[----:B------:R-:W-:Y:S01]  /*58f0*/  IADD3.X R35, R33, UR4, RZ, P1, !PT ;  /* 0x0000000421237c10 */ /* 0x000fe20008ffe4ff */
[----:B------:R4:W3:Y:S01]  /*5900*/  LDG.E.U16.CONSTANT R15, [R14.64] ;  /* 0x000000060e0f7981 */ /* 0x0008e2000c1e9500 */
[----:B------:R-:W-:-:S03]  /*5910*/  IADD3 R36, P1, R34, UR8, RZ ;  /* 0x0000000822247c10 */ /* 0x000fc6000ff3e0ff */
[----:B0-----:R-:W-:Y:S01]  /*5920*/  IMAD.WIDE R18, R8, 0x2, R30 ;  /* 0x0000000208127825 */ /* 0x001fe200078e021e */
[----:B------:R0:W3:Y:S01]  /*5930*/  LDG.E.U16.CONSTANT R9, [R32.64] ;  /* 0x0000000620097981 */ /* 0x0000e2000c1e9500 */
[----:B------:R-:W-:Y:S02]  /*5940*/  IADD3.X R37, R35, UR4, RZ, P1, !PT ;  /* 0x0000000423257c10 */ /* 0x000fe40008ffe4ff */
[----:B------:R-:W-:Y:S01]  /*5950*/  IADD3 R40, P1, R36, UR8, RZ ;  /* 0x0000000824287c10 */ /* 0x000fe2000ff3e0ff */
[----:B-1----:R1:W3:Y:S04]  /*5960*/  LDG.E.U16.CONSTANT R13, [R28.64] ;  /* 0x000000061c0d7981 */ /* 0x0022e8000c1e9500 */
[----:B----4-:R4:W3:Y:S01]  /*5970*/  LDG.E.U16.CONSTANT R14, [R30.64] ;  /* 0x000000061e0e7981 */ /* 0x0108e2000c1e9500 */
[----:B0-----:R-:W-:Y:S01]  /*5980*/  IMAD.WIDE R32, R8, 0x2, R18 ;  /* 0x0000000208207825 */ /* 0x001fe200078e0212 */
[----:B------:R-:W-:-:S02]  /*5990*/  IADD3.X R41, R37, UR4, RZ, P1, !PT ;  /* 0x0000000425297c10 */ /* 0x000fc40008ffe4ff */
[----:B------:R0:W3:Y:S01]  /*59a0*/  LDG.E.U16.CONSTANT R7, [R34.64] ;  /* 0x0000000622077981 */ /* 0x0000e2000c1e9500 */
[----:B------:R-:W-:-:S03]  /*59b0*/  IADD3 R20, P1, R40, UR8, RZ ;  /* 0x0000000828147c10 */ /* 0x000fc6000ff3e0ff */
[----:B------:R1:W3:Y:S01]  /*59c0*/  LDG.E.U16.CONSTANT R43, [R36.64] ;  /* 0x00000006242b7981 */ /* 0x0002e2000c1e9500 */
[----:B----4-:R-:W-:Y:S01]  /*59d0*/  IMAD.WIDE R30, R8, 0x2, R32 ;  /* 0x00000002081e7825 */ /* 0x010fe200078e0220 */
[----:B------:R-:W-:Y:S02]  /*59e0*/  IADD3.X R21, R41, UR4, RZ, P1, !PT ;  /* 0x0000000429157c10 */ /* 0x000fe40008ffe4ff */
[----:B------:R4:W3:Y:S01]  /*59f0*/  LDG.E.U16.CONSTANT R44, [R18.64] ;  /* 0x00000006122c7981 */ /* 0x0008e2000c1e9500 */
[----:B------:R-:W-:Y:S02]  /*5a00*/  IADD3 R16, P1, R20, UR8, RZ ;  /* 0x0000000814107c10 */ /* 0x000fe4000ff3e0ff */
[----:B0-----:R-:W-:Y:S02]  /*5a10*/  IMAD.WIDE R34, R8, 0x2, R30 ;  /* 0x0000000208227825 */ /* 0x001fe400078e021e */
[----:B------:R-:W-:Y:S01]  /*5a20*/  IADD3.X R17, R21, UR4, RZ, P1, !PT ;  /* 0x0000000415117c10 */ /* 0x000fe20008ffe4ff */
[----:B------:R0:W3:Y:S01]  /*5a30*/  LDG.E.U16.CONSTANT R47, [R40.64] ;  /* 0x00000006282f7981 */ /* 0x0000e2000c1e9500 */
[----:B------:R-:W-:-:S03]  /*5a40*/  IADD3 R38, P1, R16, UR8, RZ ;  /* 0x0000000810267c10 */ /* 0x000fc6000ff3e0ff */
[----:B------:R0:W3:Y:S01]  /*5a50*/  LDG.E.U16.CONSTANT R45, [R32.64] ;  /* 0x00000006202d7981 */ /* 0x0000e2000c1e9500 */
[----:B------:R-:W-:-:S03]  /*5a60*/  IADD3.X R39, R17, UR4, RZ, P1, !PT ;  /* 0x0000000411277c10 */ /* 0x000fc60008ffe4ff */
[----:B------:R4:W3:Y:S01]  /*5a70*/  LDG.E.U16.CONSTANT R46, [R20.64] ;  /* 0x00000006142e7981 */ /* 0x0008e2000c1e9500 */
[----:B-1----:R-:W-:-:S03]  /*5a80*/  IADD3 R28, P1, R38, UR8, RZ ;  /* 0x00000008261c7c10 */ /* 0x002fc6000ff3e0ff */
[----:B------:R1:W3:Y:S01]  /*5a90*/  LDG.E.U16.CONSTANT R42, [R30.64] ;  /* 0x000000061e2a7981 */ /* 0x0002e2000c1e9500 */
[----:B0-----:R-:W-:Y:S01]  /*5aa0*/  IMAD.WIDE R32, R8, 0x2, R34 ;  /* 0x0000000208207825 */ /* 0x001fe200078e0222 */
[----:B------:R-:W-:Y:S02]  /*5ab0*/  IADD3.X R29, R39, UR4, RZ, P1, !PT ;  /* 0x00000004271d7c10 */ /* 0x000fe40008ffe4ff */
[----:B------:R0:W3:Y:S01]  /*5ac0*/  LDG.E.U16.CONSTANT R17, [R16.64] ;  /* 0x0000000610117981 */ /* 0x0000e2000c1e9500 */
[----:B------:R-:W-:-:S03]  /*5ad0*/  IADD3 R50, P1, R28, UR8, RZ ;  /* 0x000000081c327c10 */ /* 0x000fc6000ff3e0ff */
[----:B----4-:R4:W3:Y:S01]  /*5ae0*/  LDG.E.U16.CONSTANT R18, [R34.64] ;  /* 0x0000000622127981 */ /* 0x0108e2000c1e9500 */
[----:B-1----:R-:W-:Y:S01]  /*5af0*/  IMAD.WIDE R30, R8, 0x2, R32 ;  /* 0x00000002081e7825 */ /* 0x002fe200078e0220 */
[----:B------:R-:W-:Y:S02]  /*5b00*/  IADD3.X R51, R29, UR4, RZ, P1, !PT ;  /* 0x000000041d337c10 */ /* 0x000fe40008ffe4ff */
[----:B------:R1:W3:Y:S01]  /*5b10*/  LDG.E.U16.CONSTANT R21, [R38.64] ;  /* 0x0000000626157981 */ /* 0x0002e2000c1e9500 */
[----:B------:R-:W-:Y:S02]  /*5b20*/  IADD3 R40, P1, R50, UR8, RZ ;  /* 0x0000000832287c10 */ /* 0x000fe4000ff3e0ff */
[----:B------:R-:W-:Y:S01]  /*5b30*/  IMAD.WIDE R36, R8, 0x2, R30 ;  /* 0x0000000208247825 */ /* 0x000fe200078e021e */
[----:B------:R0:W3:Y:S01]  /*5b40*/  LDG.E.U16.CONSTANT R19, [R32.64] ;  /* 0x0000000620137981 */ /* 0x0000e2000c1e9500 */
[----:B------:R-:W-:-:S03]  /*5b50*/  IADD3.X R41, R51, UR4, RZ, P1, !PT ;  /* 0x0000000433297c10 */ /* 0x000fc60008ffe4ff */
[----:B------:R0:W3:Y:S01]  /*5b60*/  LDG.E.U16.CONSTANT R20, [R28.64] ;  /* 0x000000061c147981 */ /* 0x0000e2000c1e9500 */
[----:B----4-:R-:W-:Y:S01]  /*5b70*/  IADD3 R34, P1, R40, UR8, RZ ;  /* 0x0000000828227c10 */ /* 0x010fe2000ff3e0ff */
[----:B-1----:R-:W-:Y:S02]  /*5b80*/  IMAD.WIDE R38, R8, 0x2, R36 ;  /* 0x0000000208267825 */ /* 0x002fe400078e0224 */
[----:B0-----:R0:W4:Y:S01]  /*5b90*/  LDG.E.U16.CONSTANT R16, [R30.64] ;  /* 0x000000061e107981 */ /* 0x001122000c1e9500 */
[----:B------:R-:W-:-:S03]  /*5ba0*/  IADD3.X R35, R41, UR4, RZ, P1, !PT ;  /* 0x0000000429237c10 */ /* 0x000fc60008ffe4ff */
[----:B------:R1:W4:Y:S01]  /*5bb0*/  LDG.E.U16.CONSTANT R48, [R50.64] ;  /* 0x0000000632307981 */ /* 0x000322000c1e9500 */
[----:B------:R-:W-:-:S03]  /*5bc0*/  IADD3 R28, P1, R34, UR8, RZ ;  /* 0x00000008221c7c10 */ /* 0x000fc6000ff3e0ff */
[----:B------:R1:W4:Y:S01]  /*5bd0*/  LDG.E.U16.CONSTANT R49, [R36.64] ;  /* 0x0000000624317981 */ /* 0x000322000c1e9500 */
[----:B0-----:R-:W-:Y:S01]  /*5be0*/  IMAD.WIDE R30, R8, 0x2, R38 ;  /* 0x00000002081e7825 */ /* 0x001fe200078e0226 */
[----:B------:R-:W-:Y:S02]  /*5bf0*/  IADD3.X R29, R35, UR4, RZ, P1, !PT ;  /* 0x00000004231d7c10 */ /* 0x000fe40008ffe4ff */
[----:B------:R0:W4:Y:S01]  /*5c00*/  LDG.E.U16.CONSTANT R53, [R40.64] ;  /* 0x0000000628357981 */ /* 0x000122000c1e9500 */
[----:B------:R-:W-:-:S03]  /*5c10*/  IADD3 R32, P1, R28, UR8, RZ ;  /* 0x000000081c207c10 */ /* 0x000fc6000ff3e0ff */
[----:B------:R0:W4:Y:S04]  /*5c20*/  LDG.E.U16.CONSTANT R52, [R38.64] ;  /* 0x0000000626347981 */ /* 0x000128000c1e9500 */
[----:B------:R0:W4:Y:S01]  /*5c30*/  LDG.E.U16.CONSTANT R34, [R34.64] ;  /* 0x0000000622227981 */ /* 0x000122000c1e9500 */
[----:B-1----:R-:W-:Y:S01]  /*5c40*/  IMAD.WIDE R36, R8, 0x2, R30 ;  /* 0x0000000208247825 */ /* 0x002fe200078e021e */
[----:B------:R-:W-:Y:S02]  /*5c50*/  IADD3.X R33, R29, UR4, RZ, P1, !PT ;  /* 0x000000041d217c10 */ /* 0x000fe40008ffe4ff */
[----:B0-----:R-:W-:Y:S01]  /*5c60*/  IADD3 R40, P1, R32, UR8, RZ ;  /* 0x0000000820287c10 */ /* 0x001fe2000ff3e0ff */
[----:B------:R-:W4:Y:S02]  /*5c70*/  LDG.E.U16.CONSTANT R50, [R30.64] ;  /* 0x000000061e327981 */ /* 0x000f24000c1e9500 */
[----:B------:R-:W-:Y:S01]  /*5c80*/  IMAD.WIDE R38, R8, 0x2, R36 ;  /* 0x0000000208267825 */ /* 0x000fe200078e0224 */
[----:B------:R-:W-:Y:S01]  /*5c90*/  IADD3.X R41, R33, UR4, RZ, P1, !PT ;  /* 0x0000000421297c10 */ /* 0x000fe20008ffe4ff */
[----:B------:R0:W4:Y:S04]  /*5ca0*/  LDG.E.U16.CONSTANT R28, [R28.64] ;  /* 0x000000061c1c7981 */ /* 0x000128000c1e9500 */
[----:B------:R-:W4:Y:S04]  /*5cb0*/  LDG.E.U16.CONSTANT R51, [R36.64] ;  /* 0x0000000624337981 */ /* 0x000f28000c1e9500 */
[----:B------:R-:W4:Y:S04]  /*5cc0*/  LDG.E.U16.CONSTANT R32, [R32.64] ;  /* 0x0000000620207981 */ /* 0x000f28000c1e9500 */
[----:B------:R1:W4:Y:S04]  /*5cd0*/  LDG.E.U16.CONSTANT R35, [R38.64] ;  /* 0x0000000626237981 */ /* 0x000328000c1e9500 */
[----:B0-----:R-:W4:Y:S01]  /*5ce0*/  LDG.E.U16.CONSTANT R29, [R40.64] ;  /* 0x00000006281d7981 */ /* 0x001f22000c1e9500 */
[----:B------:R-:W-:-:S04]  /*5cf0*/  IADD3 R6, R6, -0x10, RZ ;  /* 0xfffffff006067810 */ /* 0x000fc80007ffe0ff */
[----:B------:R-:W-:Y:S01]  /*5d00*/  ISETP.GT.AND P1, PT, R6, 0xc, PT ;  /* 0x0000000c0600780c */ /* 0x000fe20003f24270 */
[----:B-1----:R-:W-:Y:S01]  /*5d10*/  IMAD.WIDE R38, R8, 0x2, R38 ;  /* 0x0000000208267825 */ /* 0x002fe200078e0226 */
[----:B------:R-:W-:Y:S02]  /*5d20*/  IADD3 R0, R0, 0x10, RZ ;  /* 0x0000001000007810 */ /* 0x000fe40007ffe0ff */
[----:B--2---:R-:W-:Y:S02]  /*5d30*/  PRMT R11, R11, 0x9910, RZ ;  /* 0x000099100b0b7816 */ /* 0x004fe400000000ff */
[----:B---3--:R-:W-:Y:S02]  /*5d40*/  PRMT R12, R12, 0x9910, RZ ;  /* 0x000099100c0c7816 */ /* 0x008fe400000000ff */
[----:B------:R-:W-:-:S03]  /*5d50*/  PRMT R10, R10, 0x9910, RZ ;  /* 0x000099100a0a7816 */ /* 0x000fc600000000ff */
[----:B-----5:R-:W-:Y:S01]  /*5d60*/  IMAD R2, R11, R12, R2 ;  /* 0x0000000c0b027224 */ /* 0x020fe200078e0202 */
[----:B------:R-:W-:Y:S01]  /*5d70*/  PRMT R11, R5, 0x9910, RZ ;  /* 0x00009910050b7816 */ /* 0x000fe200000000ff */
[----:B------:R-:W-:Y:S01]  /*5d80*/  IMAD.MOV.U32 R5, RZ, RZ, R10 ;  /* 0x000000ffff057224 */ /* 0x000fe200078e000a */
[----:B------:R-:W-:Y:S02]  /*5d90*/  PRMT R15, R15, 0x9910, RZ ;  /* 0x000099100f0f7816 */ /* 0x000fe400000000ff */
[----:B------:R-:W-:Y:S02]  /*5da0*/  PRMT R10, R9, 0x9910, RZ ;  /* 0x00009910090a7816 */ /* 0x000fe400000000ff */
[----:B------:R-:W-:Y:S02]  /*5db0*/  MOV R9, R15 ;  /* 0x0000000f00097202 */ /* 0x000fe40000000f00 */
[----:B------:R-:W-:-:S03]  /*5dc0*/  PRMT R13, R13, 0x9910, RZ ;  /* 0x000099100d0d7816 */ /* 0x000fc600000000ff */
[----:B------:R-:W-:Y:S01]  /*5dd0*/  IMAD R2, R5, R9, R2 ;  /* 0x0000000905027224 */ /* 0x000fe200078e0202 */
[----:B------:R-:W-:Y:S01]  /*5de0*/  PRMT R14, R14, 0x9910, RZ ;  /* 0x000099100e0e7816 */ /* 0x000fe200000000ff */
[----:B------:R-:W-:Y:S02]  /*5df0*/  IMAD.MOV.U32 R5, RZ, RZ, R13 ;  /* 0x000000ffff057224 */ /* 0x000fe400078e000d */
[----:B------:R-:W-:Y:S01]  /*5e00*/  IMAD R2, R11, R10, R2 ;  /* 0x0000000a0b027224 */ /* 0x000fe200078e0202 */
[----:B------:R-:W-:-:S05]  /*5e10*/  PRMT R7, R7, 0x9910, RZ ;  /* 0x0000991007077816 */ /* 0x000fca00000000ff */
[----:B------:R-:W-:Y:S01]  /*5e20*/  IMAD R2, R5, R7, R2 ;  /* 0x0000000705027224 */ /* 0x000fe200078e0202 */
[----:B------:R-:W-:Y:S02]  /*5e30*/  PRMT R7, R43, 0x9910, RZ ;  /* 0x000099102b077816 */ /* 0x000fe400000000ff */
[----:B------:R-:W-:Y:S02]  /*5e40*/  MOV R5, R14 ;  /* 0x0000000e00057202 */ /* 0x000fe40000000f00 */
[----:B------:R-:W-:-:S03]  /*5e50*/  PRMT R9, R44, 0x9910, RZ ;  /* 0x000099102c097816 */ /* 0x000fc600000000ff */
[----:B------:R-:W-:Y:S01]  /*5e60*/  IMAD R2, R5, R7, R2 ;  /* 0x0000000705027224 */ /* 0x000fe200078e0202 */
[----:B------:R-:W-:Y:S02]  /*5e70*/  PRMT R10, R47, 0x9910, RZ ;  /* 0x000099102f0a7816 */ /* 0x000fe400000000ff */
[----:B------:R-:W-:Y:S02]  /*5e80*/  PRMT R45, R45, 0x9910, RZ ;  /* 0x000099102d2d7816 */ /* 0x000fe400000000ff */
[----:B------:R-:W-:-:S03]  /*5e90*/  PRMT R46, R46, 0x9910, RZ ;  /* 0x000099102e2e7816 */ /* 0x000fc600000000ff */
[----:B------:R-:W-:Y:S02]  /*5ea0*/  IMAD.MOV.U32 R5, RZ, RZ, R45 ;  /* 0x000000ffff057224 */ /* 0x000fe400078e002d */
[----:B------:R-:W-:Y:S01]  /*5eb0*/  IMAD R2, R9, R10, R2 ;  /* 0x0000000a09027224 */ /* 0x000fe200078e0202 */
[----:B------:R-:W-:Y:S02]  /*5ec0*/  MOV R7, R46 ;  /* 0x0000002e00077202 */ /* 0x000fe40000000f00 */
[----:B------:R-:W-:-:S03]  /*5ed0*/  PRMT R42, R42, 0x9910, RZ ;  /* 0x000099102a2a7816 */ /* 0x000fc600000000ff */
[----:B------:R-:W-:Y:S01]  /*5ee0*/  IMAD R2, R5, R7, R2 ;  /* 0x0000000705027224 */ /* 0x000fe200078e0202 */
[----:B------:R-:W-:Y:S01]  /*5ef0*/  PRMT R7, R17, 0x9910, RZ ;  /* 0x0000991011077816 */ /* 0x000fe200000000ff */
[----:B------:R-:W-:Y:S01]  /*5f00*/  IMAD.MOV.U32 R5, RZ, RZ, R42 ;  /* 0x000000ffff057224 */ /* 0x000fe200078e002a */
[----:B------:R-:W-:-:S03]  /*5f10*/  PRMT R9, R18, 0x9910, RZ ;  /* 0x0000991012097816 */ /* 0x000fc600000000ff */
[----:B------:R-:W-:Y:S01]  /*5f20*/  IMAD R2, R5, R7, R2 ;  /* 0x0000000705027224 */ /* 0x000fe200078e0202 */
[----:B------:R-:W-:Y:S02]  /*5f30*/  PRMT R10, R21, 0x9910, RZ ;  /* 0x00009910150a7816 */ /* 0x000fe400000000ff */
[----:B------:R-:W-:Y:S02]  /*5f40*/  PRMT R19, R19, 0x9910, RZ ;  /* 0x0000991013137816 */ /* 0x000fe400000000ff */
[----:B------:R-:W-:Y:S01]  /*5f50*/  PRMT R20, R20, 0x9910, RZ ;  /* 0x0000991014147816 */ /* 0x000fe200000000ff */
[----:B------:R-:W-:Y:S01]  /*5f60*/  IMAD R2, R9, R10, R2 ;  /* 0x0000000a09027224 */ /* 0x000fe200078e0202 */
[----:B------:R-:W-:Y:S02]  /*5f70*/  MOV R5, R19 ;  /* 0x0000001300057202 */ /* 0x000fe40000000f00 */
[----:B----4-:R-:W-:Y:S01]  /*5f80*/  PRMT R16, R16, 0x9910, RZ ;  /* 0x0000991010107816 */ /* 0x010fe200000000ff */
[----:B------:R-:W-:-:S04]  /*5f90*/  IMAD.MOV.U32 R7, RZ, RZ, R20 ;  /* 0x000000ffff077224 */ /* 0x000fc800078e0014 */
[----:B------:R-:W-:Y:S01]  /*5fa0*/  IMAD R2, R5, R7, R2 ;  /* 0x0000000705027224 */ /* 0x000fe200078e0202 */
[----:B------:R-:W-:Y:S02]  /*5fb0*/  PRMT R7, R48, 0x9910, RZ ;  /* 0x0000991030077816 */ /* 0x000fe400000000ff */
[----:B------:R-:W-:Y:S02]  /*5fc0*/  MOV R5, R16 ;  /* 0x0000001000057202 */ /* 0x000fe40000000f00 */
[----:B------:R-:W-:Y:S02]  /*5fd0*/  PRMT R9, R49, 0x9910, RZ ;  /* 0x0000991031097816 */ /* 0x000fe400000000ff */
[----:B------:R-:W-:Y:S01]  /*5fe0*/  PRMT R10, R53, 0x9910, RZ ;  /* 0x00009910350a7816 */ /* 0x000fe200000000ff */
[----:B------:R-:W-:Y:S01]  /*5ff0*/  IMAD R2, R5, R7, R2 ;  /* 0x0000000705027224 */ /* 0x000fe200078e0202 */
        /* <DEDUP_REMOVED lines=12> */
[----:B------:R-:W-:Y:S02]  /*60c0*/  IADD3 R12, P2, R40, UR8, RZ ;  /* 0x00000008280c7c10 */ /* 0x000fe4000ff5e0ff */
[----:B------:R-:W-:Y:S02]  /*60d0*/  PRMT R35, R35, 0x9910, RZ ;  /* 0x0000991023237816 */ /* 0x000fe400000000ff */
[----:B------:R-:W-:Y:S01]  /*60e0*/  PRMT R29, R29, 0x9910, RZ ;  /* 0x000099101d1d7816 */ /* 0x000fe200000000ff */
[----:B------:R-:W-:Y:S01]  /*60f0*/  IMAD R2, R9, R10, R2 ;  /* 0x0000000a09027224 */ /* 0x000fe200078e0202 */
[----:B------:R-:W-:Y:S02]  /*6100*/  MOV R5, R35 ;  /* 0x0000002300057202 */ /* 0x000fe40000000f00 */
[----:B------:R-:W-:Y:S01]  /*6110*/  IADD3.X R13, R41, UR4, RZ, P2, !PT ;  /* 0x00000004290d7c10 */ /* 0x000fe200097fe4ff */
[----:B------:R-:W-:-:S04]  /*6120*/  IMAD.MOV.U32 R7, RZ, RZ, R29 ;  /* 0x000000ffff077224 */ /* 0x000fc800078e001d */
[----:B------:R-:W-:Y:S01]  /*6130*/  IMAD R2, R5, R7, R2 ;  /* 0x0000000705027224 */ /* 0x000fe200078e0202 */
[----:B------:R-:W-:Y:S05]  /*6140*/  @P1 BRA `(.L_x_506) ;  /* 0xfffff6c000001947 */ /* 0x000fea000383ffff */
.L_x_505:
[----:B------:R-:W-:-:S13]  /*6150*/  ISETP.GT.AND P1, PT, R6, 0x4, PT ;  /* 0x000000040600780c */ /* 0x000fda0003f24270 */
[----:B------:R-:W-:Y:S05]  /*6160*/  @!P1 BRA `(.L_x_507) ;  /* 0x0000049000009947 */ /* 0x000fea0003800000 */
[----:B------:R-:W-:Y:S01]  /*6170*/  MOV R5, c[0x0][0x3e4] ;  /* 0x0000f90000057a02 */ /* 0x000fe20000000f00 */
[----:B------:R0:W2:Y:S01]  /*6180*/  LDG.E.U16.CONSTANT R7, [R38.64] ;  /* 0x0000000626077981 */ /* 0x0000a2000c1e9500 */
[----:B------:R-:W-:-:S03]  /*6190*/  IADD3 R20, P0, R12, UR8, RZ ;  /* 0x000000080c147c10 */ /* 0x000fc6000ff1e0ff */
        /* <DEDUP_REMOVED lines=16> */
[----:B------:R-:W3:Y:S01]  /*62a0*/  LDG.E.U16.CONSTANT R19, [R40.64] ;  /* 0x0000000628137981 */ /* 0x000ee2000c1e9500 */
[----:B------:R-:W-:Y:S01]  /*62b0*/  IMAD.WIDE R36, R5, 0x2, R34 ;  /* 0x0000000205247825 */ /* 0x000fe200078e0222 */
[----:B------:R-:W-:Y:S02]  /*62c0*/  IADD3.X R45, R43, UR4, RZ, P0, !PT ;  /* 0x000000042b2d7c10 */ /* 0x000fe400087fe4ff */
[----:B-1----:R-:W-:Y:S01]  /*62d0*/  IADD3 R12, P0, R44, UR8, RZ ;  /* 0x000000082c0c7c10 */ /* 0x002fe2000ff1e0ff */
[----:B------:R1:W3:Y:S02]  /*62e0*/  LDG.E.U16.CONSTANT R18, [R30.64] ;  /* 0x000000061e127981 */ /* 0x0002e4000c1e9500 */
[----:B0-----:R-:W-:Y:S02]  /*62f0*/  IMAD.WIDE R38, R5, 0x2, R36 ;  /* 0x0000000205267825 */ /* 0x001fe400078e0224 */
[----:B------:R0:W3:Y:S01]  /*6300*/  LDG.E.U16.CONSTANT R32, [R32.64] ;  /* 0x0000000620207981 */ /* 0x0000e2000c1e9500 */
[----:B------:R-:W-:-:S03]  /*6310*/  IADD3.X R13, R45, UR4, RZ, P0, !PT ;  /* 0x000000042d0d7c10 */ /* 0x000fc600087fe4ff */
[----:B------:R-:W3:Y:S04]  /*6320*/  LDG.E.U16.CONSTANT R21, [R34.64] ;  /* 0x0000000622157981 */ /* 0x000ee8000c1e9500 */
[----:B------:R-:W3:Y:S01]  /*6330*/  LDG.E.U16.CONSTANT R28, [R42.64] ;  /* 0x000000062a1c7981 */ /* 0x000ee2000c1e9500 */
[----:B----4-:R-:W-:-:S03]  /*6340*/  IADD3 R8, P0, R12, UR8, RZ ;  /* 0x000000080c087c10 */ /* 0x010fc6000ff1e0ff */
[----:B------:R-:W4:Y:S01]  /*6350*/  LDG.E.U16.CONSTANT R20, [R36.64] ;  /* 0x0000000624147981 */ /* 0x000f22000c1e9500 */
[----:B------:R-:W-:-:S03]  /*6360*/  IMAD.WIDE R10, R5, 0x2, R38 ;  /* 0x00000002050a7825 */ /* 0x000fc600078e0226 */
[----:B-1----:R-:W4:Y:S04]  /*6370*/  LDG.E.U16.CONSTANT R30, [R44.64] ;  /* 0x000000062c1e7981 */ /* 0x002f28000c1e9500 */
[----:B------:R1:W4:Y:S01]  /*6380*/  LDG.E.U16.CONSTANT R12, [R12.64] ;  /* 0x000000060c0c7981 */ /* 0x000322000c1e9500 */
[----:B------:R-:W-:-:S03]  /*6390*/  IADD3.X R9, R13, UR4, RZ, P0, !PT ;  /* 0x000000040d097c10 */ /* 0x000fc600087fe4ff */
[----:B------:R1:W4:Y:S04]  /*63a0*/  LDG.E.U16.CONSTANT R29, [R38.64] ;  /* 0x00000006261d7981 */ /* 0x000328000c1e9500 */
[----:B0-----:R-:W4:Y:S04]  /*63b0*/  LDG.E.U16.CONSTANT R33, [R10.64] ;  /* 0x000000060a217981 */ /* 0x001f28000c1e9500 */
[----:B------:R-:W4:Y:S01]  /*63c0*/  LDG.E.U16.CONSTANT R31, [R8.64] ;  /* 0x00000006081f7981 */ /* 0x000f22000c1e9500 */
[----:B------:R-:W-:Y:S01]  /*63d0*/  PLOP3.LUT P0, PT, PT, PT, PT, 0x8, 0x0 ;  /* 0x000000000000781c */ /* 0x000fe20003f0e170 */
[----:B-1----:R-:W-:Y:S01]  /*63e0*/  IMAD.WIDE R38, R5, 0x2, R10 ;  /* 0x0000000205267825 */ /* 0x002fe200078e020a */
[----:B------:R-:W-:-:S02]  /*63f0*/  IADD3 R0, R0, 0x8, RZ ;  /* 0x0000000800007810 */ /* 0x000fc40007ffe0ff */
[----:B------:R-:W-:Y:S02]  /*6400*/  IADD3 R6, R6, -0x8, RZ ;  /* 0xfffffff806067810 */ /* 0x000fe40007ffe0ff */
        /* <DEDUP_REMOVED lines=16> */
[----:B----4-:R-:W-:Y:S02]  /*6510*/  PRMT R20, R20, 0x9910, RZ ;  /* 0x0000991014147816 */ /* 0x010fe400000000ff */
[----:B------:R-:W-:Y:S01]  /*6520*/  PRMT R30, R30, 0x9910, RZ ;  /* 0x000099101e1e7816 */ /* 0x000fe200000000ff */
[----:B------:R-:W-:Y:S01]  /*6530*/  IMAD R2, R7, R13, R2 ;  /* 0x0000000d07027224 */ /* 0x000fe200078e0202 */
[----:B------:R-:W-:Y:S01]  /*6540*/  PRMT R14, R12, 0x9910, RZ ;  /* 0x000099100c0e7816 */ /* 0x000fe200000000ff */
[----:B------:R-:W-:Y:S01]  /*6550*/  IMAD.MOV.U32 R7, RZ, RZ, R20 ;  /* 0x000000ffff077224 */ /* 0x000fe200078e0014 */
[----:B------:R-:W-:-:S02]  /*6560*/  MOV R12, R30 ;  /* 0x0000001e000c7202 */ /* 0x000fc40000000f00 */
[----:B------:R-:W-:-:S03]  /*6570*/  PRMT R13, R29, 0x9910, RZ ;  /* 0x000099101d0d7816 */ /* 0x000fc600000000ff */
[----:B------:R-:W-:Y:S01]  /*6580*/  IMAD R2, R7, R12, R2 ;  /* 0x0000000c07027224 */ /* 0x000fe200078e0202 */
[----:B------:R-:W-:Y:S02]  /*6590*/  PRMT R33, R33, 0x9910, RZ ;  /* 0x0000991021217816 */ /* 0x000fe400000000ff */
[----:B------:R-:W-:Y:S01]  /*65a0*/  IADD3 R12, P1, R8, UR8, RZ ;  /* 0x00000008080c7c10 */ /* 0x000fe2000ff3e0ff */
[----:B------:R-:W-:Y:S01]  /*65b0*/  IMAD R2, R13, R14, R2 ;  /* 0x0000000e0d027224 */ /* 0x000fe200078e0202 */
[----:B------:R-:W-:Y:S01]  /*65c0*/  PRMT R15, R31, 0x9910, RZ ;  /* 0x000099101f0f7816 */ /* 0x000fe200000000ff */
[----:B------:R-:W-:Y:S01]  /*65d0*/  IMAD.MOV.U32 R7, RZ, RZ, R33 ;  /* 0x000000ffff077224 */ /* 0x000fe200078e0021 */
[----:B------:R-:W-:-:S03]  /*65e0*/  IADD3.X R13, R9, UR4, RZ, P1, !PT ;  /* 0x00000004090d7c10 */ /* 0x000fc60008ffe4ff */
[----:B------:R-:W-:Y:S02]  /*65f0*/  IMAD R2, R7, R15, R2 ;  /* 0x0000000f07027224 */ /* 0x000fe400078e0202 */
.L_x_507:
[----:B------:R-:W-:-:S13]  /*6600*/  ISETP.NE.OR P0, PT, R6, RZ, P0 ;  /* 0x000000ff0600720c */ /* 0x000fda0000705670 */
[----:B------:R-:W-:Y:S05]  /*6610*/  @!P0 BRA `(.L_x_503) ;  /* 0x0000028000008947 */ /* 0x000fea0003800000 */
.L_x_504:
[----:B------:R-:W-:Y:S01]  /*6620*/  MOV R5, c[0x0][0x3e4] ;  /* 0x0000f90000057a02 */ /* 0x000fe20000000f00 */
[----:B------:R0:W2:Y:S01]  /*6630*/  LDG.E.U16.CONSTANT R28, [R38.64] ;  /* 0x00000006261c7981 */ /* 0x0000a2000c1e9500 */
[----:B------:R-:W-:-:S03]  /*6640*/  IADD3 R16, P0, R12, UR8, RZ ;  /* 0x000000080c107c10 */ /* 0x000fc6000ff1e0ff */
[----:B------:R-:W-:Y:S01]  /*6650*/  IMAD.WIDE R14, R5, 0x2, R38 ;  /* 0x00000002050e7825 */ /* 0x000fe200078e0226 */
[----:B------:R-:W-:Y:S01]  /*6660*/  IADD3.X R17, R13, UR4, RZ, P0, !PT ;  /* 0x000000040d117c10 */ /* 0x000fe200087fe4ff */
[----:B------:R-:W3:Y:S01]  /*6670*/  LDG.E.U16.CONSTANT R7, [R12.64] ;  /* 0x000000060c077981 */ /* 0x000ee2000c1e9500 */
[----:B------:R-:W-:-:S03]  /*6680*/  IADD3 R20, P0, R16, UR8, RZ ;  /* 0x0000000810147c10 */ /* 0x000fc6000ff1e0ff */
[----:B------:R-:W-:Y:S01]  /*6690*/  IMAD.WIDE R18, R5, 0x2, R14 ;  /* 0x0000000205127825 */ /* 0x000fe200078e020e */
[----:B------:R-:W4:Y:S01]  /*66a0*/  LDG.E.U16.CONSTANT R29, [R14.64] ;  /* 0x000000060e1d7981 */ /* 0x000f22000c1e9500 */
[----:B------:R-:W-:Y:S02]  /*66b0*/  IADD3.X R21, R17, UR4, RZ, P0, !PT ;  /* 0x0000000411157c10 */ /* 0x000fe400087fe4ff */
[----:B------:R-:W-:Y:S01]  /*66c0*/  IADD3 R8, P0, R20, UR8, RZ ;  /* 0x0000000814087c10 */ /* 0x000fe2000ff1e0ff */
[----:B------:R-:W4:Y:S01]  /*66d0*/  LDG.E.U16.CONSTANT R16, [R16.64] ;  /* 0x0000000610107981 */ /* 0x000f22000c1e9500 */
[----:B------:R-:W-:Y:S02]  /*66e0*/  IMAD.WIDE R10, R5, 0x2, R18 ;  /* 0x00000002050a7825 */ /* 0x000fe400078e0212 */
[----:B------:R-:W-:Y:S01]  /*66f0*/  IADD3.X R9, R21, UR4, RZ, P0, !PT ;  /* 0x0000000415097c10 */ /* 0x000fe200087fe4ff */
[----:B------:R-:W4:Y:S04]  /*6700*/  LDG.E.U16.CONSTANT R30, [R18.64] ;  /* 0x00000006121e7981 */ /* 0x000f28000c1e9500 */
[----:B------:R-:W4:Y:S04]  /*6710*/  LDG.E.U16.CONSTANT R20, [R20.64] ;  /* 0x0000000614147981 */ /* 0x000f28000c1e9500 */
[----:B------:R-:W4:Y:S04]  /*6720*/  LDG.E.U16.CONSTANT R32, [R10.64] ;  /* 0x000000060a207981 */ /* 0x000f28000c1e9500 */
[----:B------:R-:W4:Y:S01]  /*6730*/  LDG.E.U16.CONSTANT R31, [R8.64] ;  /* 0x00000006081f7981 */ /* 0x000f22000c1e9500 */
[----:B------:R-:W-:-:S04]  /*6740*/  IADD3 R6, R6, -0x4, RZ ;  /* 0xfffffffc06067810 */ /* 0x000fc80007ffe0ff */
[----:B------:R-:W-:Y:S01]  /*6750*/  ISETP.NE.AND P0, PT, R6, RZ, PT ;  /* 0x000000ff0600720c */ /* 0x000fe20003f05270 */
[----:B0-----:R-:W-:Y:S01]  /*6760*/  IMAD.WIDE R38, R5, 0x2, R10 ;  /* 0x0000000205267825 */ /* 0x001fe200078e020a */
[----:B------:R-:W-:Y:S02]  /*6770*/  IADD3 R0, R0, 0x4, RZ ;  /* 0x0000000400007810 */ /* 0x000fe40007ffe0ff */
[----:B--2---:R-:W-:Y:S02]  /*6780*/  PRMT R28, R28, 0x9910, RZ ;  /* 0x000099101c1c7816 */ /* 0x004fe400000000ff */
[----:B---3--:R-:W-:-:S03]  /*6790*/  PRMT R12, R7, 0x9910, RZ ;  /* 0x00009910070c7816 */ /* 0x008fc600000000ff */
[----:B------:R-:W-:Y:S01]  /*67a0*/  IMAD.MOV.U32 R7, RZ, RZ, R28 ;  /* 0x000000ffff077224 */ /* 0x000fe200078e001c */
[----:B----4-:R-:W-:-:S03]  /*67b0*/  PRMT R29, R29, 0x9910, RZ ;  /* 0x000099101d1d7816 */ /* 0x010fc600000000ff */
[----:B-----5:R-:W-:Y:S01]  /*67c0*/  IMAD R7, R7, R12, R2 ;  /* 0x0000000c07077224 */ /* 0x020fe200078e0202 */
[----:B------:R-:W-:Y:S02]  /*67d0*/  PRMT R12, R16, 0x9910, RZ ;  /* 0x00009910100c7816 */ /* 0x000fe400000000ff */
[----:B------:R-:W-:Y:S02]  /*67e0*/  MOV R2, R29 ;  /* 0x0000001d00027202 */ /* 0x000fe40000000f00 */
[----:B------:R-:W-:-:S03]  /*67f0*/  PRMT R13, R30, 0x9910, RZ ;  /* 0x000099101e0d7816 */ /* 0x000fc600000000ff */
[----:B------:R-:W-:Y:S01]  /*6800*/  IMAD R2, R2, R12, R7 ;  /* 0x0000000c02027224 */ /* 0x000fe200078e0207 */
[----:B------:R-:W-:Y:S02]  /*6810*/  PRMT R14, R20, 0x9910, RZ ;  /* 0x00009910140e7816 */ /* 0x000fe400000000ff */
[----:B------:R-:W-:Y:S02]  /*6820*/  IADD3 R12, P1, R8, UR8, RZ ;  /* 0x00000008080c7c10 */ /* 0x000fe4000ff3e0ff */
[----:B------:R-:W-:Y:S01]  /*6830*/  PRMT R32, R32, 0x9910, RZ ;  /* 0x0000991020207816 */ /* 0x000fe200000000ff */
[----:B------:R-:W-:Y:S01]  /*6840*/  IMAD R2, R13, R14, R2 ;  /* 0x0000000e0d027224 */ /* 0x000fe200078e0202 */
[----:B------:R-:W-:Y:S02]  /*6850*/  IADD3.X R13, R9, UR4, RZ, P1, !PT ;  /* 0x00000004090d7c10 */ /* 0x000fe40008ffe4ff */
[----:B------:R-:W-:Y:S01]  /*6860*/  PRMT R15, R31, 0x9910, RZ ;  /* 0x000099101f0f7816 */ /* 0x000fe200000000ff */
[----:B------:R-:W-:-:S04]  /*6870*/  IMAD.MOV.U32 R7, RZ, RZ, R32 ;  /* 0x000000ffff077224 */ /* 0x000fc800078e0020 */
[----:B------:R-:W-:Y:S01]  /*6880*/  IMAD R2, R7, R15, R2 ;  /* 0x0000000f07027224 */ /* 0x000fe200078e0202 */
[----:B------:R-:W-:Y:S05]  /*6890*/  @P0 BRA `(.L_x_504) ;  /* 0xfffffd8000000947 */ /* 0x000fea000383ffff */
.L_x_503:
[----:B-1----:R-:W-:-:S13]  /*68a0*/  ISETP.NE.AND P0, PT, R4, RZ, PT ;  /* 0x000000ff0400720c */ /* 0x002fda0003f05270 */
        /* <DEDUP_REMOVED lines=30> */
[----:B------:R-:W-:-:S05]  /*6a90*/  @P0 MOV R0, R8 ;  /* 0x0000000800000202 */ /* 0x000fca0000000f00 */
[----:B------:R-:W-:-:S05]  /*6aa0*/  @P0 IMAD R0, R5, R0, R2 ;  /* 0x0000000005000224 */ /* 0x000fca00078e0202 */
[----:B------:R-:W-:-:S05]  /*6ab0*/  @P0 PRMT R2, R0, 0x7610, R2 ;  /* 0x0000761000020816 */ /* 0x000fca0000000002 */
.L_x_508:
[----:B-----5:R0:W-:Y:S02]  /*6ac0*/  STG.E.U16 [R22.64], R2 ;  /* 0x0000000216007986 */ /* 0x0201e4000c101506 */
.L_x_502:
[----:B------:R-:W-:-:S04]  /*6ad0*/  IADD3 R3, R3, 0x80, RZ ;  /* 0x0000008003037810 */ /* 0x000fc80007ffe0ff */
.L_x_491:
[----:B------:R-:W-:-:S13]  /*6ae0*/  ISETP.GE.AND P0, PT, R3, c[0x0][0x160], PT ;  /* 0x0000580003007a0c */ /* 0x000fda0003f06270 */
[----:B------:R-:W-:Y:S05]  /*6af0*/  @P0 BRA `(.L_x_509) ;  /* 0x00004be000000947 */ /* 0x000fea0003800000 */
[----:B------:R-:W-:Y:S01]  /*6b00*/  ISETP.NE.AND P0, PT, RZ, c[0x0][0x168], PT ;  /* 0x00005a00ff007a0c */ /* 0x000fe20003f05270 */
[----:B------:R-:W-:Y:S01]  /*6b10*/  HFMA2.MMA R26, -RZ, RZ, 0, 0 ;  /* 0x00000000ff1a7435 */ /* 0x000fe200000001ff */
[----:B------:R-:W-:Y:S02]  /*6b20*/  IMAD.MOV.U32 R28, RZ, RZ, RZ ;  /* 0x000000ffff1c7224 */ /* 0x000fe400078e00ff */
[----:B------:R-:W-:-:S09]  /*6b30*/  IMAD.MOV.U32 R24, RZ, RZ, RZ ;  /* 0x000000ffff187224 */ /* 0x000fd200078e00ff */
[----:B------:R-:W-:Y:S05]  /*6b40*/  @!P0 BRA `(.L_x_510) ;  /* 0x00000f9000008947 */ /* 0x000fea0003800000 */
[----:B0-----:R-:W-:Y:S01]  /*6b50*/  MOV R2, RZ ;  /* 0x000000ff00027202 */ /* 0x001fe20000000f00 */
        /* <DEDUP_REMOVED lines=248> */
.L_x_510:
        /* <DEDUP_REMOVED lines=11> */
[----:B------:R-:W-:Y:S02]  /*7b90*/  ISETP.GE.U32.AND P2, PT, R0, 0x3, PT ;  /* 0x000000030000780c */ /* 0x000fe40003f46070 */
[----:B------:R-:W-:-:S02]  /*7ba0*/  IADD3.X R27, RZ, c[0x0][0x3d4], RZ, P0, !PT ;  /* 0x0000f500ff1b7a10 */ /* 0x000fc400007fe4ff */
[----:B------:R-:W-:Y:S02]  /*7bb0*/  MOV R5, RZ ;  /* 0x000000ff00057202 */ /* 0x000fe40000000f00 */
[----:B0-----:R-:W-:-:S07]  /*7bc0*/  LOP3.LUT R4, R7, 0x3, RZ, 0xc0, !PT ;  /* 0x0000000307047812 */ /* 0x001fce00078ec0ff */
[----:B------:R-:W-:Y:S05]  /*7bd0*/  @!P2 BRA `(.L_x_512) ;  /* 0x000012b00000a947 */ /* 0x000fea0003800000 */
[----:B-1----:R-:W-:Y:S01]  /*7be0*/  IADD3 R0, R7, -R4, RZ ;  /* 0x8000000407007210 */ /* 0x002fe20007ffe0ff */
[----:B------:R-:W-:Y:S01]  /*7bf0*/  IMAD.MOV.U32 R2, RZ, RZ, c[0x0][0x3e8] ;  /* 0x0000fa00ff027624 */ /* 0x000fe200078e00ff */
[----:B------:R-:W-:Y:S01]  /*7c00*/  BSSY B2, `(.L_x_512) ;  /* 0x0000128000027945 */ /* 0x000fe20003800000 */
[----:B------:R-:W-:Y:S01]  /*7c10*/  MOV R8, R28 ;  /* 0x0000001c00087202 */ /* 0x000fe20000000f00 */
[----:B------:R-:W-:Y:S01]  /*7c20*/  IMAD.MOV.U32 R5, RZ, RZ, RZ ;  /* 0x000000ffff057224 */ /* 0x000fe200078e00ff */
[----:B------:R-:W-:Y:S02]  /*7c30*/  ISETP.GT.AND P0, PT, R0, RZ, PT ;  /* 0x000000ff0000720c */ /* 0x000fe40003f04270 */
[----:B------:R-:W-:Y:S02]  /*7c40*/  SHF.R.S32.HI R7, RZ, 0x1f, R2 ;  /* 0x0000001fff077819 */ /* 0x000fe40000011402 */
[----:B------:R-:W-:Y:S02]  /*7c50*/  MOV R39, R29 ;  /* 0x0000001d00277202 */ /* 0x000fe40000000f00 */
[C---:B------:R-:W-:Y:S01]  /*7c60*/  SHF.L.U64.HI R6, R2.reuse, 0x1, R7 ;  /* 0x0000000102067819 */ /* 0x040fe20000010207 */
[----:B------:R-:W-:Y:S01]  /*7c70*/  IMAD.SHL.U32 R2, R2, 0x2, RZ ;  /* 0x0000000202027824 */ /* 0x000fe200078e00ff */
[----:B------:R-:W-:-:S02]  /*7c80*/  MOV R14, R26 ;  /* 0x0000001a000e7202 */ /* 0x000fc40000000f00 */
[----:B------:R-:W-:-:S03]  /*7c90*/  MOV R15, R27 ;  /* 0x0000001b000f7202 */ /* 0x000fc60000000f00 */
[----:B------:R-:W-:Y:S05]  /*7ca0*/  @!P0 BRA `(.L_x_513) ;  /* 0x00000f1000008947 */ /* 0x000fea0003800000 */
[----:B------:R-:W-:Y:S01]  /*7cb0*/  ISETP.GT.AND P1, PT, R0, 0xc, PT ;  /* 0x0000000c0000780c */ /* 0x000fe20003f24270 */
[----:B------:R-:W-:Y:S01]  /*7cc0*/  BSSY B3, `(.L_x_514) ;  /* 0x000009c000037945 */ /* 0x000fe20003800000 */
[----:B------:R-:W-:-:S11]  /*7cd0*/  PLOP3.LUT P0, PT, PT, PT, PT, 0x80, 0x0 ;  /* 0x000000000000781c */ /* 0x000fd60003f0f070 */
[----:B------:R-:W-:Y:S05]  /*7ce0*/  @!P1 BRA `(.L_x_515) ;  /* 0x0000099000009947 */ /* 0x000fea0003800000 */
[----:B------:R-:W-:Y:S02]  /*7cf0*/  PLOP3.LUT P0, PT, PT, PT, PT, 0x8, 0x0 ;  /* 0x000000000000781c */ /* 0x000fe40003f0e170 */
.L_x_516:
[----:B------:R-:W-:Y:S01]  /*7d00*/  MOV R7, c[0x0][0x3e4] ;  /* 0x0000f90000077a02 */ /* 0x000fe20000000f00 */
[----:B------:R0:W2:Y:S01]  /*7d10*/  LDG.E.U16.CONSTANT R9, [R14.64] ;  /* 0x000000060e097981 */ /* 0x0000a2000c1e9500 */
[----:B------:R-:W-:-:S03]  /*7d20*/  IADD3 R18, P1, R8, R2, RZ ;  /* 0x0000000208127210 */ /* 0x000fc60007f3e0ff */
[----:B------:R-:W-:Y:S01]  /*7d30*/  IMAD.WIDE R16, R7, 0x2, R14 ;  /* 0x0000000207107825 */ /* 0x000fe200078e020e */
[----:B------:R-:W-:-:S05]  /*7d40*/  IADD3.X R19, R39, R6, RZ, P1, !PT ;  /* 0x0000000627137210 */ /* 0x000fca0000ffe4ff */
[C---:B------:R-:W-:Y:S01]  /*7d50*/  IMAD.WIDE R20, R7.reuse, 0x2, R16 ;  /* 0x0000000207147825 */ /* 0x040fe200078e0210 */
[----:B------:R-:W-:Y:S01]  /*7d60*/  IADD3 R32, P1, R18, R2, RZ ;  /* 0x0000000212207210 */ /* 0x000fe20007f3e0ff */
[----:B------:R1:W3:Y:S01]  /*7d70*/  LDG.E.U16.CONSTANT R47, [R18.64] ;  /* 0x00000006122f7981 */ /* 0x0002e2000c1e9500 */
[----:B------:R-:W-:Y:S01]  /*7d80*/  MOV R10, R8 ;  /* 0x00000008000a7202 */ /* 0x000fe20000000f00 */
[----:B------:R-:W-:Y:S02]  /*7d90*/  IMAD.MOV.U32 R11, RZ, RZ, R39 ;  /* 0x000000ffff0b7224 */ /* 0x000fe400078e0027 */
[----:B0-----:R-:W-:Y:S01]  /*7da0*/  IMAD.WIDE R14, R7, 0x2, R20 ;  /* 0x00000002070e7825 */ /* 0x001fe200078e0214 */
[----:B------:R-:W-:Y:S01]  /*7db0*/  IADD3.X R33, R19, R6, RZ, P1, !PT ;  /* 0x0000000613217210 */ /* 0x000fe20000ffe4ff */
[----:B------:R0:W4:Y:S01]  /*7dc0*/  LDG.E.U16.CONSTANT R8, [R16.64] ;  /* 0x0000000610087981 */ /* 0x000122000c1e9500 */
[----:B------:R-:W-:-:S03]  /*7dd0*/  IADD3 R34, P1, R32, R2, RZ ;  /* 0x0000000220227210 */ /* 0x000fc60007f3e0ff */
[----:B------:R-:W-:Y:S01]  /*7de0*/  IMAD.WIDE R22, R7, 0x2, R14 ;  /* 0x0000000207167825 */ /* 0x000fe200078e020e */
[----:B------:R0:W3:Y:S03]  /*7df0*/  LDG.E.U16.CONSTANT R10, [R10.64] ;  /* 0x000000060a0a7981 */ /* 0x0000e6000c1e9500 */
[----:B------:R-:W-:Y:S01]  /*7e00*/  IMAD.X R35, R33, 0x1, R6, P1 ;  /* 0x0000000121237824 */ /* 0x000fe200008e0606 */
[----:B------:R-:W-:Y:S01]  /*7e10*/  IADD3 R12, P1, R34, R2, RZ ;  /* 0x00000002220c7210 */ /* 0x000fe20007f3e0ff */
[----:B------:R-:W-:Y:S01]  /*7e20*/  IMAD.WIDE R30, R7, 0x2, R22 ;  /* 0x00000002071e7825 */ /* 0x000fe200078e0216 */
[----:B------:R0:W4:Y:S02]  /*7e30*/  LDG.E.U16.CONSTANT R48, [R20.64] ;  /* 0x0000000614307981 */ /* 0x000124000c1e9500 */
[----:B------:R-:W-:Y:S02]  /*7e40*/  IADD3.X R13, R35, R6, RZ, P1, !PT ;  /* 0x00000006230d7210 */ /* 0x000fe40000ffe4ff */
[----:B-1----:R-:W-:Y:S01]  /*7e50*/  IADD3 R18, P1, R12, R2, RZ ;  /* 0x000000020c127210 */ /* 0x002fe20007f3e0ff */
[----:B------:R1:W4:Y:S03]  /*7e60*/  LDG.E.U16.CONSTANT R49, [R14.64] ;  /* 0x000000060e317981 */ /* 0x000326000c1e9500 */
[----:B------:R-:W-:Y:S01]  /*7e70*/  IADD3.X R19, R13, R6, RZ, P1, !PT ;  /* 0x000000060d137210 */ /* 0x000fe20000ffe4ff */
[----:B------:R1:W4:Y:S01]  /*7e80*/  LDG.E.U16.CONSTANT R51, [R32.64] ;  /* 0x0000000620337981 */ /* 0x000322000c1e9500 */
[----:B0-----:R-:W-:-:S03]  /*7e90*/  IADD3 R20, P1, R18, R2, RZ ;  /* 0x0000000212147210 */ /* 0x001fc60007f3e0ff */
[----:B------:R0:W4:Y:S01]  /*7ea0*/  LDG.E.U16.CONSTANT R50, [R34.64] ;  /* 0x0000000622327981 */ /* 0x000122000c1e9500 */
[----:B-1----:R-:W-:-:S03]  /*7eb0*/  IMAD.WIDE R14, R7, 0x2, R30 ;  /* 0x00000002070e7825 */ /* 0x002fc600078e021e */
[----:B------:R1:W4:Y:S01]  /*7ec0*/  LDG.E.U16.CONSTANT R41, [R12.64] ;  /* 0x000000060c297981 */ /* 0x000322000c1e9500 */
[----:B------:R-:W-:Y:S01]  /*7ed0*/  IMAD.X R21, R19, 0x1, R6, P1 ;  /* 0x0000000113157824 */ /* 0x000fe200008e0606 */
[----:B------:R-:W-:Y:S02]  /*7ee0*/  IADD3 R16, P1, R20, R2, RZ ;  /* 0x0000000214107210 */ /* 0x000fe40007f3e0ff */
[----:B------:R1:W4:Y:S01]  /*7ef0*/  LDG.E.U16.CONSTANT R46, [R22.64] ;  /* 0x00000006162e7981 */ /* 0x000322000c1e9500 */
[----:B0-----:R-:W-:Y:S01]  /*7f00*/  IMAD.WIDE R34, R7, 0x2, R14 ;  /* 0x0000000207227825 */ /* 0x001fe200078e020e */
[----:B------:R-:W-:Y:S02]  /*7f10*/  IADD3.X R17, R21, R6, RZ, P1, !PT ;  /* 0x0000000615117210 */ /* 0x000fe40000ffe4ff */
[----:B------:R0:W4:Y:S01]  /*7f20*/  LDG.E.U16.CONSTANT R42, [R30.64] ;  /* 0x000000061e2a7981 */ /* 0x000122000c1e9500 */
[----:B-1----:R-:W-:Y:S02]  /*7f30*/  IADD3 R12, P1, R16, R2, RZ ;  /* 0x00000002100c7210 */ /* 0x002fe40007f3e0ff */
[----:B------:R-:W-:Y:S01]  /*7f40*/  IMAD.WIDE R32, R7, 0x2, R34 ;  /* 0x0000000207207825 */ /* 0x000fe200078e0222 */
[----:B------:R1:W4:Y:S01]  /*7f50*/  LDG.E.U16.CONSTANT R45, [R18.64] ;  /* 0x00000006122d7981 */ /* 0x000322000c1e9500 */
[----:B------:R-:W-:-:S03]  /*7f60*/  IADD3.X R13, R17, R6, RZ, P1, !PT ;  /* 0x00000006110d7210 */ /* 0x000fc60000ffe4ff */
[----:B------:R1:W4:Y:S01]  /*7f70*/  LDG.E.U16.CONSTANT R43, [R14.64] ;  /* 0x000000060e2b7981 */ /* 0x000322000c1e9500 */
[----:B0-----:R-:W-:-:S03]  /*7f80*/  IADD3 R30, P1, R12, R2, RZ ;  /* 0x000000020c1e7210 */ /* 0x001fc60007f3e0ff */
[----:B------:R0:W4:Y:S02]  /*7f90*/  LDG.E.U16.CONSTANT R44, [R20.64] ;  /* 0x00000006142c7981 */ /* 0x000124000c1e9500 */
[----:B------:R-:W-:Y:S02]  /*7fa0*/  IMAD.X R31, R13, 0x1, R6, P1 ;  /* 0x000000010d1f7824 */ /* 0x000fe400008e0606 */
[----:B------:R0:W4:Y:S01]  /*7fb0*/  LDG.E.U16.CONSTANT R40, [R34.64] ;  /* 0x0000000622287981 */ /* 0x000122000c1e9500 */
[----:B-1----:R-:W-:Y:S01]  /*7fc0*/  IMAD.WIDE R14, R7, 0x2, R32 ;  /* 0x00000002070e7825 */ /* 0x002fe200078e0220 */
[----:B------:R-:W-:Y:S02]  /*7fd0*/  IADD3 R22, P1, R30, R2, RZ ;  /* 0x000000021e167210 */ /* 0x000fe40007f3e0ff */
[----:B------:R1:W4:Y:S02]  /*7fe0*/  LDG.E.U16.CONSTANT R17, [R16.64] ;  /* 0x0000000610117981 */ /* 0x000324000c1e9500 */
[----:B------:R-:W-:-:S02]  /*7ff0*/  IADD3.X R23, R31, R6, RZ, P1, !PT ;  /* 0x000000061f177210 */ /* 0x000fc40000ffe4ff */
[----:B------:R1:W4:Y:S01]  /*8000*/  LDG.E.U16.CONSTANT R18, [R32.64] ;  /* 0x0000000620127981 */ /* 0x000322000c1e9500 */
[----:B0-----:R-:W-:Y:S01]  /*8010*/  IMAD.WIDE R34, R7, 0x2, R14 ;  /* 0x0000000207227825 */ /* 0x001fe200078e020e */
[----:B------:R-:W-:Y:S02]  /*8020*/  IADD3 R38, P1, R22, R2, RZ ;  /* 0x0000000216267210 */ /* 0x000fe40007f3e0ff */
[----:B------:R0:W4:Y:S04]  /*8030*/  LDG.E.U16.CONSTANT R21, [R12.64] ;  /* 0x000000060c157981 */ /* 0x000128000c1e9500 */
[----:B-1----:R1:W4:Y:S01]  /*8040*/  LDG.E.U16.CONSTANT R16, [R34.64] ;  /* 0x0000000622107981 */ /* 0x002322000c1e9500 */
[----:B------:R-:W-:-:S03]  /*8050*/  IADD3.X R39, R23, R6, RZ, P1, !PT ;  /* 0x0000000617277210 */ /* 0x000fc60000ffe4ff */
[----:B------:R0:W4:Y:S01]  /*8060*/  LDG.E.U16.CONSTANT R19, [R14.64] ;  /* 0x000000060e137981 */ /* 0x000122000c1e9500 */
[----:B------:R-:W-:-:S03]  /*8070*/  IADD3 R36, P1, R38, R2, RZ ;  /* 0x0000000226247210 */ /* 0x000fc60007f3e0ff */
[----:B------:R0:W4:Y:S01]  /*8080*/  LDG.E.U16.CONSTANT R20, [R30.64] ;  /* 0x000000061e147981 */ /* 0x000122000c1e9500 */
[----:B-1----:R-:W-:-:S03]  /*8090*/  IMAD.WIDE R34, R7, 0x2, R34 ;  /* 0x0000000207227825 */ /* 0x002fc600078e0222 */
[----:B------:R1:W4:Y:S01]  /*80a0*/  LDG.E.U16.CONSTANT R11, [R22.64] ;  /* 0x00000006160b7981 */ /* 0x000322000c1e9500 */
[----:B------:R-:W-:Y:S02]  /*80b0*/  IMAD.X R37, R39, 0x1, R6, P1 ;  /* 0x0000000127257824 */ /* 0x000fe400008e0606 */
[----:B------:R-:W-:Y:S01]  /*80c0*/  IMAD.WIDE R32, R7, 0x2, R34 ;  /* 0x0000000207207825 */ /* 0x000fe200078e0222 */
[----:B0-----:R0:W4:Y:S01]  /*80d0*/  LDG.E.U16.CONSTANT R12, [R34.64] ;  /* 0x00000006220c7981 */ /* 0x001122000c1e9500 */
[----:B------:R-:W-:-:S03]  /*80e0*/  IADD3 R30, P1, R36, R2, RZ ;  /* 0x00000002241e7210 */ /* 0x000fc60007f3e0ff */
[----:B------:R0:W4:Y:S01]  /*80f0*/  LDG.E.U16.CONSTANT R13, [R32.64] ;  /* 0x00000006200d7981 */ /* 0x000122000c1e9500 */
[----:B------:R-:W-:Y:S02]  /*8100*/  IADD3.X R31, R37, R6, RZ, P1, !PT ;  /* 0x00000006251f7210 */ /* 0x000fe40000ffe4ff */
[----:B-1----:R-:W-:Y:S01]  /*8110*/  IADD3 R22, P1, R30, R2, RZ ;  /* 0x000000021e167210 */ /* 0x002fe20007f3e0ff */
[----:B------:R1:W4:Y:S04]  /*8120*/  LDG.E.U16.CONSTANT R15, [R38.64] ;  /* 0x00000006260f7981 */ /* 0x000328000c1e9500 */
[----:B------:R1:W4:Y:S01]  /*8130*/  LDG.E.U16.CONSTANT R14, [R36.64] ;  /* 0x00000006240e7981 */ /* 0x000322000c1e9500 */
[----:B0-----:R-:W-:Y:S01]  /*8140*/  IMAD.WIDE R32, R7, 0x2, R32 ;  /* 0x0000000207207825 */ /* 0x001fe200078e0220 */
[----:B------:R-:W-:-:S02]  /*8150*/  IADD3.X R23, R31, R6, RZ, P1, !PT ;  /* 0x000000061f177210 */ /* 0x000fc40000ffe4ff */
[----:B------:R0:W4:Y:S01]  /*8160*/  LDG.E.U16.CONSTANT R31, [R30.64] ;  /* 0x000000061e1f7981 */ /* 0x000122000c1e9500 */
[----:B-1----:R-:W-:Y:S02]  /*8170*/  IADD3 R38, P1, R22, R2, RZ ;  /* 0x0000000216267210 */ /* 0x002fe40007f3e0ff */
[----:B------:R-:W-:Y:S01]  /*8180*/  IMAD.WIDE R34, R7, 0x2, R32 ;  /* 0x0000000207227825 */ /* 0x000fe200078e0220 */
[----:B------:R3:W4:Y:S03]  /*8190*/  LDG.E.U16.CONSTANT R52, [R32.64] ;  /* 0x0000000620347981 */ /* 0x000726000c1e9500 */
[----:B------:R-:W-:Y:S01]  /*81a0*/  IMAD.X R39, R23, 0x1, R6, P1 ;  /* 0x0000000117277824 */ /* 0x000fe200008e0606 */
[----:B------:R1:W4:Y:S04]  /*81b0*/  LDG.E.U16.CONSTANT R22, [R22.64] ;  /* 0x0000000616167981 */ /* 0x000328000c1e9500 */
[----:B0-----:R0:W4:Y:S04]  /*81c0*/  LDG.E.U16.CONSTANT R30, [R34.64] ;  /* 0x00000006221e7981 */ /* 0x001128000c1e9500 */
[----:B------:R-:W4:Y:S01]  /*81d0*/  LDG.E.U16.CONSTANT R37, [R38.64] ;  /* 0x0000000626257981 */ /* 0x000f22000c1e9500 */
[----:B0-----:R-:W-:-:S05]  /*81e0*/  IMAD.WIDE R34, R7, 0x2, R34 ;  /* 0x0000000207227825 */ /* 0x001fca00078e0222 */
[----:B------:R-:W4:Y:S01]  /*81f0*/  LDG.E.U16.CONSTANT R36, [R34.64] ;  /* 0x0000000622247981 */ /* 0x000f22000c1e9500 */
[----:B------:R-:W-:-:S04]  /*8200*/  IADD3 R0, R0, -0x10, RZ ;  /* 0xfffffff000007810 */ /* 0x000fc80007ffe0ff */
[----:B------:R-:W-:Y:S02]  /*8210*/  ISETP.GT.AND P1, PT, R0, 0xc, PT ;  /* 0x0000000c0000780c */ /* 0x000fe40003f24270 */
[----:B------:R-:W-:Y:S02]  /*8220*/  IADD3 R5, R5, 0x10, RZ ;  /* 0x0000001005057810 */ /* 0x000fe40007ffe0ff */
[----:B--2---:R-:W-:Y:S02]  /*8230*/  PRMT R9, R9, 0x9910, RZ ;  /* 0x0000991009097816 */ /* 0x004fe400000000ff */
[----:B---3--:R-:W-:Y:S02]  /*8240*/  PRMT R32, R10, 0x9910, RZ ;  /* 0x000099100a207816 */ /* 0x008fe400000000ff */
[----:B------:R-:W-:Y:S02]  /*8250*/  MOV R10, R9 ;  /* 0x00000009000a7202 */ /* 0x000fe40000000f00 */
[----:B------:R-:W-:-:S02]  /*8260*/  MOV R9, R32 ;  /* 0x0000002000097202 */ /* 0x000fc40000000f00 */
[----:B----4-:R-:W-:Y:S02]  /*8270*/  PRMT R8, R8, 0x9910, RZ ;  /* 0x0000991008087816 */ /* 0x010fe400000000ff */
[----:B------:R-:W-:Y:S01]  /*8280*/  PRMT R48, R48, 0x9910, RZ ;  /* 0x0000991030307816 */ /* 0x000fe200000000ff */
[----:B-----5:R-:W-:Y:S01]  /*8290*/  IMAD R53, R10, R9, R53 ;  /* 0x000000090a357224 */ /* 0x020fe200078e0235 */
[----:B------:R-:W-:Y:S01]  /*82a0*/  PRMT R9, R47, 0x9910, RZ ;  /* 0x000099102f097816 */ /* 0x000fe200000000ff */
[----:B------:R-:W-:Y:S01]  /*82b0*/  IMAD.MOV.U32 R10, RZ, RZ, R8 ;  /* 0x000000ffff0a7224 */ /* 0x000fe200078e0008 */
[----:B------:R-:W-:Y:S02]  /*82c0*/  MOV R8, R48 ;  /* 0x0000003000087202 */ /* 0x000fe40000000f00 */
[----:B-1----:R-:W-:Y:S01]  /*82d0*/  PRMT R23, R51, 0x9910, RZ ;  /* 0x0000991033177816 */ /* 0x002fe200000000ff */
[----:B------:R-:W-:Y:S01]  /*82e0*/  IMAD R9, R10, R9, R53 ;  /* 0x000000090a097224 */ /* 0x000fe200078e0235 */
[----:B------:R-:W-:-:S03]  /*82f0*/  PRMT R50, R50, 0x9910, RZ ;  /* 0x0000991032327816 */ /* 0x000fc600000000ff */
[----:B------:R-:W-:Y:S01]  /*8300*/  IMAD R8, R8, R23, R9 ;  /* 0x0000001708087224 */ /* 0x000fe200078e0209 */
[----:B------:R-:W-:Y:S02]  /*8310*/  PRMT R33, R49, 0x9910, RZ ;  /* 0x0000991031217816 */ /* 0x000fe400000000ff */
[----:B------:R-:W-:Y:S02]  /*8320*/  MOV R10, R50 ;  /* 0x00000032000a7202 */ /* 0x000fe40000000f00 */
[----:B------:R-:W-:-:S03]  /*8330*/  PRMT R9, R46, 0x9910, RZ ;  /* 0x000099102e097816 */ /* 0x000fc600000000ff */
[----:B------:R-:W-:Y:S01]  /*8340*/  IMAD R8, R33, R10, R8 ;  /* 0x0000000a21087224 */ /* 0x000fe200078e0208 */
        /* <DEDUP_REMOVED lines=18> */
[----:B------:R-:W-:Y:S01]  /*8470*/  IMAD.MOV.U32 R9, RZ, RZ, R19 ;  /* 0x000000ffff097224 */ /* 0x000fe200078e0013 */
[----:B------:R-:W-:Y:S01]  /*8480*/  PRMT R16, R16, 0x9910, RZ ;  /* 0x0000991010107816 */ /* 0x000fe200000000ff */
[----:B------:R-:W-:Y:S01]  /*8490*/  IMAD R8, R17, R18, R8 ;  /* 0x0000001211087224 */ /* 0x000fe200078e0208 */
[----:B------:R-:W-:-:S05]  /*84a0*/  MOV R10, R20 ;  /* 0x00000014000a7202 */ /* 0x000fca0000000f00 */
[----:B------:R-:W-:Y:S01]  /*84b0*/  IMAD R8, R9, R10, R8 ;  /* 0x0000000a09087224 */ /* 0x000fe200078e0208 */
[----:B------:R-:W-:Y:S02]  /*84c0*/  PRMT R10, R11, 0x9910, RZ ;  /* 0x000099100b0a7816 */ /* 0x000fe400000000ff */
[----:B------:R-:W-:Y:S02]  /*84d0*/  MOV R9, R16 ;  /* 0x0000001000097202 */ /* 0x000fe40000000f00 */
[----:B------:R-:W-:Y:S02]  /*84e0*/  PRMT R11, R12, 0x9910, RZ ;  /* 0x000099100c0b7816 */ /* 0x000fe400000000ff */
[----:B------:R-:W-:Y:S01]  /*84f0*/  PRMT R13, R13, 0x9910, RZ ;  /* 0x000099100d0d7816 */ /* 0x000fe200000000ff */
[----:B------:R-:W-:Y:S01]  /*8500*/  IMAD R8, R9, R10, R8 ;  /* 0x0000000a09087224 */ /* 0x000fe200078e0208 */
[----:B------:R-:W-:Y:S02]  /*8510*/  PRMT R12, R15, 0x9910, RZ ;  /* 0x000099100f0c7816 */ /* 0x000fe400000000ff */
[----:B------:R-:W-:Y:S01]  /*8520*/  PRMT R14, R14, 0x9910, RZ ;  /* 0x000099100e0e7816 */ /* 0x000fe200000000ff */
[----:B------:R-:W-:-:S02]  /*8530*/  IMAD.MOV.U32 R9, RZ, RZ, R13 ;  /* 0x000000ffff097224 */ /* 0x000fc400078e000d */
        /* <DEDUP_REMOVED lines=9> */
[----:B------:R-:W-:-:S03]  /*85d0*/  PRMT R37, R37, 0x9910, RZ ;  /* 0x0000991025257816 */ /* 0x000fc600000000ff */
[----:B------:R-:W-:Y:S01]  /*85e0*/  IMAD R11, R11, R12, R8 ;  /* 0x0000000c0b0b7224 */ /* 0x000fe200078e0208 */
[----:B------:R-:W-:Y:S02]  /*85f0*/  MOV R9, R37 ;  /* 0x0000002500097202 */ /* 0x000fe40000000f00 */
[----:B------:R-:W-:-:S05]  /*8600*/  PRMT R36, R36, 0x9910, RZ ;  /* 0x0000991024247816 */ /* 0x000fca00000000ff */
[----:B------:R-:W-:Y:S01]  /*8610*/  IMAD.MOV.U32 R10, RZ, RZ, R36 ;  /* 0x000000ffff0a7224 */ /* 0x000fe200078e0024 */
[----:B------:R-:W-:-:S03]  /*8620*/  IADD3 R8, P2, R38, R2, RZ ;  /* 0x0000000226087210 */ /* 0x000fc60007f5e0ff */
[----:B------:R-:W-:Y:S01]  /*8630*/  IMAD R9, R10, R9, R11 ;  /* 0x000000090a097224 */ /* 0x000fe200078e020b */
[----:B------:R-:W-:Y:S01]  /*8640*/  IADD3.X R39, R39, R6, RZ, P2, !PT ;  /* 0x0000000627277210 */ /* 0x000fe200017fe4ff */
[----:B------:R-:W-:-:S03]  /*8650*/  IMAD.WIDE R14, R7, 0x2, R34 ;  /* 0x00000002070e7825 */ /* 0x000fc600078e0222 */
[----:B------:R-:W-:Y:S01]  /*8660*/  PRMT R53, R9, 0x7610, R53 ;  /* 0x0000761009357816 */ /* 0x000fe20000000035 */
[----:B------:R-:W-:Y:S05]  /*8670*/  @P1 BRA `(.L_x_516) ;  /* 0xfffff68000001947 */ /* 0x000fea000383ffff */
.L_x_515:
[----:B------:R-:W-:Y:S05]  /*8680*/  BSYNC B3 ;  /* 0x0000000000037941 */ /* 0x000fea0003800000 */
.L_x_514:
[----:B------:R-:W-:Y:S01]  /*8690*/  ISETP.GT.AND P1, PT, R0, 0x4, PT ;  /* 0x000000040000780c */ /* 0x000fe20003f24270 */
[----:B------:R-:W-:-:S12]  /*86a0*/  BSSY B3, `(.L_x_517) ;  /* 0x000004f000037945 */ /* 0x000fd80003800000 */
[----:B------:R-:W-:Y:S05]  /*86b0*/  @!P1 BRA `(.L_x_518) ;  /* 0x000004d000009947 */ /* 0x000fea0003800000 */
[----:B------:R-:W-:Y:S01]  /*86c0*/  IMAD.MOV.U32 R7, RZ, RZ, c[0x0][0x3e4] ;  /* 0x0000f900ff077624 */ /* 0x000fe200078e00ff */
[----:B------:R-:W-:Y:S01]  /*86d0*/  IADD3 R16, P0, R8, R2, RZ ;  /* 0x0000000208107210 */ /* 0x000fe20007f1e0ff */
[----:B------:R0:W2:Y:S01]  /*86e0*/  LDG.E.U16.CONSTANT R18, [R14.64] ;  /* 0x000000060e127981 */ /* 0x0000a2000c1e9500 */
[----:B------:R-:W-:Y:S01]  /*86f0*/  MOV R9, R39 ;  /* 0x0000002700097202 */ /* 0x000fe20000000f00 */
[----:B------:R-:W-:Y:S01]  /*8700*/  IMAD.WIDE R10, R7, 0x2, R14 ;  /* 0x00000002070a7825 */ /* 0x000fe200078e020e */
[----:B------:R-:W-:Y:S02]  /*8710*/  IADD3.X R17, R39, R6, RZ, P0, !PT ;  /* 0x0000000627117210 */ /* 0x000fe400007fe4ff */
[-C--:B------:R-:W-:Y:S01]  /*8720*/  IADD3 R34, P0, R16, R2.reuse, RZ ;  /* 0x0000000210227210 */ /* 0x080fe20007f1e0ff */
[----:B------:R1:W3:Y:S04]  /*8730*/  LDG.E.U16.CONSTANT R19, [R8.64] ;  /* 0x0000000608137981 */ /* 0x0002e8000c1e9500 */
[----:B------:R-:W-:Y:S01]  /*8740*/  IMAD.X R35, R17, 0x1, R6, P0 ;  /* 0x0000000111237824 */ /* 0x000fe200000e0606 */
[----:B------:R-:W-:Y:S01]  /*8750*/  IADD3 R36, P0, R34, R2, RZ ;  /* 0x0000000222247210 */ /* 0x000fe20007f1e0ff */
[----:B------:R4:W3:Y:S01]  /*8760*/  LDG.E.U16.CONSTANT R20, [R10.64] ;  /* 0x000000060a147981 */ /* 0x0008e2000c1e9500 */
[----:B-1----:R-:W-:-:S02]  /*8770*/  IMAD.WIDE R8, R7, 0x2, R10 ;  /* 0x0000000207087825 */ /* 0x002fc400078e020a */
[----:B------:R-:W-:Y:S01]  /*8780*/  IADD3.X R37, R35, R6, RZ, P0, !PT ;  /* 0x0000000623257210 */ /* 0x000fe200007fe4ff */
[----:B------:R1:W3:Y:S03]  /*8790*/  LDG.E.U16.CONSTANT R21, [R16.64] ;  /* 0x0000000610157981 */ /* 0x0002e6000c1e9500 */
[C---:B------:R-:W-:Y:S01]  /*87a0*/  IMAD.WIDE R12, R7.reuse, 0x2, R8 ;  /* 0x00000002070c7825 */ /* 0x040fe200078e0208 */
[----:B------:R-:W-:Y:S01]  /*87b0*/  IADD3 R22, P0, R36, R2, RZ ;  /* 0x0000000224167210 */ /* 0x000fe20007f1e0ff */
[----:B------:R4:W3:Y:S04]  /*87c0*/  LDG.E.U16.CONSTANT R30, [R8.64] ;  /* 0x00000006081e7981 */ /* 0x0008e8000c1e9500 */
[----:B0-----:R-:W-:Y:S01]  /*87d0*/  IMAD.WIDE R14, R7, 0x2, R12 ;  /* 0x00000002070e7825 */ /* 0x001fe200078e020c */
[----:B------:R-:W-:Y:S01]  /*87e0*/  IADD3.X R23, R37, R6, RZ, P0, !PT ;  /* 0x0000000625177210 */ /* 0x000fe200007fe4ff */
[----:B------:R0:W3:Y:S01]  /*87f0*/  LDG.E.U16.CONSTANT R31, [R34.64] ;  /* 0x00000006221f7981 */ /* 0x0000e2000c1e9500 */
[----:B-1----:R-:W-:-:S03]  /*8800*/  IADD3 R16, P0, R22, R2, RZ ;  /* 0x0000000216107210 */ /* 0x002fc60007f1e0ff */
[----:B------:R-:W-:Y:S01]  /*8810*/  IMAD.WIDE R38, R7, 0x2, R14 ;  /* 0x0000000207267825 */ /* 0x000fe200078e020e */
[----:B------:R1:W3:Y:S03]  /*8820*/  LDG.E.U16.CONSTANT R32, [R12.64] ;  /* 0x000000060c207981 */ /* 0x0002e6000c1e9500 */
[----:B------:R-:W-:Y:S01]  /*8830*/  IMAD.X R17, R23, 0x1, R6, P0 ;  /* 0x0000000117117824 */ /* 0x000fe200000e0606 */
[----:B------:R0:W3:Y:S01]  /*8840*/  LDG.E.U16.CONSTANT R36, [R36.64] ;  /* 0x0000000624247981 */ /* 0x0000e2000c1e9500 */
[----:B----4-:R-:W-:-:S03]  /*8850*/  IADD3 R10, P0, R16, R2, RZ ;  /* 0x00000002100a7210 */ /* 0x010fc60007f1e0ff */
[----:B------:R4:W3:Y:S04]  /*8860*/  LDG.E.U16.CONSTANT R33, [R14.64] ;  /* 0x000000060e217981 */ /* 0x0008e8000c1e9500 */
[----:B------:R4:W3:Y:S01]  /*8870*/  LDG.E.U16.CONSTANT R22, [R22.64] ;  /* 0x0000000616167981 */ /* 0x0008e2000c1e9500 */
[----:B-1----:R-:W-:Y:S01]  /*8880*/  IMAD.WIDE R12, R7, 0x2, R38 ;  /* 0x00000002070c7825 */ /* 0x002fe200078e0226 */
[----:B------:R-:W-:Y:S02]  /*8890*/  IADD3.X R11, R17, R6, RZ, P0, !PT ;  /* 0x00000006110b7210 */ /* 0x000fe400007fe4ff */
[----:B------:R-:W-:Y:S01]  /*88a0*/  IADD3 R8, P0, R10, R2, RZ ;  /* 0x000000020a087210 */ /* 0x000fe20007f1e0ff */
[----:B0-----:R0:W3:Y:S04]  /*88b0*/  LDG.E.U16.CONSTANT R34, [R38.64] ;  /* 0x0000000626227981 */ /* 0x0010e8000c1e9500 */
[----:B------:R3:W3:Y:S01]  /*88c0*/  LDG.E.U16.CONSTANT R16, [R16.64] ;  /* 0x0000000610107981 */ /* 0x0006e2000c1e9500 */
[----:B----4-:R-:W-:Y:S01]  /*88d0*/  IMAD.WIDE R14, R7, 0x2, R12 ;  /* 0x00000002070e7825 */ /* 0x010fe200078e020c */
[----:B------:R-:W-:-:S02]  /*88e0*/  IADD3.X R9, R11, R6, RZ, P0, !PT ;  /* 0x000000060b097210 */ /* 0x000fc400007fe4ff */
[----:B------:R1:W4:Y:S04]  /*88f0*/  LDG.E.U16.CONSTANT R10, [R10.64] ;  /* 0x000000060a0a7981 */ /* 0x000328000c1e9500 */
[----:B------:R0:W4:Y:S04]  /*8900*/  LDG.E.U16.CONSTANT R35, [R12.64] ;  /* 0x000000060c237981 */ /* 0x000128000c1e9500 */
[----:B------:R0:W4:Y:S04]  /*8910*/  LDG.E.U16.CONSTANT R37, [R14.64] ;  /* 0x000000060e257981 */ /* 0x000128000c1e9500 */
[----:B------:R1:W4:Y:S01]  /*8920*/  LDG.E.U16.CONSTANT R23, [R8.64] ;  /* 0x0000000608177981 */ /* 0x000322000c1e9500 */
[----:B------:R-:W-:-:S02]  /*8930*/  PLOP3.LUT P0, PT, PT, PT, PT, 0x8, 0x0 ;  /* 0x000000000000781c */ /* 0x000fc40003f0e170 */
[----:B------:R-:W-:Y:S02]  /*8940*/  IADD3 R5, R5, 0x8, RZ ;  /* 0x0000000805057810 */ /* 0x000fe40007ffe0ff */
[----:B------:R-:W-:Y:S01]  /*8950*/  IADD3 R0, R0, -0x8, RZ ;  /* 0xfffffff800007810 */ /* 0x000fe20007ffe0ff */
[----:B0-----:R-:W-:Y:S01]  /*8960*/  IMAD.WIDE R14, R7, 0x2, R14 ;  /* 0x00000002070e7825 */ /* 0x001fe200078e020e */
[----:B-1----:R-:W-:-:S04]  /*8970*/  IADD3 R8, P1, R8, R2, RZ ;  /* 0x0000000208087210 */ /* 0x002fc80007f3e0ff */
[----:B------:R-:W-:Y:S02]  /*8980*/  IADD3.X R39, R9, R6, RZ, P1, !PT ;  /* 0x0000000609277210 */ /* 0x000fe40000ffe4ff */
        /* <DEDUP_REMOVED lines=16> */
[----:B------:R-:W-:Y:S02]  /*8a90*/  PRMT R34, R34, 0x9910, RZ ;  /* 0x0000991022227816 */ /* 0x000fe400000000ff */
[----:B------:R-:W-:Y:S01]  /*8aa0*/  PRMT R16, R16, 0x9910, RZ ;  /* 0x0000991010107816 */ /* 0x000fe200000000ff */
[----:B------:R-:W-:Y:S01]  /*8ab0*/  IMAD R11, R12, R13, R11 ;  /* 0x0000000d0c0b7224 */ /* 0x000fe200078e020b */
[----:B------:R-:W-:Y:S02]  /*8ac0*/  MOV R12, R34 ;  /* 0x00000022000c7202 */ /* 0x000fe40000000f00 */
[----:B----4-:R-:W-:Y:S01]  /*8ad0*/  PRMT R17, R10, 0x9910, RZ ;  /* 0x000099100a117816 */ /* 0x010fe200000000ff */
[----:B------:R-:W-:Y:S01]  /*8ae0*/  IMAD.MOV.U32 R10, RZ, RZ, R16 ;  /* 0x000000ffff0a7224 */ /* 0x000fe200078e0010 */
[----:B------:R-:W-:-:S03]  /*8af0*/  PRMT R13, R35, 0x9910, RZ ;  /* 0x00009910230d7816 */ /* 0x000fc600000000ff */
[----:B------:R-:W-:Y:S01]  /*8b00*/  IMAD R10, R12, R10, R11 ;  /* 0x0000000a0c0a7224 */ /* 0x000fe200078e020b */
[----:B------:R-:W-:Y:S02]  /*8b10*/  MOV R16, R17 ;  /* 0x0000001100107202 */ /* 0x000fe40000000f00 */
[----:B------:R-:W-:Y:S02]  /*8b20*/  PRMT R37, R37, 0x9910, RZ ;  /* 0x0000991025257816 */ /* 0x000fe400000000ff */
[----:B------:R-:W-:Y:S01]  /*8b30*/  PRMT R23, R23, 0x9910, RZ ;  /* 0x0000991017177816 */ /* 0x000fe200000000ff */
[----:B------:R-:W-:Y:S01]  /*8b40*/  IMAD R10, R13, R16, R10 ;  /* 0x000000100d0a7224 */ /* 0x000fe200078e020a */
[----:B------:R-:W-:-:S03]  /*8b50*/  MOV R11, R37 ;  /* 0x00000025000b7202 */ /* 0x000fc60000000f00 */
[----:B------:R-:W-:-:S04]  /*8b60*/  IMAD.MOV.U32 R12, RZ, RZ, R23 ;  /* 0x000000ffff0c7224 */ /* 0x000fc800078e0017 */
[----:B------:R-:W-:-:S05]  /*8b70*/  IMAD R10, R11, R12, R10 ;  /* 0x0000000c0b0a7224 */ /* 0x000fca00078e020a */
[----:B------:R-:W-:Y:S02]  /*8b80*/  PRMT R53, R10, 0x7610, R53 ;  /* 0x000076100a357816 */ /* 0x000fe40000000035 */
.L_x_518:
[----:B------:R-:W-:Y:S05]  /*8b90*/  BSYNC B3 ;  /* 0x0000000000037941 */ /* 0x000fea0003800000 */
.L_x_517:
[----:B------:R-:W-:-:S13]  /*8ba0*/  ISETP.NE.OR P0, PT, R0, RZ, P0 ;  /* 0x000000ff0000720c */ /* 0x000fda0000705670 */
[----:B------:R-:W-:Y:S05]  /*8bb0*/  @!P0 BRA `(.L_x_519) ;  /* 0x000002c000008947 */ /* 0x000fea0003800000 */
.L_x_513:
[----:B------:R-:W-:Y:S01]  /*8bc0*/  MOV R7, c[0x0][0x3e4] ;  /* 0x0000f90000077a02 */ /* 0x000fe20000000f00 */
[----:B------:R-:W-:Y:S01]  /*8bd0*/  IMAD.MOV.U32 R10, RZ, RZ, R8 ;  /* 0x000000ffff0a7224 */ /* 0x000fe200078e0008 */
[----:B------:R-:W-:Y:S01]  /*8be0*/  IADD3 R16, P0, R8, R2, RZ ;  /* 0x0000000208107210 */ /* 0x000fe20007f1e0ff */
[----:B------:R0:W2:Y:S01]  /*8bf0*/  LDG.E.U16.CONSTANT R22, [R14.64] ;  /* 0x000000060e167981 */ /* 0x0000a2000c1e9500 */
[----:B------:R-:W-:Y:S01]  /*8c00*/  MOV R11, R39 ;  /* 0x00000027000b7202 */ /* 0x000fe20000000f00 */
[----:B------:R-:W-:Y:S01]  /*8c10*/  IMAD.WIDE R12, R7, 0x2, R14 ;  /* 0x00000002070c7825 */ /* 0x000fe200078e020e */
[----:B------:R-:W-:Y:S02]  /*8c20*/  IADD3.X R17, R39, R6, RZ, P0, !PT ;  /* 0x0000000627117210 */ /* 0x000fe400007fe4ff */
[----:B------:R-:W-:Y:S01]  /*8c30*/  IADD3 R20, P0, R16, R2, RZ ;  /* 0x0000000210147210 */ /* 0x000fe20007f1e0ff */
[----:B------:R-:W3:Y:S02]  /*8c40*/  LDG.E.U16.CONSTANT R10, [R10.64] ;  /* 0x000000060a0a7981 */ /* 0x000ee4000c1e9500 */
[----:B------:R-:W-:-:S02]  /*8c50*/  IMAD.WIDE R18, R7, 0x2, R12 ;  /* 0x0000000207127825 */ /* 0x000fc400078e020c */
[----:B------:R-:W4:Y:S02]  /*8c60*/  LDG.E.U16.CONSTANT R23, [R12.64] ;  /* 0x000000060c177981 */ /* 0x000f24000c1e9500 */
[----:B------:R-:W-:Y:S01]  /*8c70*/  IMAD.X R21, R17, 0x1, R6, P0 ;  /* 0x0000000111157824 */ /* 0x000fe200000e0606 */
[----:B------:R-:W-:Y:S01]  /*8c80*/  IADD3 R8, P0, R20, R2, RZ ;  /* 0x0000000214087210 */ /* 0x000fe20007f1e0ff */
[----:B0-----:R-:W-:Y:S01]  /*8c90*/  IMAD.WIDE R14, R7, 0x2, R18 ;  /* 0x00000002070e7825 */ /* 0x001fe200078e0212 */
[----:B------:R-:W4:Y:S02]  /*8ca0*/  LDG.E.U16.CONSTANT R16, [R16.64] ;  /* 0x0000000610107981 */ /* 0x000f24000c1e9500 */
[----:B------:R-:W-:Y:S02]  /*8cb0*/  IADD3.X R9, R21, R6, RZ, P0, !PT ;  /* 0x0000000615097210 */ /* 0x000fe400007fe4ff */
[----:B------:R-:W4:Y:S04]  /*8cc0*/  LDG.E.U16.CONSTANT R30, [R18.64] ;  /* 0x00000006121e7981 */ /* 0x000f28000c1e9500 */
[----:B------:R-:W4:Y:S04]  /*8cd0*/  LDG.E.U16.CONSTANT R20, [R20.64] ;  /* 0x0000000614147981 */ /* 0x000f28000c1e9500 */
[----:B------:R0:W4:Y:S04]  /*8ce0*/  LDG.E.U16.CONSTANT R32, [R14.64] ;  /* 0x000000060e207981 */ /* 0x000128000c1e9500 */
[----:B------:R1:W4:Y:S01]  /*8cf0*/  LDG.E.U16.CONSTANT R31, [R8.64] ;  /* 0x00000006081f7981 */ /* 0x000322000c1e9500 */
[----:B------:R-:W-:-:S04]  /*8d00*/  IADD3 R0, R0, -0x4, RZ ;  /* 0xfffffffc00007810 */ /* 0x000fc80007ffe0ff */
[----:B------:R-:W-:Y:S02]  /*8d10*/  ISETP.NE.AND P0, PT, R0, RZ, PT ;  /* 0x000000ff0000720c */ /* 0x000fe40003f05270 */
[----:B-1----:R-:W-:Y:S01]  /*8d20*/  IADD3 R8, P1, R8, R2, RZ ;  /* 0x0000000208087210 */ /* 0x002fe20007f3e0ff */
[----:B0-----:R-:W-:Y:S01]  /*8d30*/  IMAD.WIDE R14, R7, 0x2, R14 ;  /* 0x00000002070e7825 */ /* 0x001fe200078e020e */
[----:B------:R-:W-:-:S03]  /*8d40*/  IADD3 R5, R5, 0x4, RZ ;  /* 0x0000000405057810 */ /* 0x000fc60007ffe0ff */
[----:B------:R-:W-:Y:S01]  /*8d50*/  IMAD.X R39, R9, 0x1, R6, P1 ;  /* 0x0000000109277824 */ /* 0x000fe200008e0606 */
[----:B--2---:R-:W-:Y:S02]  /*8d60*/  PRMT R22, R22, 0x9910, RZ ;  /* 0x0000991016167816 */ /* 0x004fe400000000ff */
[----:B---3--:R-:W-:Y:S02]  /*8d70*/  PRMT R11, R10, 0x9910, RZ ;  /* 0x000099100a0b7816 */ /* 0x008fe400000000ff */
[----:B------:R-:W-:Y:S02]  /*8d80*/  MOV R10, R22 ;  /* 0x00000016000a7202 */ /* 0x000fe40000000f00 */
[----:B----4-:R-:W-:-:S03]  /*8d90*/  PRMT R23, R23, 0x9910, RZ ;  /* 0x0000991017177816 */ /* 0x010fc600000000ff */
[----:B-----5:R-:W-:Y:S01]  /*8da0*/  IMAD R10, R10, R11, R53 ;  /* 0x0000000b0a0a7224 */ /* 0x020fe200078e0235 */
        /* <DEDUP_REMOVED lines=9> */
[----:B------:R-:W-:-:S05]  /*8e40*/  MOV R12, R31 ;  /* 0x0000001f000c7202 */ /* 0x000fca0000000f00 */
[----:B------:R-:W-:-:S05]  /*8e50*/  IMAD R10, R11, R12, R10 ;  /* 0x0000000c0b0a7224 */ /* 0x000fca00078e020a */
[----:B------:R-:W-:Y:S01]  /*8e60*/  PRMT R53, R10, 0x7610, R53 ;  /* 0x000076100a357816 */ /* 0x000fe20000000035 */
[----:B------:R-:W-:Y:S05]  /*8e70*/  @P0 BRA `(.L_x_513) ;  /* 0xfffffd4000000947 */ /* 0x000fea000383ffff */
.L_x_519:
[----:B------:R-:W-:Y:S05]  /*8e80*/  BSYNC B2 ;  /* 0x0000000000027941 */ /* 0x000fea0003800000 */
.L_x_512:
        /* <DEDUP_REMOVED lines=31> */
[----:B------:R-:W-:Y:S02]  /*9080*/  @P0 MOV R2, R8 ;  /* 0x0000000800020202 */ /* 0x000fe40000000f00 */
[----:B------:R-:W-:-:S05]  /*9090*/  @P0 MOV R0, R6 ;  /* 0x0000000600000202 */ /* 0x000fca0000000f00 */
[----:B------:R-:W-:-:S05]  /*90a0*/  @P0 IMAD R0, R0, R2, R53 ;  /* 0x0000000200000224 */ /* 0x000fca00078e0235 */
[----:B------:R-:W-:-:S05]  /*90b0*/  @P0 PRMT R53, R0, 0x7610, R53 ;  /* 0x0000761000350816 */ /* 0x000fca0000000035 */
.L_x_520:
[----:B-----5:R0:W-:Y:S02]  /*90c0*/  STG.E.U16 [R24.64], R53 ;  /* 0x0000003518007986 */ /* 0x0201e4000c101506 */
.L_x_511:
[----:B------:R-:W-:-:S04]  /*90d0*/  IADD3 R3, R3, 0x80, RZ ;  /* 0x0000008003037810 */ /* 0x000fc80007ffe0ff */
.L_x_500:
[----:B------:R-:W-:-:S13]  /*90e0*/  ISETP.GE.AND P0, PT, R3, c[0x0][0x160], PT ;  /* 0x0000580003007a0c */ /* 0x000fda0003f06270 */
        /* <DEDUP_REMOVED lines=255> */
.L_x_522:
        /* <DEDUP_REMOVED lines=14> */
[----:B------:R-:W-:-:S07]  /*a1c0*/  LOP3.LUT R4, R7, 0x3, RZ, 0xc0, !PT ;  /* 0x0000000307047812 */ /* 0x000fce00078ec0ff */
[----:B------:R-:W-:Y:S05]  /*a1d0*/  @!P2 BRA `(.L_x_524) ;  /* 0x000012b00000a947 */ /* 0x000fea0003800000 */
[----:B0-----:R-:W-:Y:S01]  /*a1e0*/  IADD3 R0, R7, -R4, RZ ;  /* 0x8000000407007210 */ /* 0x001fe20007ffe0ff */
        /* <DEDUP_REMOVED lines=17> */
.L_x_528:
        /* <DEDUP_REMOVED lines=152> */
.L_x_527:
[----:B------:R-:W-:Y:S05]  /*ac80*/  BSYNC B3 ;  /* 0x0000000000037941 */ /* 0x000fea0003800000 */
.L_x_526:
        /* <DEDUP_REMOVED lines=80> */
.L_x_530:
[----:B------:R-:W-:Y:S05]  /*b190*/  BSYNC B3 ;  /* 0x0000000000037941 */ /* 0x000fea0003800000 */
.L_x_529:
[----:B------:R-:W-:-:S13]  /*b1a0*/  ISETP.NE.OR P0, PT, R0, RZ, P0 ;  /* 0x000000ff0000720c */ /* 0x000fda0000705670 */
[----:B------:R-:W-:Y:S05]  /*b1b0*/  @!P0 BRA `(.L_x_531) ;  /* 0x000002c000008947 */ /* 0x000fea0003800000 */
.L_x_525:
        /* <DEDUP_REMOVED lines=44> */
.L_x_531:
[----:B------:R-:W-:Y:S05]  /*b480*/  BSYNC B2 ;  /* 0x0000000000027941 */ /* 0x000fea0003800000 */
.L_x_524:
[----:B0-----:R-:W-:-:S13]  /*b490*/  ISETP.NE.AND P0, PT, R4, RZ, PT ;  /* 0x000000ff0400720c */ /* 0x001fda0003f05270 */
        /* <DEDUP_REMOVED lines=34> */
.L_x_532:
[----:B-----5:R0:W-:Y:S02]  /*b6c0*/  STG.E.U16 [R24.64], R53 ;  /* 0x0000003518007986 */ /* 0x0201e4000c101506 */
.L_x_523:
[----:B------:R-:W-:-:S04]  /*b6d0*/  IADD3 R3, R3, 0x80, RZ ;  /* 0x0000008003037810 */ /* 0x000fc80007ffe0ff */
.L_x_509:
[----:B------:R-:W-:-:S13]  /*b6e0*/  ISETP.GE.AND P0, PT, R3, c[0x0][0x160], PT ;  /* 0x0000580003007a0c */ /* 0x000fda0003f06270 */
[----:B------:R-:W-:Y:S01]  /*b6f0*/  @P0 BREAK B0 ;  /* 0x0000000000000942 */ /* 0x000fe20003800000 */
        /* <DEDUP_REMOVED lines=255> */
.L_x_534:
        /* <DEDUP_REMOVED lines=34> */
.L_x_540:
        /* <DEDUP_REMOVED lines=152> */
.L_x_539:
[----:B------:R-:W-:Y:S05]  /*d290*/  BSYNC B3 ;  /* 0x0000000000037941 */ /* 0x000fea0003800000 */
.L_x_538:
        /* <DEDUP_REMOVED lines=80> */
.L_x_542:
[----:B------:R-:W-:Y:S05]  /*d7a0*/  BSYNC B3 ;  /* 0x0000000000037941 */ /* 0x000fea0003800000 */
.L_x_541:
[----:B------:R-:W-:-:S13]  /*d7b0*/  ISETP.NE.OR P0, PT, R0, RZ, P0 ;  /* 0x000000ff0000720c */ /* 0x000fda0000705670 */
[----:B------:R-:W-:Y:S05]  /*d7c0*/  @!P0 BRA `(.L_x_543) ;  /* 0x000002c000008947 */ /* 0x000fea0003800000 */
.L_x_537:
        /* <DEDUP_REMOVED lines=44> */
.L_x_543:
[----:B------:R-:W-:Y:S05]  /*da90*/  BSYNC B2 ;  /* 0x0000000000027941 */ /* 0x000fea0003800000 */
.L_x_536:
        /* <DEDUP_REMOVED lines=35> */
.L_x_544:
[----:B-----5:R0:W-:Y:S02]  /*dcd0*/  STG.E.U16 [R24.64], R53 ;  /* 0x0000003518007986 */ /* 0x0201e4000c101506 */
.L_x_535:
[----:B------:R-:W-:-:S04]  /*dce0*/  IADD3 R3, R3, 0x80, RZ ;  /* 0x0000008003037810 */ /* 0x000fc80007ffe0ff */
.L_x_521:
[----:B------:R-:W-:-:S13]  /*dcf0*/  ISETP.GE.AND P0, PT, R3, c[0x0][0x160], PT ;  /* 0x0000580003007a0c */ /* 0x000fda0003f06270 */
[----:B------:R-:W-:Y:S01]  /*dd00*/  @P0 BREAK B0 ;  /* 0x0000000000000942 */ /* 0x000fe20003800000 */
[----:B------:R-:W-:Y:S05]  /*dd10*/  @P0 BRA `(.L_x_533) ;  /* 0x000025f000000947 */ /* 0x000fea0003800000 */
[----:B------:R-:W-:Y:S05]  /*dd20*/  BSYNC B0 ;  /* 0x0000000000007941 */ /* 0x000fea0003800000 */
.L_x_490:
        /* <DEDUP_REMOVED lines=254> */
.L_x_545:
        /* <DEDUP_REMOVED lines=34> */
.L_x_551:
        /* <DEDUP_REMOVED lines=152> */
.L_x_550:
[----:B------:R-:W-:Y:S05]  /*f8b0*/  BSYNC B3 ;  /* 0x0000000000037941 */ /* 0x000fea0003800000 */
.L_x_549:
        /* <DEDUP_REMOVED lines=80> */
.L_x_553:
[----:B------:R-:W-:Y:S05]  /*fdc0*/  BSYNC B3 ;  /* 0x0000000000037941 */ /* 0x000fea0003800000 */
.L_x_552:
[----:B------:R-:W-:-:S13]  /*fdd0*/  ISETP.NE.OR P0, PT, R0, RZ, P0 ;  /* 0x000000ff0000720c */ /* 0x000fda0000705670 */
[----:B------:R-:W-:Y:S05]  /*fde0*/  @!P0 BRA `(.L_x_554) ;  /* 0x000002c000008947 */ /* 0x000fea0003800000 */
.L_x_548:
        /* <DEDUP_REMOVED lines=44> */
.L_x_554:
[----:B------:R-:W-:Y:S05]  /*100b0*/  BSYNC B2 ;  /* 0x0000000000027941 */ /* 0x000fea0003800000 */
.L_x_547:
        /* <DEDUP_REMOVED lines=35> */
.L_x_555:
[----:B-----5:R0:W-:Y:S02]  /*102f0*/  STG.E.U16 [R24.64], R53 ;  /* 0x0000003518007986 */ /* 0x0201e4000c101506 */
.L_x_546:
[----:B------:R-:W-:Y:S02]  /*10300*/  IADD3 R3, R3, 0x80, RZ ;  /* 0x0000008003037810 */ /* 0x000fe40007ffe0ff */
.L_x_533:
[----:B------:R-:W-:Y:S05]  /*10310*/  BSYNC B1 ;  /* 0x0000000000017941 */ /* 0x000fea0003800000 */
.L_x_489:
[----:B------:R-:W-:Y:S01]  /*10320*/  WARPSYNC 0xffffffff ;  /* 0xffffffff00007948 */ /* 0x000fe20003800000 */
[----:B------:R-:W-:-:S13]  /*10330*/  ISETP.GE.AND P0, PT, R3, c[0x0][0x160], PT ;  /* 0x0000580003007a0c */ /* 0x000fda0003f06270 */
[----:B------:R-:W-:Y:S05]  /*10340*/  @P0 EXIT ;  /* 0x000000000000094d */ /* 0x000fea0003800000 */
[----:B------:R-:W-:Y:S01]  /*10350*/  ISETP.NE.AND P0, PT, RZ, c[0x0][0x168], PT ;  /* 0x00005a00ff007a0c */ /* 0x000fe20003f05270 */
[----:B0-----:R-:W-:Y:S01]  /*10360*/  HFMA2.MMA R24, -RZ, RZ, 0, 0 ;  /* 0x00000000ff187435 */ /* 0x001fe200000001ff */
[----:B------:R-:W-:Y:S01]  /*10370*/  IMAD.MOV.U32 R26, RZ, RZ, RZ ;  /* 0x000000ffff1a7224 */ /* 0x000fe200078e00ff */
[----:B------:R-:W-:-:S10]  /*10380*/  MOV R22, RZ ;  /* 0x000000ff00167202 */ /* 0x000fd40000000f00 */
        /* <DEDUP_REMOVED lines=250> */
.L_x_556:
[----:B------:R-:W-:-:S05]  /*11330*/  IMAD.MOV.U32 R0, RZ, RZ, c[0x0][0x3e0] ;  /* 0x0000f800ff007624 */ /* 0x000fca00078e00ff */
[----:B------:R-:W-:-:S13]  /*11340*/  ISETP.GE.AND P0, PT, R0, 0x1, PT ;  /* 0x000000010000780c */ /* 0x000fda0003f06270 */
[----:B------:R-:W-:Y:S05]  /*11350*/  @!P0 EXIT ;  /* 0x000000000000894d */ /* 0x000fea0003800000 */
        /* <DEDUP_REMOVED lines=21> */
[----:B------:R-:W-:Y:S01]  /*114b0*/  MOV R13, R27 ;  /* 0x0000001b000d7202 */ /* 0x000fe20000000f00 */
[----:B------:R-:W-:Y:S01]  /*114c0*/  IMAD.MOV.U32 R38, RZ, RZ, R24 ;  /* 0x000000ffff267224 */ /* 0x000fe200078e0018 */
[----:B------:R-:W-:-:S07]  /*114d0*/  MOV R39, R25 ;  /* 0x0000001900277202 */ /* 0x000fce0000000f00 */
[----:B------:R-:W-:Y:S05]  /*114e0*/  @!P0 BRA `(.L_x_558) ;  /* 0x00000eb000008947 */ /* 0x000fea0003800000 */
[----:B------:R-:W-:Y:S02]  /*114f0*/  ISETP.GT.AND P1, PT, R5, 0xc, PT ;  /* 0x0000000c0500780c */ /* 0x000fe40003f24270 */
[----:B------:R-:W-:-:S11]  /*11500*/  PLOP3.LUT P0, PT, PT, PT, PT, 0x80, 0x0 ;  /* 0x000000000000781c */ /* 0x000fd60003f0f070 */
[----:B------:R-:W-:Y:S05]  /*11510*/  @!P1 BRA `(.L_x_559) ;  /* 0x0000097000009947 */ /* 0x000fea0003800000 */
[----:B------:R-:W-:Y:S02]  /*11520*/  PLOP3.LUT P0, PT, PT, PT, PT, 0x8, 0x0 ;  /* 0x000000000000781c */ /* 0x000fe40003f0e170 */
.L_x_560:
[----:B------:R-:W-:Y:S01]  /*11530*/  MOV R7, c[0x0][0x3e4] ;  /* 0x0000f90000077a02 */ /* 0x000fe20000000f00 */
[----:B------:R0:W2:Y:S01]  /*11540*/  LDG.E.U16.CONSTANT R10, [R38.64] ;  /* 0x00000006260a7981 */ /* 0x0000a2000c1e9500 */
[----:B------:R-:W-:-:S03]  /*11550*/  IADD3 R14, P1, R12, UR8, RZ ;  /* 0x000000080c0e7c10 */ /* 0x000fc6000ff3e0ff */
[----:B------:R-:W-:Y:S01]  /*11560*/  IMAD.WIDE R16, R7, 0x2, R38 ;  /* 0x0000000207107825 */ /* 0x000fe200078e0226 */
[----:B------:R-:W-:Y:S01]  /*11570*/  IADD3.X R15, R13, UR5, RZ, P1, !PT ;  /* 0x000000050d0f7c10 */ /* 0x000fe20008ffe4ff */
[----:B------:R1:W3:Y:S04]  /*11580*/  LDG.E.U16.CONSTANT R11, [R12.64] ;  /* 0x000000060c0b7981 */ /* 0x0002e8000c1e9500 */
[C---:B------:R-:W-:Y:S01]  /*11590*/  IMAD.WIDE R18, R7.reuse, 0x2, R16 ;  /* 0x0000000207127825 */ /* 0x040fe200078e0210 */
[----:B------:R-:W-:Y:S01]  /*115a0*/  IADD3 R30, P1, R14, UR8, RZ ;  /* 0x000000080e1e7c10 */ /* 0x000fe2000ff3e0ff */
[----:B------:R4:W3:Y:S04]  /*115b0*/  LDG.E.U16.CONSTANT R9, [R16.64] ;  /* 0x0000000610097981 */ /* 0x0008e8000c1e9500 */
[----:B------:R-:W-:Y:S01]  /*115c0*/  IMAD.WIDE R20, R7, 0x2, R18 ;  /* 0x0000000207147825 */ /* 0x000fe200078e0212 */
[----:B------:R-:W-:Y:S01]  /*115d0*/  IADD3.X R31, R15, UR5, RZ, P1, !PT ;  /* 0x000000050f1f7c10 */ /* 0x000fe20008ffe4ff */
[----:B------:R1:W3:Y:S01]  /*115e0*/  LDG.E.U16.CONSTANT R14, [R14.64] ;  /* 0x000000060e0e7981 */ /* 0x0002e2000c1e9500 */
[----:B------:R-:W-:-:S03]  /*115f0*/  IADD3 R34, P1, R30, UR8, RZ ;  /* 0x000000081e227c10 */ /* 0x000fc6000ff3e0ff */
[----:B----4-:R-:W-:Y:S01]  /*11600*/  IMAD.WIDE R16, R7, 0x2, R20 ;  /* 0x0000000207107825 */ /* 0x010fe200078e0214 */
[----:B------:R-:W-:Y:S01]  /*11610*/  IADD3.X R35, R31, UR5, RZ, P1, !PT ;  /* 0x000000051f237c10 */ /* 0x000fe20008ffe4ff */
[----:B------:R4:W3:Y:S01]  /*11620*/  LDG.E.U16.CONSTANT R4, [R18.64] ;  /* 0x0000000612047981 */ /* 0x0008e2000c1e9500 */
[----:B0-----:R-:W-:-:S03]  /*11630*/  IADD3 R38, P1, R34, UR8, RZ ;  /* 0x0000000822267c10 */ /* 0x001fc6000ff3e0ff */
[----:B------:R-:W-:Y:S01]  /*11640*/  IMAD.WIDE R28, R7, 0x2, R16 ;  /* 0x00000002071c7825 */ /* 0x000fe200078e0210 */
[----:B------:R-:W-:Y:S01]  /*11650*/  IADD3.X R39, R35, UR5, RZ, P1, !PT ;  /* 0x0000000523277c10 */ /* 0x000fe20008ffe4ff */
[----:B------:R0:W3:Y:S01]  /*11660*/  LDG.E.U16.CONSTANT R8, [R30.64] ;  /* 0x000000061e087981 */ /* 0x0000e2000c1e9500 */
[----:B------:R-:W-:-:S03]  /*11670*/  IADD3 R46, P1, R38, UR8, RZ ;  /* 0x00000008262e7c10 */ /* 0x000fc6000ff3e0ff */
[----:B------:R-:W-:Y:S01]  /*11680*/  IMAD.WIDE R32, R7, 0x2, R28 ;  /* 0x0000000207207825 */ /* 0x000fe200078e021c */
[----:B-1----:R1:W3:Y:S01]  /*11690*/  LDG.E.U16.CONSTANT R12, [R20.64] ;  /* 0x00000006140c7981 */ /* 0x0022e2000c1e9500 */
[----:B------:R-:W-:-:S03]  /*116a0*/  IADD3.X R47, R39, UR5, RZ, P1, !PT ;  /* 0x00000005272f7c10 */ /* 0x000fc60008ffe4ff */
[----:B------:R1:W3:Y:S01]  /*116b0*/  LDG.E.U16.CONSTANT R6, [R34.64] ;  /* 0x0000000622067981 */ /* 0x0002e2000c1e9500 */
[----:B----4-:R-:W-:Y:S01]  /*116c0*/  IADD3 R18, P1, R46, UR8, RZ ;  /* 0x000000082e127c10 */ /* 0x010fe2000ff3e0ff */
[----:B0-----:R-:W-:Y:S02]  /*116d0*/  IMAD.WIDE R30, R7, 0x2, R32 ;  /* 0x00000002071e7825 */ /* 0x001fe400078e0220 */
[----:B------:R0:W4:Y:S01]  /*116e0*/  LDG.E.U16.CONSTANT R13, [R16.64] ;  /* 0x00000006100d7981 */ /* 0x000122000c1e9500 */
[----:B------:R-:W-:Y:S02]  /*116f0*/  IADD3.X R19, R47, UR5, RZ, P1, !PT ;  /* 0x000000052f137c10 */ /* 0x000fe40008ffe4ff */
[----:B------:R-:W-:Y:S01]  /*11700*/  IADD3 R36, P1, R18, UR8, RZ ;  /* 0x0000000812247c10 */ /* 0x000fe2000ff3e0ff */
[----:B------:R0:W4:Y:S01]  /*11710*/  LDG.E.U16.CONSTANT R42, [R38.64] ;  /* 0x00000006262a7981 */ /* 0x000122000c1e9500 */
[----:B-1----:R-:W-:Y:S02]  /*11720*/  IMAD.WIDE R34, R7, 0x2, R30 ;  /* 0x0000000207227825 */ /* 0x002fe400078e021e */
[----:B------:R-:W-:Y:S01]  /*11730*/  IADD3.X R37, R19, UR5, RZ, P1, !PT ;  /* 0x0000000513257c10 */ /* 0x000fe20008ffe4ff */
[----:B------:R1:W4:Y:S04]  /*11740*/  LDG.E.U16.CONSTANT R43, [R28.64] ;  /* 0x000000061c2b7981 */ /* 0x000328000c1e9500 */
[----:B------:R1:W4:Y:S01]  /*11750*/  LDG.E.U16.CONSTANT R46, [R46.64] ;  /* 0x000000062e2e7981 */ /* 0x000322000c1e9500 */
[----:B0-----:R-:W-:-:S03]  /*11760*/  IADD3 R38, P1, R36, UR8, RZ ;  /* 0x0000000824267c10 */ /* 0x001fc6000ff3e0ff */
[----:B------:R0:W4:Y:S01]  /*11770*/  LDG.E.U16.CONSTANT R44, [R32.64] ;  /* 0x00000006202c7981 */ /* 0x000122000c1e9500 */
[----:B------:R-:W-:-:S03]  /*11780*/  IADD3.X R39, R37, UR5, RZ, P1, !PT ;  /* 0x0000000525277c10 */ /* 0x000fc60008ffe4ff */
[----:B------:R0:W4:Y:S01]  /*11790*/  LDG.E.U16.CONSTANT R45, [R18.64] ;  /* 0x00000006122d7981 */ /* 0x000122000c1e9500 */
[----:B-1----:R-:W-:-:S03]  /*117a0*/  IADD3 R28, P1, R38, UR8, RZ ;  /* 0x00000008261c7c10 */ /* 0x002fc6000ff3e0ff */
[----:B------:R1:W4:Y:S01]  /*117b0*/  LDG.E.U16.CONSTANT R21, [R30.64] ;  /* 0x000000061e157981 */ /* 0x000322000c1e9500 */
[----:B0-----:R-:W-:Y:S01]  /*117c0*/  IMAD.WIDE R32, R7, 0x2, R34 ;  /* 0x0000000207207825 */ /* 0x001fe200078e0222 */
[----:B------:R-:W-:Y:S02]  /*117d0*/  IADD3.X R29, R39, UR5, RZ, P1, !PT ;  /* 0x00000005271d7c10 */ /* 0x000fe40008ffe4ff */
[----:B------:R0:W4:Y:S01]  /*117e0*/  LDG.E.U16.CONSTANT R16, [R36.64] ;  /* 0x0000000624107981 */ /* 0x000122000c1e9500 */
[----:B------:R-:W-:-:S03]  /*117f0*/  IADD3 R50, P1, R28, UR8, RZ ;  /* 0x000000081c327c10 */ /* 0x000fc6000ff3e0ff */
[----:B------:R0:W4:Y:S01]  /*11800*/  LDG.E.U16.CONSTANT R17, [R34.64] ;  /* 0x0000000622117981 */ /* 0x000122000c1e9500 */
[----:B-1----:R-:W-:Y:S01]  /*11810*/  IMAD.WIDE R30, R7, 0x2, R32 ;  /* 0x00000002071e7825 */ /* 0x002fe200078e0220 */
[----:B------:R-:W-:Y:S02]  /*11820*/  IADD3.X R51, R29, UR5, RZ, P1, !PT ;  /* 0x000000051d337c10 */ /* 0x000fe40008ffe4ff */
[----:B------:R1:W4:Y:S01]  /*11830*/  LDG.E.U16.CONSTANT R20, [R38.64] ;  /* 0x0000000626147981 */ /* 0x000322000c1e9500 */
[----:B------:R-:W-:Y:S02]  /*11840*/  IADD3 R40, P1, R50, UR8, RZ ;  /* 0x0000000832287c10 */ /* 0x000fe4000ff3e0ff */
[----:B0-----:R-:W-:Y:S01]  /*11850*/  IMAD.WIDE R36, R7, 0x2, R30 ;  /* 0x0000000207247825 */ /* 0x001fe200078e021e */
[----:B------:R0:W4:Y:S01]  /*11860*/  LDG.E.U16.CONSTANT R18, [R32.64] ;  /* 0x0000000620127981 */ /* 0x000122000c1e9500 */
[----:B------:R-:W-:-:S03]  /*11870*/  IADD3.X R41, R51, UR5, RZ, P1, !PT ;  /* 0x0000000533297c10 */ /* 0x000fc60008ffe4ff */
[----:B------:R0:W4:Y:S01]  /*11880*/  LDG.E.U16.CONSTANT R19, [R28.64] ;  /* 0x000000061c137981 */ /* 0x000122000c1e9500 */
[----:B------:R-:W-:Y:S01]  /*11890*/  IADD3 R34, P1, R40, UR8, RZ ;  /* 0x0000000828227c10 */ /* 0x000fe2000ff3e0ff */
[----:B-1----:R-:W-:Y:S02]  /*118a0*/  IMAD.WIDE R38, R7, 0x2, R36 ;  /* 0x0000000207267825 */ /* 0x002fe400078e0224 */
[----:B------:R1:W4:Y:S01]  /*118b0*/  LDG.E.U16.CONSTANT R15, [R30.64] ;  /* 0x000000061e0f7981 */ /* 0x000322000c1e9500 */
[----:B------:R-:W-:-:S03]  /*118c0*/  IADD3.X R35, R41, UR5, RZ, P1, !PT ;  /* 0x0000000529237c10 */ /* 0x000fc60008ffe4ff */
[----:B------:R1:W4:Y:S01]  /*118d0*/  LDG.E.U16.CONSTANT R47, [R50.64] ;  /* 0x00000006322f7981 */ /* 0x000322000c1e9500 */
[----:B0-----:R-:W-:-:S03]  /*118e0*/  IADD3 R28, P1, R34, UR8, RZ ;  /* 0x00000008221c7c10 */ /* 0x001fc6000ff3e0ff */
[----:B------:R0:W4:Y:S01]  /*118f0*/  LDG.E.U16.CONSTANT R48, [R36.64] ;  /* 0x0000000624307981 */ /* 0x000122000c1e9500 */
[----:B-1----:R-:W-:Y:S01]  /*11900*/  IMAD.WIDE R30, R7, 0x2, R38 ;  /* 0x00000002071e7825 */ /* 0x002fe200078e0226 */
[----:B------:R-:W-:Y:S02]  /*11910*/  IADD3.X R29, R35, UR5, RZ, P1, !PT ;  /* 0x00000005231d7c10 */ /* 0x000fe40008ffe4ff */
[----:B------:R1:W4:Y:S01]  /*11920*/  LDG.E.U16.CONSTANT R52, [R40.64] ;  /* 0x0000000628347981 */ /* 0x000322000c1e9500 */
[----:B------:R-:W-:-:S03]  /*11930*/  IADD3 R32, P1, R28, UR8, RZ ;  /* 0x000000081c207c10 */ /* 0x000fc6000ff3e0ff */
[----:B------:R1:W4:Y:S04]  /*11940*/  LDG.E.U16.CONSTANT R49, [R38.64] ;  /* 0x0000000626317981 */ /* 0x000328000c1e9500 */
[----:B------:R1:W4:Y:S01]  /*11950*/  LDG.E.U16.CONSTANT R34, [R34.64] ;  /* 0x0000000622227981 */ /* 0x000322000c1e9500 */
[----:B0-----:R-:W-:Y:S01]  /*11960*/  IMAD.WIDE R36, R7, 0x2, R30 ;  /* 0x0000000207247825 */ /* 0x001fe200078e021e */
[----:B------:R-:W-:Y:S02]  /*11970*/  IADD3.X R33, R29, UR5, RZ, P1, !PT ;  /* 0x000000051d217c10 */ /* 0x000fe40008ffe4ff */
[----:B-1----:R-:W-:Y:S01]  /*11980*/  IADD3 R40, P1, R32, UR8, RZ ;  /* 0x0000000820287c10 */ /* 0x002fe2000ff3e0ff */
[----:B------:R3:W4:Y:S02]  /*11990*/  LDG.E.U16.CONSTANT R50, [R30.64] ;  /* 0x000000061e327981 */ /* 0x000724000c1e9500 */
[----:B------:R-:W-:Y:S01]  /*119a0*/  IMAD.WIDE R38, R7, 0x2, R36 ;  /* 0x0000000207267825 */ /* 0x000fe200078e0224 */
[----:B------:R-:W-:Y:S01]  /*119b0*/  IADD3.X R41, R33, UR5, RZ, P1, !PT ;  /* 0x0000000521297c10 */ /* 0x000fe20008ffe4ff */
[----:B------:R-:W4:Y:S04]  /*119c0*/  LDG.E.U16.CONSTANT R28, [R28.64] ;  /* 0x000000061c1c7981 */ /* 0x000f28000c1e9500 */
[----:B------:R-:W4:Y:S04]  /*119d0*/  LDG.E.U16.CONSTANT R51, [R36.64] ;  /* 0x0000000624337981 */ /* 0x000f28000c1e9500 */
[----:B------:R-:W4:Y:S04]  /*119e0*/  LDG.E.U16.CONSTANT R32, [R32.64] ;  /* 0x0000000620207981 */ /* 0x000f28000c1e9500 */
[----:B------:R0:W4:Y:S04]  /*119f0*/  LDG.E.U16.CONSTANT R35, [R38.64] ;  /* 0x0000000626237981 */ /* 0x000128000c1e9500 */
[----:B------:R-:W4:Y:S01]  /*11a00*/  LDG.E.U16.CONSTANT R53, [R40.64] ;  /* 0x0000000628357981 */ /* 0x000f22000c1e9500 */
[----:B------:R-:W-:-:S04]  /*11a10*/  IADD3 R5, R5, -0x10, RZ ;  /* 0xfffffff005057810 */ /* 0x000fc80007ffe0ff */
[----:B------:R-:W-:Y:S01]  /*11a20*/  ISETP.GT.AND P1, PT, R5, 0xc, PT ;  /* 0x0000000c0500780c */ /* 0x000fe20003f24270 */
[----:B0-----:R-:W-:Y:S01]  /*11a30*/  IMAD.WIDE R38, R7, 0x2, R38 ;  /* 0x0000000207267825 */ /* 0x001fe200078e0226 */
[----:B------:R-:W-:Y:S02]  /*11a40*/  IADD3 R0, R0, 0x10, RZ ;  /* 0x0000001000007810 */ /* 0x000fe40007ffe0ff */
[----:B--2---:R-:W-:Y:S02]  /*11a50*/  PRMT R10, R10, 0x9910, RZ ;  /* 0x000099100a0a7816 */ /* 0x004fe400000000ff */
[----:B---3--:R-:W-:-:S03]  /*11a60*/  PRMT R30, R11, 0x9910, RZ ;  /* 0x000099100b1e7816 */ /* 0x008fc600000000ff */
[----:B------:R-:W-:Y:S01]  /*11a70*/  IMAD.MOV.U32 R11, RZ, RZ, R10 ;  /* 0x000000ffff0b7224 */ /* 0x000fe200078e000a */
[----:B------:R-:W-:Y:S02]  /*11a80*/  MOV R10, R30 ;  /* 0x0000001e000a7202 */ /* 0x000fe40000000f00 */
[----:B------:R-:W-:-:S03]  /*11a90*/  PRMT R9, R9, 0x9910, RZ ;  /* 0x0000991009097816 */ /* 0x000fc600000000ff */
[----:B-----5:R-:W-:Y:S01]  /*11aa0*/  IMAD R2, R11, R10, R2 ;  /* 0x0000000a0b027224 */ /* 0x020fe200078e0202 */
[----:B------:R-:W-:Y:S02]  /*11ab0*/  PRMT R14, R14, 0x9910, RZ ;  /* 0x000099100e0e7816 */ /* 0x000fe400000000ff */
[----:B------:R-:W-:Y:S02]  /*11ac0*/  PRMT R11, R4, 0x9910, RZ ;  /* 0x00009910040b7816 */ /* 0x000fe400000000ff */
[----:B------:R-:W-:Y:S02]  /*11ad0*/  MOV R4, R14 ;  /* 0x0000000e00047202 */ /* 0x000fe40000000f00 */
[----:B------:R-:W-:-:S03]  /*11ae0*/  PRMT R8, R8, 0x9910, RZ ;  /* 0x0000991008087816 */ /* 0x000fc600000000ff */
[----:B------:R-:W-:Y:S01]  /*11af0*/  IMAD R2, R9, R4, R2 ;  /* 0x0000000409027224 */ /* 0x000fe200078e0202 */
[----:B------:R-:W-:Y:S02]  /*11b00*/  PRMT R12, R12, 0x9910, RZ ;  /* 0x000099100c0c7816 */ /* 0x000fe400000000ff */
[----:B------:R-:W-:-:S03]  /*11b10*/  PRMT R6, R6, 0x9910, RZ ;  /* 0x0000991006067816 */ /* 0x000fc600000000ff */
[----:B------:R-:W-:Y:S02]  /*11b20*/  IMAD.MOV.U32 R9, RZ, RZ, R12 ;  /* 0x000000ffff097224 */ /* 0x000fe400078e000c */
[----:B------:R-:W-:Y:S01]  /*11b30*/  IMAD R2, R11, R8, R2 ;  /* 0x000000080b027224 */ /* 0x000fe200078e0202 */
[----:B------:R-:W-:Y:S02]  /*11b40*/  MOV R4, R6 ;  /* 0x0000000600047202 */ /* 0x000fe40000000f00 */
[----:B----4-:R-:W-:-:S03]  /*11b50*/  PRMT R13, R13, 0x9910, RZ ;  /* 0x000099100d0d7816 */ /* 0x010fc600000000ff */
        /* <DEDUP_REMOVED lines=42> */
[----:B------:R-:W-:Y:S02]  /*11e00*/  IADD3 R12, P2, R40, UR8, RZ ;  /* 0x00000008280c7c10 */ /* 0x000fe4000ff5e0ff */
[----:B------:R-:W-:-:S02]  /*11e10*/  PRMT R35, R35, 0x9910, RZ ;  /* 0x0000991023237816 */ /* 0x000fc400000000ff */
[----:B------:R-:W-:-:S03]  /*11e20*/  PRMT R53, R53, 0x9910, RZ ;  /* 0x0000991035357816 */ /* 0x000fc600000000ff */
[----:B------:R-:W-:Y:S01]  /*11e30*/  IMAD.MOV.U32 R9, RZ, RZ, R35 ;  /* 0x000000ffff097224 */ /* 0x000fe200078e0023 */
[----:B------:R-:W-:Y:S01]  /*11e40*/  IADD3.X R13, R41, UR5, RZ, P2, !PT ;  /* 0x00000005290d7c10 */ /* 0x000fe200097fe4ff */
[----:B------:R-:W-:Y:S01]  /*11e50*/  IMAD R2, R11, R6, R2 ;  /* 0x000000060b027224 */ /* 0x000fe200078e0202 */
[----:B------:R-:W-:-:S05]  /*11e60*/  MOV R4, R53 ;  /* 0x0000003500047202 */ /* 0x000fca0000000f00 */
[----:B------:R-:W-:Y:S01]  /*11e70*/  IMAD R2, R9, R4, R2 ;  /* 0x0000000409027224 */ /* 0x000fe200078e0202 */
[----:B------:R-:W-:Y:S05]  /*11e80*/  @P1 BRA `(.L_x_560) ;  /* 0xfffff6a000001947 */ /* 0x000fea000383ffff */
.L_x_559:
[----:B------:R-:W-:-:S13]  /*11e90*/  ISETP.GT.AND P1, PT, R5, 0x4, PT ;  /* 0x000000040500780c */ /* 0x000fda0003f24270 */
[----:B------:R-:W-:Y:S05]  /*11ea0*/  @!P1 BRA `(.L_x_561) ;  /* 0x000004d000009947 */ /* 0x000fea0003800000 */
[----:B------:R-:W-:Y:S01]  /*11eb0*/  MOV R11, c[0x0][0x3e4] ;  /* 0x0000f900000b7a02 */ /* 0x000fe20000000f00 */
[----:B------:R0:W2:Y:S01]  /*11ec0*/  LDG.E.U16.CONSTANT R4, [R38.64] ;  /* 0x0000000626047981 */ /* 0x0000a2000c1e9500 */
[----:B------:R-:W-:-:S03]  /*11ed0*/  IADD3 R20, P0, R12, UR8, RZ ;  /* 0x000000080c147c10 */ /* 0x000fc6000ff1e0ff */
[----:B------:R-:W-:Y:S01]  /*11ee0*/  IMAD.WIDE R6, R11, 0x2, R38 ;  /* 0x000000020b067825 */ /* 0x000fe200078e0226 */
[----:B------:R-:W-:Y:S02]  /*11ef0*/  IADD3.X R21, R13, UR5, RZ, P0, !PT ;  /* 0x000000050d157c10 */ /* 0x000fe400087fe4ff */
[----:B------:R-:W-:Y:S01]  /*11f00*/  IADD3 R16, P0, R20, UR8, RZ ;  /* 0x0000000814107c10 */ /* 0x000fe2000ff1e0ff */
[----:B------:R-:W-:Y:S01]  /*11f10*/  IMAD.MOV.U32 R14, RZ, RZ, R12 ;  /* 0x000000ffff0e7224 */ /* 0x000fe200078e000c */
[----:B------:R-:W-:Y:S01]  /*11f20*/  MOV R15, R13 ;  /* 0x0000000d000f7202 */ /* 0x000fe20000000f00 */
[----:B------:R-:W-:Y:S01]  /*11f30*/  IMAD.WIDE R8, R11, 0x2, R6 ;  /* 0x000000020b087825 */ /* 0x000fe200078e0206 */
[----:B------:R-:W-:Y:S01]  /*11f40*/  IADD3.X R17, R21, UR5, RZ, P0, !PT ;  /* 0x0000000515117c10 */ /* 0x000fe200087fe4ff */
[----:B------:R1:W3:Y:S01]  /*11f50*/  LDG.E.U16.CONSTANT R10, [R6.64] ;  /* 0x00000006060a7981 */ /* 0x0002e2000c1e9500 */
[----:B------:R-:W-:-:S03]  /*11f60*/  IADD3 R30, P0, R16, UR8, RZ ;  /* 0x00000008101e7c10 */ /* 0x000fc6000ff1e0ff */
[----:B------:R-:W-:Y:S01]  /*11f70*/  IMAD.WIDE R28, R11, 0x2, R8 ;  /* 0x000000020b1c7825 */ /* 0x000fe200078e0208 */
[----:B------:R4:W3:Y:S01]  /*11f80*/  LDG.E.U16.CONSTANT R12, [R14.64] ;  /* 0x000000060e0c7981 */ /* 0x0008e2000c1e9500 */
[----:B------:R-:W-:-:S03]  /*11f90*/  IADD3.X R31, R17, UR5, RZ, P0, !PT ;  /* 0x00000005111f7c10 */ /* 0x000fc600087fe4ff */
[----:B------:R1:W3:Y:S01]  /*11fa0*/  LDG.E.U16.CONSTANT R19, [R20.64] ;  /* 0x0000000614137981 */ /* 0x0002e2000c1e9500 */
[----:B0-----:R-:W-:Y:S01]  /*11fb0*/  IADD3 R38, P0, R30, UR8, RZ ;  /* 0x000000081e267c10 */ /* 0x001fe2000ff1e0ff */
[----:B------:R-:W-:Y:S02]  /*11fc0*/  IMAD.WIDE R32, R11, 0x2, R28 ;  /* 0x000000020b207825 */ /* 0x000fe400078e021c */
[----:B------:R0:W3:Y:S01]  /*11fd0*/  LDG.E.U16.CONSTANT R13, [R8.64] ;  /* 0x00000006080d7981 */ /* 0x0000e2000c1e9500 */
[----:B------:R-:W-:Y:S02]  /*11fe0*/  IADD3.X R39, R31, UR5, RZ, P0, !PT ;  /* 0x000000051f277c10 */ /* 0x000fe400087fe4ff */
[----:B------:R-:W-:Y:S01]  /*11ff0*/  IADD3 R40, P0, R38, UR8, RZ ;  /* 0x0000000826287c10 */ /* 0x000fe2000ff1e0ff */
[----:B------:R0:W3:Y:S01]  /*12000*/  LDG.E.U16.CONSTANT R17, [R16.64] ;  /* 0x0000000610117981 */ /* 0x0000e2000c1e9500 */
[----:B------:R-:W-:Y:S02]  /*12010*/  IMAD.WIDE R34, R11, 0x2, R32 ;  /* 0x000000020b227825 */ /* 0x000fe400078e0220 */
[----:B------:R-:W-:Y:S01]  /*12020*/  IADD3.X R41, R39, UR5, RZ, P0, !PT ;  /* 0x0000000527297c10 */ /* 0x000fe200087fe4ff */
[----:B------:R0:W3:Y:S01]  /*12030*/  LDG.E.U16.CONSTANT R18, [R28.64] ;  /* 0x000000061c127981 */ /* 0x0000e2000c1e9500 */
[----:B----4-:R-:W-:-:S03]  /*12040*/  IADD3 R14, P0, R40, UR8, RZ ;  /* 0x00000008280e7c10 */ /* 0x010fc6000ff1e0ff */
[----:B------:R4:W3:Y:S01]  /*12050*/  LDG.E.U16.CONSTANT R31, [R30.64] ;  /* 0x000000061e1f7981 */ /* 0x0008e2000c1e9500 */
[----:B------:R-:W-:-:S03]  /*12060*/  IMAD.WIDE R36, R11, 0x2, R34 ;  /* 0x000000020b247825 */ /* 0x000fc600078e0222 */
[----:B-1----:R1:W3:Y:S04]  /*12070*/  LDG.E.U16.CONSTANT R20, [R32.64] ;  /* 0x0000000620147981 */ /* 0x0022e8000c1e9500 */
[----:B------:R1:W3:Y:S01]  /*12080*/  LDG.E.U16.CONSTANT R21, [R38.64] ;  /* 0x0000000626157981 */ /* 0x0002e2000c1e9500 */
[----:B------:R-:W-:Y:S02]  /*12090*/  IADD3.X R15, R41, UR5, RZ, P0, !PT ;  /* 0x00000005290f7c10 */ /* 0x000fe400087fe4ff */
[----:B------:R-:W-:Y:S01]  /*120a0*/  IADD3 R6, P0, R14, UR8, RZ ;  /* 0x000000080e067c10 */ /* 0x000fe2000ff1e0ff */
[----:B0-----:R-:W3:Y:S01]  /*120b0*/  LDG.E.U16.CONSTANT R16, [R34.64] ;  /* 0x0000000622107981 */ /* 0x001ee2000c1e9500 */
[----:B------:R-:W-:Y:S02]  /*120c0*/  IMAD.WIDE R8, R11, 0x2, R36 ;  /* 0x000000020b087825 */ /* 0x000fe400078e0224 */
[----:B------:R-:W-:Y:S01]  /*120d0*/  IADD3.X R7, R15, UR5, RZ, P0, !PT ;  /* 0x000000050f077c10 */ /* 0x000fe200087fe4ff */
[----:B------:R-:W3:Y:S04]  /*120e0*/  LDG.E.U16.CONSTANT R29, [R40.64] ;  /* 0x00000006281d7981 */ /* 0x000ee8000c1e9500 */
[----:B------:R-:W3:Y:S04]  /*120f0*/  LDG.E.U16.CONSTANT R28, [R36.64] ;  /* 0x00000006241c7981 */ /* 0x000ee8000c1e9500 */
[----:B------:R0:W3:Y:S04]  /*12100*/  LDG.E.U16.CONSTANT R14, [R14.64] ;  /* 0x000000060e0e7981 */ /* 0x0000e8000c1e9500 */
[----:B-1----:R-:W3:Y:S04]  /*12110*/  LDG.E.U16.CONSTANT R32, [R8.64] ;  /* 0x0000000608207981 */ /* 0x002ee8000c1e9500 */
[----:B----4-:R-:W4:Y:S01]  /*12120*/  LDG.E.U16.CONSTANT R30, [R6.64] ;  /* 0x00000006061e7981 */ /* 0x010f22000c1e9500 */
[----:B------:R-:W-:Y:S01]  /*12130*/  PLOP3.LUT P0, PT, PT, PT, PT, 0x8, 0x0 ;  /* 0x000000000000781c */ /* 0x000fe20003f0e170 */
[----:B------:R-:W-:Y:S01]  /*12140*/  IMAD.WIDE R38, R11, 0x2, R8 ;  /* 0x000000020b267825 */ /* 0x000fe200078e0208 */
[----:B------:R-:W-:-:S02]  /*12150*/  IADD3 R0, R0, 0x8, RZ ;  /* 0x0000000800007810 */ /* 0x000fc40007ffe0ff */
[----:B------:R-:W-:Y:S02]  /*12160*/  IADD3 R5, R5, -0x8, RZ ;  /* 0xfffffff805057810 */ /* 0x000fe40007ffe0ff */
[----:B--2---:R-:W-:Y:S02]  /*12170*/  PRMT R33, R4, 0x9910, RZ ;  /* 0x0000991004217816 */ /* 0x004fe400000000ff */
[----:B---3--:R-:W-:Y:S02]  /*12180*/  PRMT R10, R10, 0x9910, RZ ;  /* 0x000099100a0a7816 */ /* 0x008fe400000000ff */
[----:B------:R-:W-:Y:S02]  /*12190*/  PRMT R4, R12, 0x9910, RZ ;  /* 0x000099100c047816 */ /* 0x000fe400000000ff */
[----:B------:R-:W-:-:S03]  /*121a0*/  PRMT R12, R19, 0x9910, RZ ;  /* 0x00009910130c7816 */ /* 0x000fc600000000ff */
[----:B-----5:R-:W-:Y:S01]  /*121b0*/  IMAD R4, R33, R4, R2 ;  /* 0x0000000421047224 */ /* 0x020fe200078e0202 */
[----:B------:R-:W-:Y:S01]  /*121c0*/  MOV R19, R10 ;  /* 0x0000000a00137202 */ /* 0x000fe20000000f00 */
[----:B------:R-:W-:Y:S01]  /*121d0*/  IMAD.MOV.U32 R10, RZ, RZ, R12 ;  /* 0x000000ffff0a7224 */ /* 0x000fe200078e000c */
[----:B------:R-:W-:Y:S02]  /*121e0*/  PRMT R13, R13, 0x9910, RZ ;  /* 0x000099100d0d7816 */ /* 0x000fe400000000ff */
[----:B------:R-:W-:Y:S01]  /*121f0*/  PRMT R2, R17, 0x9910, RZ ;  /* 0x0000991011027816 */ /* 0x000fe200000000ff */
[----:B------:R-:W-:Y:S01]  /*12200*/  IMAD R4, R19, R10, R4 ;  /* 0x0000000a13047224 */ /* 0x000fe200078e0204 */
[----:B0-----:R-:W-:-:S03]  /*12210*/  PRMT R15, R18, 0x9910, RZ ;  /* 0x00009910120f7816 */ /* 0x001fc600000000ff */
[----:B------:R-:W-:Y:S01]  /*12220*/  IMAD R2, R13, R2, R4 ;  /* 0x000000020d027224 */ /* 0x000fe200078e0204 */
[----:B------:R-:W-:Y:S02]  /*12230*/  PRMT R10, R31, 0x9910, RZ ;  /* 0x000099101f0a7816 */ /* 0x000fe400000000ff */
[----:B------:R-:W-:Y:S02]  /*12240*/  PRMT R20, R20, 0x9910, RZ ;  /* 0x0000991014147816 */ /* 0x000fe400000000ff */
[----:B------:R-:W-:Y:S01]  /*12250*/  PRMT R21, R21, 0x9910, RZ ;  /* 0x0000991015157816 */ /* 0x000fe200000000ff */
[----:B------:R-:W-:Y:S01]  /*12260*/  IMAD R2, R15, R10, R2 ;  /* 0x0000000a0f027224 */ /* 0x000fe200078e0202 */
[----:B------:R-:W-:Y:S02]  /*12270*/  MOV R13, R20 ;  /* 0x00000014000d7202 */ /* 0x000fe40000000f00 */
        /* <DEDUP_REMOVED lines=9> */
[----:B----4-:R-:W-:Y:S01]  /*12310*/  PRMT R30, R30, 0x9910, RZ ;  /* 0x000099101e1e7816 */ /* 0x010fe200000000ff */
[----:B------:R-:W-:Y:S01]  /*12320*/  IMAD R2, R15, R10, R2 ;  /* 0x0000000a0f027224 */ /* 0x000fe200078e0202 */
[----:B------:R-:W-:Y:S02]  /*12330*/  MOV R13, R32 ;  /* 0x00000020000d7202 */ /* 0x000fe40000000f00 */
[----:B------:R-:W-:Y:S02]  /*12340*/  MOV R4, R30 ;  /* 0x0000001e00047202 */ /* 0x000fe40000000f00 */
[----:B------:R-:W-:-:S03]  /*12350*/  IADD3 R12, P1, R6, UR8, RZ ;  /* 0x00000008060c7c10 */ /* 0x000fc6000ff3e0ff */
[----:B------:R-:W-:Y:S01]  /*12360*/  IMAD R2, R13, R4, R2 ;  /* 0x000000040d027224 */ /* 0x000fe200078e0202 */
[----:B------:R-:W-:Y:S02]  /*12370*/  IADD3.X R13, R7, UR5, RZ, P1, !PT ;  /* 0x00000005070d7c10 */ /* 0x000fe40008ffe4ff */
.L_x_561:
[----:B------:R-:W-:-:S13]  /*12380*/  ISETP.NE.OR P0, PT, R5, RZ, P0 ;  /* 0x000000ff0500720c */ /* 0x000fda0000705670 */
[----:B------:R-:W-:Y:S05]  /*12390*/  @!P0 BRA `(.L_x_557) ;  /* 0x0000028000008947 */ /* 0x000fea0003800000 */
.L_x_558:
[----:B------:R-:W-:Y:S01]  /*123a0*/  IMAD.MOV.U32 R11, RZ, RZ, c[0x0][0x3e4] ;  /* 0x0000f900ff0b7624 */ /* 0x000fe200078e00ff */
[----:B------:R-:W-:Y:S01]  /*123b0*/  IADD3 R16, P0, R12, UR8, RZ ;  /* 0x000000080c107c10 */ /* 0x000fe2000ff1e0ff */
[----:B------:R0:W2:Y:S02]  /*123c0*/  LDG.E.U16.CONSTANT R10, [R38.64] ;  /* 0x00000006260a7981 */ /* 0x0000a4000c1e9500 */
[----:B------:R-:W-:Y:S01]  /*123d0*/  IMAD.WIDE R14, R11, 0x2, R38 ;  /* 0x000000020b0e7825 */ /* 0x000fe200078e0226 */
[----:B------:R-:W-:Y:S01]  /*123e0*/  IADD3.X R17, R13, UR5, RZ, P0, !PT ;  /* 0x000000050d117c10 */ /* 0x000fe200087fe4ff */
[----:B------:R1:W3:Y:S01]  /*123f0*/  LDG.E.U16.CONSTANT R4, [R12.64] ;  /* 0x000000060c047981 */ /* 0x0002e2000c1e9500 */
[----:B------:R-:W-:-:S03]  /*12400*/  IADD3 R20, P0, R16, UR8, RZ ;  /* 0x0000000810147c10 */ /* 0x000fc6000ff1e0ff */
[----:B------:R-:W-:Y:S01]  /*12410*/  IMAD.WIDE R18, R11, 0x2, R14 ;  /* 0x000000020b127825 */ /* 0x000fe200078e020e */
[----:B------:R-:W-:Y:S01]  /*12420*/  IADD3.X R21, R17, UR5, RZ, P0, !PT ;  /* 0x0000000511157c10 */ /* 0x000fe200087fe4ff */
[----:B------:R-:W4:Y:S01]  /*12430*/  LDG.E.U16.CONSTANT R28, [R14.64] ;  /* 0x000000060e1c7981 */ /* 0x000f22000c1e9500 */
[----:B------:R-:W-:-:S03]  /*12440*/  IADD3 R6, P0, R20, UR8, RZ ;  /* 0x0000000814067c10 */ /* 0x000fc6000ff1e0ff */
[----:B------:R-:W-:Y:S01]  /*12450*/  IMAD.WIDE R8, R11, 0x2, R18 ;  /* 0x000000020b087825 */ /* 0x000fe200078e0212 */
[----:B------:R-:W-:Y:S01]  /*12460*/  IADD3.X R7, R21, UR5, RZ, P0, !PT ;  /* 0x0000000515077c10 */ /* 0x000fe200087fe4ff */
[----:B------:R-:W4:Y:S04]  /*12470*/  LDG.E.U16.CONSTANT R16, [R16.64] ;  /* 0x0000000610107981 */ /* 0x000f28000c1e9500 */
[----:B------:R-:W4:Y:S04]  /*12480*/  LDG.E.U16.CONSTANT R29, [R18.64] ;  /* 0x00000006121d7981 */ /* 0x000f28000c1e9500 */
[----:B------:R-:W4:Y:S04]  /*12490*/  LDG.E.U16.CONSTANT R20, [R20.64] ;  /* 0x0000000614147981 */ /* 0x000f28000c1e9500 */
[----:B------:R-:W4:Y:S04]  /*124a0*/  LDG.E.U16.CONSTANT R30, [R8.64] ;  /* 0x00000006081e7981 */ /* 0x000f28000c1e9500 */
[----:B-1----:R-:W4:Y:S01]  /*124b0*/  LDG.E.U16.CONSTANT R12, [R6.64] ;  /* 0x00000006060c7981 */ /* 0x002f22000c1e9500 */
[----:B------:R-:W-:Y:S01]  /*124c0*/  IADD3 R5, R5, -0x4, RZ ;  /* 0xfffffffc05057810 */ /* 0x000fe20007ffe0ff */
[----:B0-----:R-:W-:Y:S01]  /*124d0*/  IMAD.WIDE R38, R11, 0x2, R8 ;  /* 0x000000020b267825 */ /* 0x001fe200078e0208 */
[----:B------:R-:W-:-:S02]  /*124e0*/  IADD3 R0, R0, 0x4, RZ ;  /* 0x0000000400007810 */ /* 0x000fc40007ffe0ff */
[----:B------:R-:W-:Y:S02]  /*124f0*/  ISETP.NE.AND P0, PT, R5, RZ, PT ;  /* 0x000000ff0500720c */ /* 0x000fe40003f05270 */
[----:B--2---:R-:W-:Y:S02]  /*12500*/  PRMT R13, R10, 0x9910, RZ ;  /* 0x000099100a0d7816 */ /* 0x004fe400000000ff */
[----:B---3--:R-:W-:-:S05]  /*12510*/  PRMT R4, R4, 0x9910, RZ ;  /* 0x0000991004047816 */ /* 0x008fca00000000ff */
[----:B-----5:R-:W-:Y:S01]  /*12520*/  IMAD R4, R13, R4, R2 ;  /* 0x000000040d047224 */ /* 0x020fe200078e0202 */
[----:B----4-:R-:W-:-:S04]  /*12530*/  PRMT R28, R28, 0x9910, RZ ;  /* 0x000099101c1c7816 */ /* 0x010fc800000000ff */
[----:B------:R-:W-:Y:S02]  /*12540*/  MOV R13, R28 ;  /* 0x0000001c000d7202 */ /* 0x000fe40000000f00 */
[----:B------:R-:W-:Y:S02]  /*12550*/  PRMT R2, R16, 0x9910, RZ ;  /* 0x0000991010027816 */ /* 0x000fe400000000ff */
[----:B------:R-:W-:-:S03]  /*12560*/  PRMT R15, R29, 0x9910, RZ ;  /* 0x000099101d0f7816 */ /* 0x000fc600000000ff */
[----:B------:R-:W-:Y:S01]  /*12570*/  IMAD R2, R13, R2, R4 ;  /* 0x000000020d027224 */ /* 0x000fe200078e0204 */
[----:B------:R-:W-:Y:S02]  /*12580*/  PRMT R10, R20, 0x9910, RZ ;  /* 0x00009910140a7816 */ /* 0x000fe400000000ff */
[----:B------:R-:W-:-:S03]  /*12590*/  PRMT R30, R30, 0x9910, RZ ;  /* 0x000099101e1e7816 */ /* 0x000fc600000000ff */
[----:B------:R-:W-:Y:S01]  /*125a0*/  IMAD R2, R15, R10, R2 ;  /* 0x0000000a0f027224 */ /* 0x000fe200078e0202 */
[----:B------:R-:W-:Y:S02]  /*125b0*/  PRMT R12, R12, 0x9910, RZ ;  /* 0x000099100c0c7816 */ /* 0x000fe400000000ff */
[----:B------:R-:W-:-:S03]  /*125c0*/  MOV R13, R30 ;  /* 0x0000001e000d7202 */ /* 0x000fc60000000f00 */
[----:B------:R-:W-:Y:S01]  /*125d0*/  IMAD.MOV.U32 R4, RZ, RZ, R12 ;  /* 0x000000ffff047224 */ /* 0x000fe200078e000c */
[----:B------:R-:W-:-:S03]  /*125e0*/  IADD3 R12, P1, R6, UR8, RZ ;  /* 0x00000008060c7c10 */ /* 0x000fc6000ff3e0ff */
[----:B------:R-:W-:Y:S01]  /*125f0*/  IMAD R2, R13, R4, R2 ;  /* 0x000000040d027224 */ /* 0x000fe200078e0202 */
[----:B------:R-:W-:Y:S01]  /*12600*/  IADD3.X R13, R7, UR5, RZ, P1, !PT ;  /* 0x00000005070d7c10 */ /* 0x000fe20008ffe4ff */
[----:B------:R-:W-:Y:S05]  /*12610*/  @P0 BRA `(.L_x_558) ;  /* 0xfffffd8000000947 */ /* 0x000fea000383ffff */
.L_x_557:
        /* <DEDUP_REMOVED lines=35> */
.L_x_562:
[----:B-----5:R-:W-:Y:S01]  /*12850*/  STG.E.U16 [R22.64], R2 ;  /* 0x0000000216007986 */ /* 0x020fe2000c101506 */
[----:B------:R-:W-:Y:S05]  /*12860*/  EXIT ;  /* 0x000000000000794d */ /* 0x000fea0003800000 */
.L_x_563:
        /* <DEDUP_REMOVED lines=9> */
.L_x_839:


//--------------------- .text._ZN2at6native69_GLOBAL__N__64f4e359_31_FunctionOfAMatrixUtilsKernel_cu_b2145a98_316016_elemwise_kernelILi128ELi8EZNS1_43_compute_linear_combination_internal_kernelIlEEvRNS_14TensorIteratorEiiiEUliE_EEviT1_ --------------------------
	.section	.text._ZN2at6native69_GLOBAL__N__64f4e359_31_FunctionOfAMatrixUtilsKernel_cu_b2145a98_316016_elemwise_kernelILi128ELi8EZNS1_43_compute_linear_combination_internal_kernelIlEEvRNS_14TensorIteratorEiiiEUliE_EEviT1_,"ax",@progbits
	.sectioninfo	@"SHI_REGISTERS=64"
	.align	128
.text._ZN2at6native69_GLOBAL__N__64f4e359_31_FunctionOfAMatrixUtilsKernel_cu_b2145a98_316016_elemwise_kernelILi128ELi8EZNS1_43_compute_linear_combination_internal_kernelIlEEvRNS_14TensorIteratorEiiiEUliE_EEviT1_:
        .type           _ZN2at6native69_GLOBAL__N__64f4e359_31_FunctionOfAMatrixUtilsKernel_cu_b2145a98_316016_elemwise_kernelILi128ELi8EZNS1_43_compute_linear_combination_internal_kernelIlEEvRNS_14TensorIteratorEiiiEUliE_EEviT1_,@function
        .size           _ZN2at6native69_GLOBAL__N__64f4e359_31_FunctionOfAMatrixUtilsKernel_cu_b2145a98_316016_elemwise_kernelILi128ELi8EZNS1_43_compute_linear_combination_internal_kernelIlEEvRNS_14TensorIteratorEiiiEUliE_EEviT1_,(.L_x_840 - _ZN2at6native69_GLOBAL__N__64f4e359_31_FunctionOfAMatrixUtilsKernel_cu_b2145a98_316016_elemwise_kernelILi128ELi8EZNS1_43_compute_linear_combination_internal_kernelIlEEvRNS_14TensorIteratorEiiiEUliE_EEviT1_)
        .other          _ZN2at6native69_GLOBAL__N__64f4e359_31_FunctionOfAMatrixUtilsKernel_cu_b2145a98_316016_elemwise_kernelILi128ELi8EZNS1_43_compute_linear_combination_internal_kernelIlEEvRNS_14TensorIteratorEiiiEUliE_EEviT1_,@"STO_CUDA_ENTRY STV_DEFAULT"
_ZN2at6native69_GLOBAL__N__64f4e359_31_FunctionOfAMatrixUtilsKernel_cu_b2145a98_316016_elemwise_kernelILi128ELi8EZNS1_43_compute_linear_combination_internal_kernelIlEEvRNS_14TensorIteratorEiiiEUliE_EEviT1_:
        /* <DEDUP_REMOVED lines=266> */
.L_x_566:
        /* <DEDUP_REMOVED lines=28> */
.L_x_571:
[----:B------:R-:W-:Y:S01]  /*1260*/  HFMA2.MMA R59, -RZ, RZ, 0, 4.76837158203125e-07 ;  /* 0x00000008ff3b7435 */ /* 0x000fe200000001ff */
[----:B------:R0:W2:Y:S04]  /*1270*/  LDG.E.64.CONSTANT R22, [R42.64] ;  /* 0x000000062a167981 */ /* 0x0000a8000c1e9b00 */
[----:B------:R1:W2:Y:S05]  /*1280*/  LDG.E.64.CONSTANT R44, [R36.64] ;  /* 0x00000006242c7981 */ /* 0x0002aa000c1e9b00 */
[----:B------:R-:W-:-:S04]  /*1290*/  IMAD.WIDE R10, R59, c[0x0][0x3e8], R42 ;  /* 0x0000fa003b0a7a25 */ /* 0x000fc800078e022a */
[C---:B------:R-:W-:Y:S01]  /*12a0*/  IMAD.WIDE R8, R59.reuse, c[0x0][0x3e4], R36 ;  /* 0x0000f9003b087a25 */ /* 0x040fe200078e0224 */
[----:B------:R3:W4:Y:S04]  /*12b0*/  LDG.E.64.CONSTANT R24, [R10.64] ;  /* 0x000000060a187981 */ /* 0x000728000c1e9b00 */
[----:B------:R0:W4:Y:S01]  /*12c0*/  LDG.E.64.CONSTANT R26, [R8.64] ;  /* 0x00000006081a7981 */ /* 0x000122000c1e9b00 */
        /* <DEDUP_REMOVED lines=10> */
[----:B0-----:R0:W4:Y:S04]  /*1370*/  LDG.E.64.CONSTANT R42, [R46.64] ;  /* 0x000000062e2a7981 */ /* 0x001128000c1e9b00 */
[----:B-1----:R1:W4:Y:S01]  /*1380*/  LDG.E.64.CONSTANT R36, [R18.64] ;  /* 0x0000000612247981 */ /* 0x002322000c1e9b00 */
[----:B------:R-:W-:-:S04]  /*1390*/  IMAD.WIDE R48, R59, c[0x0][0x3e8], R46 ;  /* 0x0000fa003b307a25 */ /* 0x000fc800078e022e */
[C---:B------:R-:W-:Y:S01]  /*13a0*/  IMAD.WIDE R60, R59.reuse, c[0x0][0x3e4], R18 ;  /* 0x0000f9003b3c7a25 */ /* 0x040fe200078e0212 */
[----:B------:R0:W4:Y:S04]  /*13b0*/  LDG.E.64.CONSTANT R52, [R48.64] ;  /* 0x0000000630347981 */ /* 0x000128000c1e9b00 */
[----:B------:R0:W4:Y:S01]  /*13c0*/  LDG.E.64.CONSTANT R40, [R60.64] ;  /* 0x000000063c287981 */ /* 0x000122000c1e9b00 */
[----:B------:R-:W-:-:S05]  /*13d0*/  IMAD.WIDE R12, R59, c[0x0][0x3e8], R48 ;  /* 0x0000fa003b0c7a25 */ /* 0x000fca00078e0230 */
[----:B------:R1:W4:Y:S01]  /*13e0*/  LDG.E.64.CONSTANT R8, [R12.64] ;  /* 0x000000060c087981 */ /* 0x000322000c1e9b00 */
[----:B0-----:R-:W-:-:S05]  /*13f0*/  IMAD.WIDE R60, R59, c[0x0][0x3e4], R60 ;  /* 0x0000f9003b3c7a25 */ /* 0x001fca00078e023c */
[----:B---3--:R0:W3:Y:S01]  /*1400*/  LDG.E.64.CONSTANT R10, [R60.64] ;  /* 0x000000063c0a7981 */ /* 0x0080e2000c1e9b00 */
[----:B------:R-:W-:-:S04]  /*1410*/  IMAD.WIDE R16, R59, c[0x0][0x3e4], R60 ;  /* 0x0000f9003b107a25 */ /* 0x000fc800078e023c */
[C---:B------:R-:W-:Y:S02]  /*1420*/  IMAD.WIDE R50, R59.reuse, c[0x0][0x3e8], R12 ;  /* 0x0000fa003b327a25 */ /* 0x040fe400078e020c */
[----:B-1----:R1:W3:Y:S04]  /*1430*/  LDG.E.64.CONSTANT R12, [R16.64] ;  /* 0x00000006100c7981 */ /* 0x0022e8000c1e9b00 */
[----:B------:R0:W3:Y:S01]  /*1440*/  LDG.E.64.CONSTANT R14, [R50.64] ;  /* 0x00000006320e7981 */ /* 0x0000e2000c1e9b00 */
[----:B------:R-:W-:-:S05]  /*1450*/  IMAD.WIDE R48, R59, c[0x0][0x3e4], R16 ;  /* 0x0000f9003b307a25 */ /* 0x000fca00078e0210 */
[----:B------:R2:W3:Y:S01]  /*1460*/  LDG.E.64.CONSTANT R18, [R48.64] ;  /* 0x0000000630127981 */ /* 0x0004e2000c1e9b00 */
[----:B0-----:R-:W-:-:S05]  /*1470*/  IMAD.WIDE R50, R59, c[0x0][0x3e8], R50 ;  /* 0x0000fa003b327a25 */ /* 0x001fca00078e0232 */
[----:B-1----:R0:W3:Y:S01]  /*1480*/  LDG.E.64.CONSTANT R16, [R50.64] ;  /* 0x0000000632107981 */ /* 0x0020e2000c1e9b00 */
[----:B------:R-:W-:-:S04]  /*1490*/  IMAD.WIDE R46, R59, c[0x0][0x3e8], R50 ;  /* 0x0000fa003b2e7a25 */ /* 0x000fc800078e0232 */
[-C--:B--2---:R-:W-:Y:S02]  /*14a0*/  IMAD R23, R23, R44.reuse, RZ ;  /* 0x0000002c17177224 */ /* 0x084fe400078e02ff */
[C---:B-----5:R-:W-:Y:S02]  /*14b0*/  IMAD.WIDE.U32 R38, R22.reuse, R44, R20 ;  /* 0x0000002c16267225 */ /* 0x060fe400078e0014 */
[----:B------:R1:W2:Y:S02]  /*14c0*/  LDG.E.64.CONSTANT R20, [R46.64] ;  /* 0x000000062e147981 */ /* 0x0002a4000c1e9b00 */
[----:B------:R-:W-:Y:S02]  /*14d0*/  IMAD R23, R22, R45, R23 ;  /* 0x0000002d16177224 */ /* 0x000fe400078e0217 */
[----:B------:R-:W-:-:S03]  /*14e0*/  IMAD.WIDE R44, R59, c[0x0][0x3e4], R48 ;  /* 0x0000f9003b2c7a25 */ /* 0x000fc600078e0230 */
[----:B------:R-:W-:Y:S02]  /*14f0*/  IADD3 R39, R39, R23, RZ ;  /* 0x0000001727277210 */ /* 0x000fe40007ffe0ff */
[----:B------:R0:W2:Y:S01]  /*1500*/  LDG.E.64.CONSTANT R22, [R44.64] ;  /* 0x000000062c167981 */ /* 0x0000a2000c1e9b00 */
[-C--:B----4-:R-:W-:Y:S02]  /*1510*/  IMAD R25, R25, R26.reuse, RZ ;  /* 0x0000001a19197224 */ /* 0x090fe400078e02ff */
[----:B------:R-:W-:-:S04]  /*1520*/  IMAD.WIDE.U32 R48, R24, R26, R38 ;  /* 0x0000001a18307225 */ /* 0x000fc800078e0026 */
[----:B------:R-:W-:Y:S02]  /*1530*/  IMAD R25, R24, R27, R25 ;  /* 0x0000001b18197224 */ /* 0x000fe400078e0219 */
[----:B------:R-:W-:-:S04]  /*1540*/  IMAD.WIDE R38, R59, c[0x0][0x3e8], R46 ;  /* 0x0000fa003b267a25 */ /* 0x000fc800078e022e */
[----:B0-----:R-:W-:Y:S01]  /*1550*/  IMAD.WIDE R50, R59, c[0x0][0x3e4], R44 ;  /* 0x0000f9003b327a25 */ /* 0x001fe200078e022c */
[----:B------:R-:W-:Y:S02]  /*1560*/  IADD3 R49, R49, R25, RZ ;  /* 0x0000001931317210 */ /* 0x000fe40007ffe0ff */
[----:B------:R0:W4:Y:S01]  /*1570*/  LDG.E.64.CONSTANT R24, [R38.64] ;  /* 0x0000000626187981 */ /* 0x000122000c1e9b00 */
[----:B------:R-:W-:-:S03]  /*1580*/  IMAD R29, R29, R30, RZ ;  /* 0x0000001e1d1d7224 */ /* 0x000fc600078e02ff */
[----:B------:R0:W4:Y:S01]  /*1590*/  LDG.E.64.CONSTANT R26, [R50.64] ;  /* 0x00000006321a7981 */ /* 0x000122000c1e9b00 */
[C---:B------:R-:W-:Y:S02]  /*15a0*/  IMAD R29, R28.reuse, R31, R29 ;  /* 0x0000001f1c1d7224 */ /* 0x040fe400078e021d */
[----:B------:R-:W-:-:S04]  /*15b0*/  IMAD.WIDE.U32 R44, R28, R30, R48 ;  /* 0x0000001e1c2c7225 */ /* 0x000fc800078e0030 */
[----:B-1----:R-:W-:-:S04]  /*15c0*/  IMAD.WIDE R46, R59, c[0x0][0x3e4], R50 ;  /* 0x0000f9003b2e7a25 */ /* 0x002fc800078e0232 */
[----:B------:R-:W-:Y:S01]  /*15d0*/  IMAD.WIDE R48, R59, c[0x0][0x3e8], R38 ;  /* 0x0000fa003b307a25 */ /* 0x000fe200078e0226 */
[----:B------:R-:W-:Y:S02]  /*15e0*/  IADD3 R45, R45, R29, RZ ;  /* 0x0000001d2d2d7210 */ /* 0x000fe40007ffe0ff */
[----:B------:R1:W4:Y:S01]  /*15f0*/  LDG.E.64.CONSTANT R28, [R46.64] ;  /* 0x000000062e1c7981 */ /* 0x000322000c1e9b00 */
[----:B------:R-:W-:-:S03]  /*1600*/  IMAD R33, R33, R34, RZ ;  /* 0x0000002221217224 */ /* 0x000fc600078e02ff */
[----:B------:R1:W4:Y:S01]  /*1610*/  LDG.E.64.CONSTANT R30, [R48.64] ;  /* 0x00000006301e7981 */ /* 0x000322000c1e9b00 */
[C---:B------:R-:W-:Y:S02]  /*1620*/  IMAD R33, R32.reuse, R35, R33 ;  /* 0x0000002320217224 */ /* 0x040fe400078e0221 */
[----:B0-----:R-:W-:-:S04]  /*1630*/  IMAD.WIDE.U32 R38, R32, R34, R44 ;  /* 0x0000002220267225 */ /* 0x001fc800078e002c */
[----:B------:R-:W-:-:S04]  /*1640*/  IMAD.WIDE R60, R59, c[0x0][0x3e8], R48 ;  /* 0x0000fa003b3c7a25 */ /* 0x000fc800078e0230 */
[----:B------:R-:W-:Y:S01]  /*1650*/  IMAD.WIDE R44, R59, c[0x0][0x3e4], R46 ;  /* 0x0000f9003b2c7a25 */ /* 0x000fe200078e022e */
[----:B------:R-:W-:Y:S02]  /*1660*/  IADD3 R39, R39, R33, RZ ;  /* 0x0000002127277210 */ /* 0x000fe40007ffe0ff */
[----:B------:R0:W4:Y:S04]  /*1670*/  LDG.E.64.CONSTANT R32, [R60.64] ;  /* 0x000000063c207981 */ /* 0x000128000c1e9b00 */
[----:B------:R0:W4:Y:S01]  /*1680*/  LDG.E.64.CONSTANT R34, [R44.64] ;  /* 0x000000062c227981 */ /* 0x000122000c1e9b00 */
[----:B------:R-:W-:Y:S02]  /*1690*/  IMAD R51, R43, R36, RZ ;  /* 0x000000242b337224 */ /* 0x000fe400078e02ff */
[----:B-1----:R-:W-:-:S04]  /*16a0*/  IMAD.WIDE R46, R59, c[0x0][0x3e8], R60 ;  /* 0x0000fa003b2e7a25 */ /* 0x002fc800078e023c */
[----:B------:R-:W-:-:S04]  /*16b0*/  IMAD.WIDE R48, R59, c[0x0][0x3e4], R44 ;  /* 0x0000f9003b307a25 */ /* 0x000fc800078e022c */
[C---:B------:R-:W-:Y:S02]  /*16c0*/  IMAD R51, R42.reuse, R37, R51 ;  /* 0x000000252a337224 */ /* 0x040fe400078e0233 */
[----:B------:R-:W-:Y:S02]  /*16d0*/  IMAD.WIDE.U32 R42, R42, R36, R38 ;  /* 0x000000242a2a7225 */ /* 0x000fe400078e0026 */
[----:B------:R1:W4:Y:S04]  /*16e0*/  LDG.E.64.CONSTANT R36, [R46.64] ;  /* 0x000000062e247981 */ /* 0x000328000c1e9b00 */
[----:B------:R1:W4:Y:S01]  /*16f0*/  LDG.E.64.CONSTANT R38, [R48.64] ;  /* 0x0000000630267981 */ /* 0x000322000c1e9b00 */
[----:B------:R-:W-:Y:S01]  /*1700*/  IADD3 R43, R43, R51, RZ ;  /* 0x000000332b2b7210 */ /* 0x000fe20007ffe0ff */
[----:B------:R-:W-:-:S02]  /*1710*/  IMAD R51, R53, R40, RZ ;  /* 0x0000002835337224 */ /* 0x000fc400078e02ff */
[----:B0-----:R-:W-:-:S04]  /*1720*/  IMAD.WIDE R60, R59, c[0x0][0x3e8], R46 ;  /* 0x0000fa003b3c7a25 */ /* 0x001fc800078e022e */
[----:B------:R-:W-:-:S04]  /*1730*/  IMAD.WIDE R44, R59, c[0x0][0x3e4], R48 ;  /* 0x0000f9003b2c7a25 */ /* 0x000fc800078e0230 */
[C---:B------:R-:W-:Y:S02]  /*1740*/  IMAD R56, R52.reuse, R41, R51 ;  /* 0x0000002934387224 */ /* 0x040fe400078e0233 */
[----:B------:R-:W-:Y:S02]  /*1750*/  IMAD.WIDE.U32 R52, R52, R40, R42 ;  /* 0x0000002834347225 */ /* 0x000fe400078e002a */
[----:B------:R-:W4:Y:S04]  /*1760*/  LDG.E.64.CONSTANT R40, [R60.64] ;  /* 0x000000063c287981 */ /* 0x000f28000c1e9b00 */
[----:B------:R0:W4:Y:S01]  /*1770*/  LDG.E.64.CONSTANT R42, [R44.64] ;  /* 0x000000062c2a7981 */ /* 0x000122000c1e9b00 */
[----:B-1----:R-:W-:-:S05]  /*1780*/  IMAD.WIDE R46, R59, c[0x0][0x3e8], R60 ;  /* 0x0000fa003b2e7a25 */ /* 0x002fca00078e023c */
[----:B------:R-:W4:Y:S01]  /*1790*/  LDG.E.64.CONSTANT R50, [R46.64] ;  /* 0x000000062e327981 */ /* 0x000f22000c1e9b00 */
[----:B0-----:R-:W-:-:S05]  /*17a0*/  IMAD.WIDE R44, R59, c[0x0][0x3e4], R44 ;  /* 0x0000f9003b2c7a25 */ /* 0x001fca00078e022c */
[----:B------:R-:W4:Y:S01]  /*17b0*/  LDG.E.64.CONSTANT R48, [R44.64] ;  /* 0x000000062c307981 */ /* 0x000f22000c1e9b00 */
[----:B------:R-:W-:Y:S01]  /*17c0*/  IADD3 R53, R53, R56, RZ ;  /* 0x0000003835357210 */ /* 0x000fe20007ffe0ff */
[----:B---3--:R-:W-:-:S04]  /*17d0*/  IMAD R9, R9, R10, RZ ;  /* 0x0000000a09097224 */ /* 0x008fc800078e02ff */
[C---:B------:R-:W-:Y:S02]  /*17e0*/  IMAD R11, R8.reuse, R11, R9 ;  /* 0x0000000b080b7224 */ /* 0x040fe400078e0209 */
[----:B------:R-:W-:-:S05]  /*17f0*/  IMAD.WIDE.U32 R8, R8, R10, R52 ;  /* 0x0000000a08087225 */ /* 0x000fca00078e0034 */
[----:B------:R-:W-:Y:S01]  /*1800*/  IADD3 R9, R9, R11, RZ ;  /* 0x0000000b09097210 */ /* 0x000fe20007ffe0ff */
[----:B------:R-:W-:-:S04]  /*1810*/  IMAD R11, R15, R12, RZ ;  /* 0x0000000c0f0b7224 */ /* 0x000fc800078e02ff */
[C---:B------:R-:W-:Y:S02]  /*1820*/  IMAD R11, R14.reuse, R13, R11 ;  /* 0x0000000d0e0b7224 */ /* 0x040fe400078e020b */
[----:B------:R-:W-:-:S05]  /*1830*/  IMAD.WIDE.U32 R8, R14, R12, R8 ;  /* 0x0000000c0e087225 */ /* 0x000fca00078e0008 */
[----:B------:R-:W-:Y:S01]  /*1840*/  IADD3 R9, R9, R11, RZ ;  /* 0x0000000b09097210 */ /* 0x000fe20007ffe0ff */
[----:B------:R-:W-:-:S04]  /*1850*/  IMAD R11, R17, R18, RZ ;  /* 0x00000012110b7224 */ /* 0x000fc800078e02ff */
[C---:B------:R-:W-:Y:S02]  /*1860*/  IMAD R11, R16.reuse, R19, R11 ;  /* 0x00000013100b7224 */ /* 0x040fe400078e020b */
[----:B------:R-:W-:-:S05]  /*1870*/  IMAD.WIDE.U32 R16, R16, R18, R8 ;  /* 0x0000001210107225 */ /* 0x000fca00078e0008 */
[----:B------:R-:W-:Y:S02]  /*1880*/  IADD3 R17, R17, R11, RZ ;  /* 0x0000000b11117210 */ /* 0x000fe40007ffe0ff */
[----:B------:R-:W-:-:S04]  /*1890*/  IADD3 R55, R55, -0x10, RZ ;  /* 0xfffffff037377810 */ /* 0x000fc80007ffe0ff */
[----:B------:R-:W-:Y:S02]  /*18a0*/  ISETP.GT.AND P1, PT, R55, 0xc, PT ;  /* 0x0000000c3700780c */ /* 0x000fe40003f24270 */
[----:B------:R-:W-:Y:S01]  /*18b0*/  IADD3 R0, R0, 0x10, RZ ;  /* 0x0000001000007810 */ /* 0x000fe20007ffe0ff */
[----:B--2---:R-:W-:-:S04]  /*18c0*/  IMAD R9, R21, R22, RZ ;  /* 0x0000001615097224 */ /* 0x004fc800078e02ff */
[C---:B------:R-:W-:Y:S02]  /*18d0*/  IMAD R9, R20.reuse, R23, R9 ;  /* 0x0000001714097224 */ /* 0x040fe400078e0209 */
[----:B------:R-:W-:-:S05]  /*18e0*/  IMAD.WIDE.U32 R20, R20, R22, R16 ;  /* 0x0000001614147225 */ /* 0x000fca00078e0010 */
[----:B------:R-:W-:Y:S01]  /*18f0*/  IADD3 R21, R21, R9, RZ ;  /* 0x0000000915157210 */ /* 0x000fe20007ffe0ff */
[----:B----4-:R-:W-:-:S04]  /*1900*/  IMAD R9, R25, R26, RZ ;  /* 0x0000001a19097224 */ /* 0x010fc800078e02ff */
        /* <DEDUP_REMOVED lines=20> */
[----:B------:R-:W-:-:S04]  /*1a50*/  IMAD.WIDE.U32 R20, R50, R48, R40 ;  /* 0x0000003032147225 */ /* 0x000fc800078e0028 */
[----:B------:R-:W-:Y:S02]  /*1a60*/  IMAD R11, R50, R49, R11 ;  /* 0x00000031320b7224 */ /* 0x000fe400078e020b */
[----:B------:R-:W-:-:S03]  /*1a70*/  IMAD.WIDE R42, R59, c[0x0][0x3e8], R46 ;  /* 0x0000fa003b2a7a25 */ /* 0x000fc600078e022e */
[----:B------:R-:W-:Y:S01]  /*1a80*/  IADD3 R21, R21, R11, RZ ;  /* 0x0000000b15157210 */ /* 0x000fe20007ffe0ff */
[----:B------:R-:W-:Y:S01]  /*1a90*/  IMAD.WIDE R36, R59, c[0x0][0x3e4], R44 ;  /* 0x0000f9003b247a25 */ /* 0x000fe200078e022c */
[----:B------:R-:W-:Y:S05]  /*1aa0*/  @P1 BRA `(.L_x_571) ;  /* 0xfffff7b000001947 */ /* 0x000fea000383ffff */
.L_x_570:
[----:B------:R-:W-:-:S13]  /*1ab0*/  ISETP.GT.AND P1, PT, R55, 0x4, PT ;  /* 0x000000043700780c */ /* 0x000fda0003f24270 */
[----:B------:R-:W-:Y:S05]  /*1ac0*/  @!P1 BRA `(.L_x_572) ;  /* 0x0000044000009947 */ /* 0x000fea0003800000 */
[----:B------:R-:W-:Y:S01]  /*1ad0*/  MOV R16, 0x8 ;  /* 0x0000000800107802 */ /* 0x000fe20000000f00 */
[----:B------:R0:W2:Y:S04]  /*1ae0*/  LDG.E.64.CONSTANT R8, [R42.64] ;  /* 0x000000062a087981 */ /* 0x0000a8000c1e9b00 */
[----:B------:R1:W2:Y:S01]  /*1af0*/  LDG.E.64.CONSTANT R10, [R36.64] ;  /* 0x00000006240a7981 */ /* 0x0002a2000c1e9b00 */
        /* <DEDUP_REMOVED lines=12> */
[----:B0-----:R-:W-:-:S04]  /*1bc0*/  IMAD.WIDE R42, R16, c[0x0][0x3e8], R40 ;  /* 0x0000fa00102a7a25 */ /* 0x001fc800078e0228 */
[C---:B------:R-:W-:Y:S01]  /*1bd0*/  IMAD.WIDE R44, R16.reuse, c[0x0][0x3e4], R38 ;  /* 0x0000f900102c7a25 */ /* 0x040fe200078e0226 */
[----:B------:R0:W4:Y:S04]  /*1be0*/  LDG.E.64.CONSTANT R28, [R42.64] ;  /* 0x000000062a1c7981 */ /* 0x000128000c1e9b00 */
[----:B---3--:R3:W4:Y:S01]  /*1bf0*/  LDG.E.64.CONSTANT R30, [R44.64] ;  /* 0x000000062c1e7981 */ /* 0x008722000c1e9b00 */
[----:B------:R-:W-:-:S04]  /*1c00*/  IMAD.WIDE R50, R16, c[0x0][0x3e8], R42 ;  /* 0x0000fa0010327a25 */ /* 0x000fc800078e022a */
[C---:B------:R-:W-:Y:S01]  /*1c10*/  IMAD.WIDE R48, R16.reuse, c[0x0][0x3e4], R44 ;  /* 0x0000f90010307a25 */ /* 0x040fe200078e022c */
[----:B------:R-:W4:Y:S04]  /*1c20*/  LDG.E.64.CONSTANT R32, [R50.64] ;  /* 0x0000000632207981 */ /* 0x000f28000c1e9b00 */
[----:B------:R-:W4:Y:S01]  /*1c30*/  LDG.E.64.CONSTANT R34, [R48.64] ;  /* 0x0000000630227981 */ /* 0x000f22000c1e9b00 */
[----:B------:R-:W-:-:S04]  /*1c40*/  IMAD.WIDE R58, R16, c[0x0][0x3e8], R50 ;  /* 0x0000fa00103a7a25 */ /* 0x000fc800078e0232 */
[C---:B------:R-:W-:Y:S01]  /*1c50*/  IMAD.WIDE R52, R16.reuse, c[0x0][0x3e4], R48 ;  /* 0x0000f90010347a25 */ /* 0x040fe200078e0230 */
[----:B-1----:R-:W4:Y:S04]  /*1c60*/  LDG.E.64.CONSTANT R38, [R58.64] ;  /* 0x000000063a267981 */ /* 0x002f28000c1e9b00 */
[----:B------:R-:W4:Y:S01]  /*1c70*/  LDG.E.64.CONSTANT R40, [R52.64] ;  /* 0x0000000634287981 */ /* 0x000f22000c1e9b00 */
[----:B------:R-:W-:-:S04]  /*1c80*/  IMAD.WIDE R36, R16, c[0x0][0x3e4], R52 ;  /* 0x0000f90010247a25 */ /* 0x000fc800078e0234 */
[----:B0-----:R-:W-:Y:S01]  /*1c90*/  IMAD.WIDE R42, R16, c[0x0][0x3e8], R58 ;  /* 0x0000fa00102a7a25 */ /* 0x001fe200078e023a */
[----:B------:R0:W4:Y:S04]  /*1ca0*/  LDG.E.64.CONSTANT R46, [R36.64] ;  /* 0x00000006242e7981 */ /* 0x000128000c1e9b00 */
[----:B---3--:R1:W3:Y:S01]  /*1cb0*/  LDG.E.64.CONSTANT R44, [R42.64] ;  /* 0x000000062a2c7981 */ /* 0x0082e2000c1e9b00 */
[----:B------:R-:W-:Y:S02]  /*1cc0*/  PLOP3.LUT P0, PT, PT, PT, PT, 0x8, 0x0 ;  /* 0x000000000000781c */ /* 0x000fe40003f0e170 */
[----:B------:R-:W-:Y:S02]  /*1cd0*/  IADD3 R0, R0, 0x8, RZ ;  /* 0x0000000800007810 */ /* 0x000fe40007ffe0ff */
[----:B------:R-:W-:Y:S01]  /*1ce0*/  IADD3 R55, R55, -0x8, RZ ;  /* 0xfffffff837377810 */ /* 0x000fe20007ffe0ff */
[----:B0-----:R-:W-:-:S04]  /*1cf0*/  IMAD.WIDE R36, R16, c[0x0][0x3e4], R36 ;  /* 0x0000f90010247a25 */ /* 0x001fc800078e0224 */
[----:B-1----:R-:W-:-:S04]  /*1d00*/  IMAD.WIDE R42, R16, c[0x0][0x3e8], R42 ;  /* 0x0000fa00102a7a25 */ /* 0x002fc800078e022a */
[-C--:B--2---:R-:W-:Y:S02]  /*1d10*/  IMAD R9, R9, R10.reuse, RZ ;  /* 0x0000000a09097224 */ /* 0x084fe400078e02ff */
[----:B-----5:R-:W-:-:S04]  /*1d20*/  IMAD.WIDE.U32 R20, R8, R10, R20 ;  /* 0x0000000a08147225 */ /* 0x020fc800078e0014 */
[----:B------:R-:W-:-:S05]  /*1d30*/  IMAD R9, R8, R11, R9 ;  /* 0x0000000b08097224 */ /* 0x000fca00078e0209 */
        /* <DEDUP_REMOVED lines=19> */
[----:B------:R-:W-:-:S04]  /*1e70*/  IMAD.WIDE.U32 R32, R32, R34, R28 ;  /* 0x0000002220207225 */ /* 0x000fc800078e001c */
[----:B---3--:R-:W-:Y:S01]  /*1e80*/  IMAD R11, R45, R46, RZ ;  /* 0x0000002e2d0b7224 */ /* 0x008fe200078e02ff */
[----:B------:R-:W-:Y:S01]  /*1e90*/  IADD3 R33, R33, R9, RZ ;  /* 0x0000000921217210 */ /* 0x000fe20007ffe0ff */
[-C--:B------:R-:W-:Y:S02]  /*1ea0*/  IMAD R9, R39, R40.reuse, RZ ;  /* 0x0000002827097224 */ /* 0x080fe400078e02ff */
[----:B------:R-:W-:Y:S02]  /*1eb0*/  IMAD R11, R44, R47, R11 ;  /* 0x0000002f2c0b7224 */ /* 0x000fe400078e020b */
[C---:B------:R-:W-:Y:S02]  /*1ec0*/  IMAD R9, R38.reuse, R41, R9 ;  /* 0x0000002926097224 */ /* 0x040fe400078e0209 */
[----:B------:R-:W-:-:S05]  /*1ed0*/  IMAD.WIDE.U32 R38, R38, R40, R32 ;  /* 0x0000002826267225 */ /* 0x000fca00078e0020 */
[----:B------:R-:W-:-:S05]  /*1ee0*/  IADD3 R39, R39, R9, RZ ;  /* 0x0000000927277210 */ /* 0x000fca0007ffe0ff */
[----:B------:R-:W-:-:S05]  /*1ef0*/  IMAD.WIDE.U32 R20, R44, R46, R38 ;  /* 0x0000002e2c147225 */ /* 0x000fca00078e0026 */
[----:B------:R-:W-:Y:S02]  /*1f00*/  IADD3 R21, R21, R11, RZ ;  /* 0x0000000b15157210 */ /* 0x000fe40007ffe0ff */
.L_x_572:
[----:B------:R-:W-:-:S13]  /*1f10*/  ISETP.NE.OR P0, PT, R55, RZ, P0 ;  /* 0x000000ff3700720c */ /* 0x000fda0000705670 */
[----:B------:R-:W-:Y:S05]  /*1f20*/  @!P0 BRA `(.L_x_568) ;  /* 0x0000025000008947 */ /* 0x000fea0003800000 */
.L_x_569:
[----:B------:R-:W-:Y:S01]  /*1f30*/  MOV R8, 0x8 ;  /* 0x0000000800087802 */ /* 0x000fe20000000f00 */
[----:B------:R0:W2:Y:S04]  /*1f40*/  LDG.E.64.CONSTANT R24, [R42.64] ;  /* 0x000000062a187981 */ /* 0x0000a8000c1e9b00 */
[----:B------:R1:W2:Y:S01]  /*1f50*/  LDG.E.64.CONSTANT R26, [R36.64] ;  /* 0x00000006241a7981 */ /* 0x0002a2000c1e9b00 */
[----:B------:R-:W-:-:S04]  /*1f60*/  IMAD.WIDE R30, R8, c[0x0][0x3e8], R42 ;  /* 0x0000fa00081e7a25 */ /* 0x000fc800078e022a */
[C---:B------:R-:W-:Y:S01]  /*1f70*/  IMAD.WIDE R28, R8.reuse, c[0x0][0x3e4], R36 ;  /* 0x0000f900081c7a25 */ /* 0x040fe200078e0224 */
[----:B------:R-:W3:Y:S04]  /*1f80*/  LDG.E.64.CONSTANT R32, [R30.64] ;  /* 0x000000061e207981 */ /* 0x000ee8000c1e9b00 */
[----:B------:R-:W3:Y:S01]  /*1f90*/  LDG.E.64.CONSTANT R34, [R28.64] ;  /* 0x000000061c227981 */ /* 0x000ee2000c1e9b00 */
[----:B------:R-:W-:-:S04]  /*1fa0*/  IMAD.WIDE R40, R8, c[0x0][0x3e8], R30 ;  /* 0x0000fa0008287a25 */ /* 0x000fc800078e021e */
[C---:B------:R-:W-:Y:S01]  /*1fb0*/  IMAD.WIDE R38, R8.reuse, c[0x0][0x3e4], R28 ;  /* 0x0000f90008267a25 */ /* 0x040fe200078e021c */
[----:B------:R-:W4:Y:S04]  /*1fc0*/  LDG.E.64.CONSTANT R18, [R40.64] ;  /* 0x0000000628127981 */ /* 0x000f28000c1e9b00 */
[----:B------:R-:W4:Y:S01]  /*1fd0*/  LDG.E.64.CONSTANT R22, [R38.64] ;  /* 0x0000000626167981 */ /* 0x000f22000c1e9b00 */
[----:B------:R-:W-:-:S04]  /*1fe0*/  IMAD.WIDE R10, R8, c[0x0][0x3e4], R38 ;  /* 0x0000f900080a7a25 */ /* 0x000fc800078e0226 */
[C---:B------:R-:W-:Y:S01]  /*1ff0*/  IMAD.WIDE R12, R8.reuse, c[0x0][0x3e8], R40 ;  /* 0x0000fa00080c7a25 */ /* 0x040fe200078e0228 */
[----:B------:R-:W4:Y:S04]  /*2000*/  LDG.E.64.CONSTANT R16, [R10.64] ;  /* 0x000000060a107981 */ /* 0x000f28000c1e9b00 */
[----:B------:R-:W4:Y:S01]  /*2010*/  LDG.E.64.CONSTANT R14, [R12.64] ;  /* 0x000000060c0e7981 */ /* 0x000f22000c1e9b00 */
[----:B------:R-:W-:Y:S01]  /*2020*/  IADD3 R55, R55, -0x4, RZ ;  /* 0xfffffffc37377810 */ /* 0x000fe20007ffe0ff */
[----:B0-----:R-:W-:Y:S01]  /*2030*/  IMAD.WIDE R42, R8, c[0x0][0x3e8], R12 ;  /* 0x0000fa00082a7a25 */ /* 0x001fe200078e020c */
[----:B------:R-:W-:Y:S02]  /*2040*/  IADD3 R0, R0, 0x4, RZ ;  /* 0x0000000400007810 */ /* 0x000fe40007ffe0ff */
[----:B------:R-:W-:Y:S01]  /*2050*/  ISETP.NE.AND P0, PT, R55, RZ, PT ;  /* 0x000000ff3700720c */ /* 0x000fe20003f05270 */
[----:B-1----:R-:W-:-:S04]  /*2060*/  IMAD.WIDE R36, R8, c[0x0][0x3e4], R10 ;  /* 0x0000f90008247a25 */ /* 0x002fc800078e020a */
[-C--:B--2---:R-:W-:Y:S02]  /*2070*/  IMAD R9, R25, R26.reuse, RZ ;  /* 0x0000001a19097224 */ /* 0x084fe400078e02ff */
[----:B-----5:R-:W-:-:S04]  /*2080*/  IMAD.WIDE.U32 R20, R24, R26, R20 ;  /* 0x0000001a18147225 */ /* 0x020fc800078e0014 */
[----:B------:R-:W-:-:S05]  /*2090*/  IMAD R9, R24, R27, R9 ;  /* 0x0000001b18097224 */ /* 0x000fca00078e0209 */
[----:B------:R-:W-:Y:S01]  /*20a0*/  IADD3 R21, R21, R9, RZ ;  /* 0x0000000915157210 */ /* 0x000fe20007ffe0ff */
[----:B---3--:R-:W-:-:S04]  /*20b0*/  IMAD R9, R33, R34, RZ ;  /* 0x0000002221097224 */ /* 0x008fc800078e02ff */
[C---:B------:R-:W-:Y:S02]  /*20c0*/  IMAD R9, R32.reuse, R35, R9 ;  /* 0x0000002320097224 */ /* 0x040fe400078e0209 */
[----:B------:R-:W-:-:S05]  /*20d0*/  IMAD.WIDE.U32 R20, R32, R34, R20 ;  /* 0x0000002220147225 */ /* 0x000fca00078e0014 */
[----:B------:R-:W-:Y:S01]  /*20e0*/  IADD3 R21, R21, R9, RZ ;  /* 0x0000000915157210 */ /* 0x000fe20007ffe0ff */
[----:B----4-:R-:W-:-:S04]  /*20f0*/  IMAD R9, R19, R22, RZ ;  /* 0x0000001613097224 */ /* 0x010fc800078e02ff */
[C---:B------:R-:W-:Y:S02]  /*2100*/  IMAD R9, R18.reuse, R23, R9 ;  /* 0x0000001712097224 */ /* 0x040fe400078e0209 */
[----:B------:R-:W-:-:S04]  /*2110*/  IMAD.WIDE.U32 R18, R18, R22, R20 ;  /* 0x0000001612127225 */ /* 0x000fc800078e0014 */
[----:B------:R-:W-:Y:S01]  /*2120*/  IMAD R15, R15, R16, RZ ;  /* 0x000000100f0f7224 */ /* 0x000fe200078e02ff */
[----:B------:R-:W-:-:S03]  /*2130*/  IADD3 R19, R19, R9, RZ ;  /* 0x0000000913137210 */ /* 0x000fc60007ffe0ff */
[C---:B------:R-:W-:Y:S02]  /*2140*/  IMAD R15, R14.reuse, R17, R15 ;  /* 0x000000110e0f7224 */ /* 0x040fe400078e020f */
[----:B------:R-:W-:-:S05]  /*2150*/  IMAD.WIDE.U32 R20, R14, R16, R18 ;  /* 0x000000100e147225 */ /* 0x000fca00078e0012 */
[----:B------:R-:W-:Y:S01]  /*2160*/  IADD3 R21, R21, R15, RZ ;  /* 0x0000000f15157210 */ /* 0x000fe20007ffe0ff */
[----:B------:R-:W-:Y:S05]  /*2170*/  @P0 BRA `(.L_x_569) ;  /* 0xfffffdb000000947 */ /* 0x000fea000383ffff */
.L_x_568:
        /* <DEDUP_REMOVED lines=9> */
[-C--:B--2---:R-:W-:Y:S02]  /*2210*/  IMAD R13, R11, R8.reuse, RZ ;  /* 0x000000080b0d7224 */ /* 0x084fe400078e02ff */
[----:B-----5:R-:W-:-:S04]  /*2220*/  IMAD.WIDE.U32 R20, R10, R8, R20 ;  /* 0x000000080a147225 */ /* 0x020fc800078e0014 */
[----:B------:R-:W-:-:S05]  /*2230*/  IMAD R13, R10, R9, R13 ;  /* 0x000000090a0d7224 */ /* 0x000fca00078e020d */
[----:B------:R-:W-:Y:S01]  /*2240*/  IADD3 R21, R21, R13, RZ ;  /* 0x0000000d15157210 */ /* 0x000fe20007ffe0ff */
[----:B------:R-:W-:Y:S05]  /*2250*/  @!P0 BRA `(.L_x_573) ;  /* 0x0000016000008947 */ /* 0x000fea0003800000 */
[----:B------:R-:W-:Y:S02]  /*2260*/  ISETP.NE.AND P0, PT, R54, 0x2, PT ;  /* 0x000000023600780c */ /* 0x000fe40003f05270 */
[----:B------:R-:W-:Y:S02]  /*2270*/  IADD3 R17, R17, c[0x0][0x3e8], RZ ;  /* 0x0000fa0011117a10 */ /* 0x000fe40007ffe0ff */
[----:B------:R-:W-:-:S03]  /*2280*/  IADD3 R13, R15, c[0x0][0x3e4], RZ ;  /* 0x0000f9000f0d7a10 */ /* 0x000fc60007ffe0ff */
[----:B------:R-:W-:-:S04]  /*2290*/  IMAD.WIDE R10, R17, 0x8, R2 ;  /* 0x00000008110a7825 */ /* 0x000fc800078e0202 */
[----:B------:R-:W-:Y:S02]  /*22a0*/  IMAD.WIDE R8, R13, 0x8, R4 ;  /* 0x000000080d087825 */ /* 0x000fe400078e0204 */
[----:B------:R-:W-:Y:S01]  /*22b0*/  @P0 IADD3 R15, R17, c[0x0][0x3e8], RZ ;  /* 0x0000fa00110f0a10 */ /* 0x000fe20007ffe0ff */
[----:B------:R-:W2:Y:S01]  /*22c0*/  LDG.E.64.CONSTANT R10, [R10.64] ;  /* 0x000000060a0a7981 */ /* 0x000ea2000c1e9b00 */
[----:B------:R-:W-:-:S03]  /*22d0*/  @P0 IADD3 R13, R13, c[0x0][0x3e4], RZ ;  /* 0x0000f9000d0d0a10 */ /* 0x000fc60007ffe0ff */
[----:B------:R-:W2:Y:S01]  /*22e0*/  LDG.E.64.CONSTANT R8, [R8.64] ;  /* 0x0000000608087981 */ /* 0x000ea2000c1e9b00 */
[----:B------:R-:W-:-:S04]  /*22f0*/  @P0 IMAD.WIDE R2, R15, 0x8, R2 ;  /* 0x000000080f020825 */ /* 0x000fc800078e0202 */
[----:B------:R-:W-:Y:S02]  /*2300*/  @P0 IMAD.WIDE R4, R13, 0x8, R4 ;  /* 0x000000080d040825 */ /* 0x000fe400078e0204 */
[----:B------:R-:W3:Y:S04]  /*2310*/  @P0 LDG.E.64.CONSTANT R2, [R2.64] ;  /* 0x0000000602020981 */ /* 0x000ee8000c1e9b00 */
[----:B------:R-:W3:Y:S01]  /*2320*/  @P0 LDG.E.64.CONSTANT R4, [R4.64] ;  /* 0x0000000604040981 */ /* 0x000ee2000c1e9b00 */
[-C--:B--2---:R-:W-:Y:S02]  /*2330*/  IMAD R13, R11, R8.reuse, RZ ;  /* 0x000000080b0d7224 */ /* 0x084fe400078e02ff */
[----:B------:R-:W-:-:S04]  /*2340*/  IMAD.WIDE.U32 R20, R10, R8, R20 ;  /* 0x000000080a147225 */ /* 0x000fc800078e0014 */
[----:B------:R-:W-:Y:S02]  /*2350*/  IMAD R13, R10, R9, R13 ;  /* 0x000000090a0d7224 */ /* 0x000fe400078e020d */
[----:B---3--:R-:W-:-:S03]  /*2360*/  @P0 IMAD R15, R3, R4, RZ ;  /* 0x00000004030f0224 */ /* 0x008fc600078e02ff */
[----:B------:R-:W-:Y:S01]  /*2370*/  IADD3 R21, R21, R13, RZ ;  /* 0x0000000d15157210 */ /* 0x000fe20007ffe0ff */
[----:B------:R-:W-:-:S04]  /*2380*/  @P0 IMAD R15, R2, R5, R15 ;  /* 0x00000005020f0224 */ /* 0x000fc800078e020f */
[----:B------:R-:W-:-:S05]  /*2390*/  @P0 IMAD.WIDE.U32 R2, R2, R4, R20 ;  /* 0x0000000402020225 */ /* 0x000fca00078e0014 */
[----:B------:R-:W-:Y:S02]  /*23a0*/  @P0 IADD3 R21, R3, R15, RZ ;  /* 0x0000000f03150210 */ /* 0x000fe40007ffe0ff */
[----:B------:R-:W-:-:S05]  /*23b0*/  @P0 MOV R20, R2 ;  /* 0x0000000200140202 */ /* 0x000fca0000000f00 */
.L_x_573:
[----:B-----5:R0:W-:Y:S02]  /*23c0*/  STG.E.64 [R6.64], R20 ;  /* 0x0000001406007986 */ /* 0x0201e4000c101b06 */
.L_x_567:
[----:B------:R-:W-:Y:S02]  /*23d0*/  IADD3 R57, R57, 0x80, RZ ;  /* 0x0000008039397810 */ /* 0x000fe40007ffe0ff */
.L_x_565:
[----:B------:R-:W-:Y:S05]  /*23e0*/  BSYNC B0 ;  /* 0x0000000000007941 */ /* 0x000fea0003800000 */
.L_x_564:
        /* <DEDUP_REMOVED lines=258> */
.L_x_577:
        /* <DEDUP_REMOVED lines=28> */
.L_x_582:
        /* <DEDUP_REMOVED lines=133> */
.L_x_581:
        /* <DEDUP_REMOVED lines=70> */
.L_x_583:
[----:B------:R-:W-:-:S13]  /*4280*/  ISETP.NE.OR P0, PT, R55, RZ, P0 ;  /* 0x000000ff3700720c */ /* 0x000fda0000705670 */
[----:B------:R-:W-:Y:S05]  /*4290*/  @!P0 BRA `(.L_x_579) ;  /* 0x0000025000008947 */ /* 0x000fea0003800000 */
.L_x_580:
        /* <DEDUP_REMOVED lines=37> */
.L_x_579:
        /* <DEDUP_REMOVED lines=36> */
.L_x_584:
[----:B-----5:R0:W-:Y:S02]  /*4730*/  STG.E.64 [R6.64], R20 ;  /* 0x0000001406007986 */ /* 0x0201e4000c101b06 */
.L_x_578:
[----:B------:R-:W-:-:S04]  /*4740*/  IADD3 R57, R57, 0x80, RZ ;  /* 0x0000008039397810 */ /* 0x000fc80007ffe0ff */
[----:B------:R-:W-:-:S13]  /*4750*/  ISETP.GE.AND P0, PT, R57, c[0x0][0x160], PT ;  /* 0x0000580039007a0c */ /* 0x000fda0003f06270 */
[----:B------:R-:W-:Y:S05]  /*4760*/  @P0 BRA `(.L_x_585) ;  /* 0x00004b3000000947 */ /* 0x000fea0003800000 */
        /* <DEDUP_REMOVED lines=254> */
.L_x_586:
        /* <DEDUP_REMOVED lines=32> */
.L_x_591:
[----:B------:R0:W2:Y:S01]  /*5950*/  LDG.E.64.CONSTANT R20, [R50.64] ;  /* 0x0000000632147981 */ /* 0x0000a2000c1e9b00 */
[----:B------:R-:W-:Y:S02]  /*5960*/  MOV R59, c[0x0][0x3e4] ;  /* 0x0000f900003b7a02 */ /* 0x000fe40000000f00 */
[----:B------:R-:W-:Y:S01]  /*5970*/  IADD3 R14, P1, R12, UR8, RZ ;  /* 0x000000080c0e7c10 */ /* 0x000fe2000ff3e0ff */
[----:B------:R1:W2:Y:S02]  /*5980*/  LDG.E.64.CONSTANT R38, [R12.64] ;  /* 0x000000060c267981 */ /* 0x0002a4000c1e9b00 */
[----:B------:R-:W-:Y:S01]  /*5990*/  IMAD.WIDE R2, R59, 0x8, R50 ;  /* 0x000000083b027825 */ /* 0x000fe200078e0232 */
[----:B------:R-:W-:Y:S02]  /*59a0*/  IADD3.X R15, R13, UR4, RZ, P1, !PT ;  /* 0x000000040d0f7c10 */ /* 0x000fe40008ffe4ff */
[----:B------:R-:W-:Y:S02]  /*59b0*/  IADD3 R16, P1, R14, UR8, RZ ;  /* 0x000000080e107c10 */ /* 0x000fe4000ff3e0ff */
[----:B------:R3:W4:Y:S04]  /*59c0*/  LDG.E.64.CONSTANT R22, [R2.64] ;  /* 0x0000000602167981 */ /* 0x000728000c1e9b00 */
[----:B------:R0:W4:Y:S01]  /*59d0*/  LDG.E.64.CONSTANT R24, [R14.64] ;  /* 0x000000060e187981 */ /* 0x000122000c1e9b00 */
[----:B------:R-:W-:Y:S01]  /*59e0*/  IADD3.X R17, R15, UR4, RZ, P1, !PT ;  /* 0x000000040f117c10 */ /* 0x000fe20008ffe4ff */
[----:B------:R-:W-:Y:S01]  /*59f0*/  IMAD.WIDE R10, R59, 0x8, R2 ;  /* 0x000000083b0a7825 */ /* 0x000fe200078e0202 */
[----:B------:R-:W-:-:S03]  /*5a00*/  IADD3 R34, P1, R16, UR8, RZ ;  /* 0x0000000810227c10 */ /* 0x000fc6000ff3e0ff */
[----:B------:R0:W4:Y:S04]  /*5a10*/  LDG.E.64.CONSTANT R26, [R16.64] ;  /* 0x00000006101a7981 */ /* 0x000128000c1e9b00 */
[----:B------:R0:W4:Y:S01]  /*5a20*/  LDG.E.64.CONSTANT R28, [R10.64] ;  /* 0x000000060a1c7981 */ /* 0x000122000c1e9b00 */
[----:B-1----:R-:W-:Y:S01]  /*5a30*/  IMAD.WIDE R12, R59, 0x8, R10 ;  /* 0x000000083b0c7825 */ /* 0x002fe200078e020a */
[----:B------:R-:W-:-:S04]  /*5a40*/  IADD3.X R35, R17, UR4, RZ, P1, !PT ;  /* 0x0000000411237c10 */ /* 0x000fc80008ffe4ff */
[----:B------:R1:W4:Y:S04]  /*5a50*/  LDG.E.64.CONSTANT R32, [R12.64] ;  /* 0x000000060c207981 */ /* 0x000328000c1e9b00 */
[----:B------:R1:W4:Y:S01]  /*5a60*/  LDG.E.64.CONSTANT R30, [R34.64] ;  /* 0x00000006221e7981 */ /* 0x000322000c1e9b00 */
[----:B------:R-:W-:Y:S01]  /*5a70*/  IADD3 R40, P1, R34, UR8, RZ ;  /* 0x0000000822287c10 */ /* 0x000fe2000ff3e0ff */
[----:B0-----:R-:W-:-:S03]  /*5a80*/  IMAD.WIDE R14, R59, 0x8, R12 ;  /* 0x000000083b0e7825 */ /* 0x001fc600078e020c */
[----:B------:R-:W-:Y:S02]  /*5a90*/  IADD3.X R41, R35, UR4, RZ, P1, !PT ;  /* 0x0000000423297c10 */ /* 0x000fe40008ffe4ff */
[----:B------:R0:W4:Y:S01]  /*5aa0*/  LDG.E.64.CONSTANT R44, [R14.64] ;  /* 0x000000060e2c7981 */ /* 0x000122000c1e9b00 */
[----:B------:R-:W-:-:S03]  /*5ab0*/  IADD3 R50, P1, R40, UR8, RZ ;  /* 0x0000000828327c10 */ /* 0x000fc6000ff3e0ff */
[----:B---3--:R3:W4:Y:S01]  /*5ac0*/  LDG.E.64.CONSTANT R2, [R40.64] ;  /* 0x0000000628027981 */ /* 0x008722000c1e9b00 */
[----:B------:R-:W-:Y:S01]  /*5ad0*/  IADD3.X R51, R41, UR4, RZ, P1, !PT ;  /* 0x0000000429337c10 */ /* 0x000fe20008ffe4ff */
[----:B------:R-:W-:-:S04]  /*5ae0*/  IMAD.WIDE R16, R59, 0x8, R14 ;  /* 0x000000083b107825 */ /* 0x000fc800078e020e */
[----:B------:R0:W4:Y:S04]  /*5af0*/  LDG.E.64.CONSTANT R48, [R50.64] ;  /* 0x0000000632307981 */ /* 0x000128000c1e9b00 */
[----:B------:R0:W4:Y:S01]  /*5b00*/  LDG.E.64.CONSTANT R42, [R16.64] ;  /* 0x00000006102a7981 */ /* 0x000122000c1e9b00 */
[----:B------:R-:W-:Y:S01]  /*5b10*/  IADD3 R52, P1, R50, UR8, RZ ;  /* 0x0000000832347c10 */ /* 0x000fe2000ff3e0ff */
[----:B------:R-:W-:-:S03]  /*5b20*/  IMAD.WIDE R36, R59, 0x8, R16 ;  /* 0x000000083b247825 */ /* 0x000fc600078e0210 */
[----:B------:R-:W-:Y:S02]  /*5b30*/  IADD3.X R53, R51, UR4, RZ, P1, !PT ;  /* 0x0000000433357c10 */ /* 0x000fe40008ffe4ff */
[----:B------:R0:W4:Y:S01]  /*5b40*/  LDG.E.64.CONSTANT R10, [R36.64] ;  /* 0x00000006240a7981 */ /* 0x000122000c1e9b00 */
[----:B------:R-:W-:-:S03]  /*5b50*/  IADD3 R54, P1, R52, UR8, RZ ;  /* 0x0000000834367c10 */ /* 0x000fc6000ff3e0ff */
[----:B-1----:R1:W4:Y:S01]  /*5b60*/  LDG.E.64.CONSTANT R12, [R52.64] ;  /* 0x00000006340c7981 */ /* 0x002322000c1e9b00 */
[----:B------:R-:W-:Y:S01]  /*5b70*/  IMAD.WIDE R46, R59, 0x8, R36 ;  /* 0x000000083b2e7825 */ /* 0x000fe200078e0224 */
[----:B------:R-:W-:Y:S02]  /*5b80*/  IADD3.X R55, R53, UR4, RZ, P1, !PT ;  /* 0x0000000435377c10 */ /* 0x000fe40008ffe4ff */
[----:B---3--:R-:W-:Y:S02]  /*5b90*/  IADD3 R40, P1, R54, UR8, RZ ;  /* 0x0000000836287c10 */ /* 0x008fe4000ff3e0ff */
[----:B0-----:R0:W3:Y:S04]  /*5ba0*/  LDG.E.64.CONSTANT R14, [R46.64] ;  /* 0x000000062e0e7981 */ /* 0x0010e8000c1e9b00 */
[----:B------:R1:W3:Y:S01]  /*5bb0*/  LDG.E.64.CONSTANT R16, [R54.64] ;  /* 0x0000000636107981 */ /* 0x0002e2000c1e9b00 */
[----:B------:R-:W-:Y:S01]  /*5bc0*/  IADD3.X R41, R55, UR4, RZ, P1, !PT ;  /* 0x0000000437297c10 */ /* 0x000fe20008ffe4ff */
[----:B------:R-:W-:-:S06]  /*5bd0*/  IMAD.WIDE R34, R59, 0x8, R46 ;  /* 0x000000083b227825 */ /* 0x000fcc00078e022e */
[----:B0-----:R-:W-:-:S04]  /*5be0*/  IMAD.WIDE R46, R59, 0x8, R34 ;  /* 0x000000083b2e7825 */ /* 0x001fc800078e0222 */
[-C--:B--2---:R-:W-:Y:S02]  /*5bf0*/  IMAD R39, R39, R20.reuse, RZ ;  /* 0x0000001427277224 */ /* 0x084fe400078e02ff */
[C---:B-----5:R-:W-:Y:S02]  /*5c00*/  IMAD.WIDE.U32 R36, R38.reuse, R20, R18 ;  /* 0x0000001426247225 */ /* 0x060fe400078e0012 */
[----:B------:R0:W2:Y:S02]  /*5c10*/  LDG.E.64.CONSTANT R18, [R34.64] ;  /* 0x0000000622127981 */ /* 0x0000a4000c1e9b00 */
[----:B------:R-:W-:Y:S02]  /*5c20*/  IMAD R39, R38, R21, R39 ;  /* 0x0000001526277224 */ /* 0x000fe400078e0227 */
[----:B------:R0:W2:Y:S01]  /*5c30*/  LDG.E.64.CONSTANT R20, [R40.64] ;  /* 0x0000000628147981 */ /* 0x0000a2000c1e9b00 */
[----:B------:R-:W-:Y:S02]  /*5c40*/  IADD3 R38, P1, R40, UR8, RZ ;  /* 0x0000000828267c10 */ /* 0x000fe4000ff3e0ff */
[----:B------:R-:W-:Y:S01]  /*5c50*/  IADD3 R37, R37, R39, RZ ;  /* 0x0000002725257210 */ /* 0x000fe20007ffe0ff */
[----:B----4-:R-:W-:Y:S01]  /*5c60*/  IMAD R25, R25, R22, RZ ;  /* 0x0000001619197224 */ /* 0x010fe200078e02ff */
[----:B------:R-:W-:-:S03]  /*5c70*/  IADD3.X R39, R41, UR4, RZ, P1, !PT ;  /* 0x0000000429277c10 */ /* 0x000fc60008ffe4ff */
[C---:B-1----:R-:W-:Y:S02]  /*5c80*/  IMAD R53, R24.reuse, R23, R25 ;  /* 0x0000001718357224 */ /* 0x042fe400078e0219 */
[----:B------:R-:W-:Y:S02]  /*5c90*/  IMAD.WIDE.U32 R50, R24, R22, R36 ;  /* 0x0000001618327225 */ /* 0x000fe400078e0024 */
[----:B------:R1:W4:Y:S01]  /*5ca0*/  LDG.E.64.CONSTANT R22, [R46.64] ;  /* 0x000000062e167981 */ /* 0x000322000c1e9b00 */
[----:B0-----:R-:W-:-:S03]  /*5cb0*/  IADD3 R34, P1, R38, UR8, RZ ;  /* 0x0000000826227c10 */ /* 0x001fc6000ff3e0ff */
[----:B------:R0:W4:Y:S01]  /*5cc0*/  LDG.E.64.CONSTANT R24, [R38.64] ;  /* 0x0000000626187981 */ /* 0x000122000c1e9b00 */
[----:B------:R-:W-:Y:S01]  /*5cd0*/  IADD3 R51, R51, R53, RZ ;  /* 0x0000003533337210 */ /* 0x000fe20007ffe0ff */
[----:B------:R-:W-:Y:S01]  /*5ce0*/  IMAD R27, R27, R28, RZ ;  /* 0x0000001c1b1b7224 */ /* 0x000fe200078e02ff */
[----:B------:R-:W-:Y:S01]  /*5cf0*/  IADD3.X R35, R39, UR4, RZ, P1, !PT ;  /* 0x0000000427237c10 */ /* 0x000fe20008ffe4ff */
[----:B------:R-:W-:-:S04]  /*5d00*/  IMAD.WIDE R36, R59, 0x8, R46 ;  /* 0x000000083b247825 */ /* 0x000fc800078e022e */
[C---:B------:R-:W-:Y:S02]  /*5d10*/  IMAD R41, R26.reuse, R29, R27 ;  /* 0x0000001d1a297224 */ /* 0x040fe400078e021b */
[----:B------:R-:W-:Y:S02]  /*5d20*/  IMAD.WIDE.U32 R50, R26, R28, R50 ;  /* 0x0000001c1a327225 */ /* 0x000fe400078e0032 */
[----:B------:R0:W4:Y:S01]  /*5d30*/  LDG.E.64.CONSTANT R26, [R36.64] ;  /* 0x00000006241a7981 */ /* 0x000122000c1e9b00 */
[----:B-1----:R-:W-:-:S03]  /*5d40*/  IADD3 R46, P1, R34, UR8, RZ ;  /* 0x00000008222e7c10 */ /* 0x002fc6000ff3e0ff */
[----:B------:R1:W4:Y:S01]  /*5d50*/  LDG.E.64.CONSTANT R28, [R34.64] ;  /* 0x00000006221c7981 */ /* 0x000322000c1e9b00 */
[----:B------:R-:W-:Y:S01]  /*5d60*/  IADD3 R51, R51, R41, RZ ;  /* 0x0000002933337210 */ /* 0x000fe20007ffe0ff */
[----:B------:R-:W-:Y:S01]  /*5d70*/  IMAD R31, R31, R32, RZ ;  /* 0x000000201f1f7224 */ /* 0x000fe200078e02ff */
[----:B------:R-:W-:Y:S01]  /*5d80*/  IADD3.X R47, R35, UR4, RZ, P1, !PT ;  /* 0x00000004232f7c10 */ /* 0x000fe20008ffe4ff */
[----:B------:R-:W-:Y:S01]  /*5d90*/  IMAD.WIDE R40, R59, 0x8, R36 ;  /* 0x000000083b287825 */ /* 0x000fe200078e0224 */
[----:B------:R-:W-:-:S03]  /*5da0*/  IADD3 R54, P1, R46, UR8, RZ ;  /* 0x000000082e367c10 */ /* 0x000fc6000ff3e0ff */
[C---:B------:R-:W-:Y:S02]  /*5db0*/  IMAD R53, R30.reuse, R33, R31 ;  /* 0x000000211e357224 */ /* 0x040fe400078e021f */
[----:B0-----:R-:W-:Y:S02]  /*5dc0*/  IMAD.WIDE.U32 R38, R30, R32, R50 ;  /* 0x000000201e267225 */ /* 0x001fe400078e0032 */
[----:B------:R0:W4:Y:S04]  /*5dd0*/  LDG.E.64.CONSTANT R30, [R40.64] ;  /* 0x00000006281e7981 */ /* 0x000128000c1e9b00 */
[----:B------:R0:W4:Y:S01]  /*5de0*/  LDG.E.64.CONSTANT R32, [R46.64] ;  /* 0x000000062e207981 */ /* 0x000122000c1e9b00 */
[----:B------:R-:W-:Y:S01]  /*5df0*/  IADD3.X R55, R47, UR4, RZ, P1, !PT ;  /* 0x000000042f377c10 */ /* 0x000fe20008ffe4ff */
[----:B------:R-:W-:Y:S01]  /*5e00*/  IMAD.WIDE R50, R59, 0x8, R40 ;  /* 0x000000083b327825 */ /* 0x000fe200078e0228 */
[----:B------:R-:W-:-:S03]  /*5e10*/  IADD3 R52, P1, R54, UR8, RZ ;  /* 0x0000000836347c10 */ /* 0x000fc6000ff3e0ff */
[----:B------:R3:W4:Y:S04]  /*5e20*/  LDG.E.64.CONSTANT R36, [R54.64] ;  /* 0x0000000636247981 */ /* 0x000728000c1e9b00 */
[----:B-1----:R1:W4:Y:S01]  /*5e30*/  LDG.E.64.CONSTANT R34, [R50.64] ;  /* 0x0000000632227981 */ /* 0x002322000c1e9b00 */
[----:B------:R-:W-:Y:S01]  /*5e40*/  IADD3 R39, R39, R53, RZ ;  /* 0x0000003527277210 */ /* 0x000fe20007ffe0ff */
[----:B------:R-:W-:Y:S01]  /*5e50*/  IMAD R3, R3, R44, RZ ;  /* 0x0000002c03037224 */ /* 0x000fe200078e02ff */
[----:B------:R-:W-:Y:S01]  /*5e60*/  IADD3.X R53, R55, UR4, RZ, P1, !PT ;  /* 0x0000000437357c10 */ /* 0x000fe20008ffe4ff */
[----:B0-----:R-:W-:-:S04]  /*5e70*/  IMAD.WIDE R46, R59, 0x8, R50 ;  /* 0x000000083b2e7825 */ /* 0x001fc800078e0232 */
[C---:B------:R-:W-:Y:S01]  /*5e80*/  IMAD R3, R2.reuse, R45, R3 ;  /* 0x0000002d02037224 */ /* 0x040fe200078e0203 */
[----:B------:R0:W4:Y:S01]  /*5e90*/  LDG.E.64.CONSTANT R40, [R52.64] ;  /* 0x0000000634287981 */ /* 0x000122000c1e9b00 */
[----:B------:R-:W-:Y:S01]  /*5ea0*/  IMAD.WIDE.U32 R44, R2, R44, R38 ;  /* 0x0000002c022c7225 */ /* 0x000fe200078e0026 */
[----:B------:R-:W-:Y:S02]  /*5eb0*/  IADD3 R2, P1, R52, UR8, RZ ;  /* 0x0000000834027c10 */ /* 0x000fe4000ff3e0ff */
[----:B------:R0:W4:Y:S01]  /*5ec0*/  LDG.E.64.CONSTANT R38, [R46.64] ;  /* 0x000000062e267981 */ /* 0x000122000c1e9b00 */
[----:B------:R-:W-:Y:S01]  /*5ed0*/  IMAD R61, R49, R42, RZ ;  /* 0x0000002a313d7224 */ /* 0x000fe200078e02ff */
[----:B------:R-:W-:Y:S01]  /*5ee0*/  IADD3 R45, R45, R3, RZ ;  /* 0x000000032d2d7210 */ /* 0x000fe20007ffe0ff */
[----:B-1----:R-:W-:Y:S01]  /*5ef0*/  IMAD.WIDE R50, R59, 0x8, R46 ;  /* 0x000000083b327825 */ /* 0x002fe200078e022e */
[----:B------:R-:W-:-:S03]  /*5f00*/  IADD3.X R3, R53, UR4, RZ, P1, !PT ;  /* 0x0000000435037c10 */ /* 0x000fc60008ffe4ff */
[C---:B------:R-:W-:Y:S02]  /*5f10*/  IMAD R61, R48.reuse, R43, R61 ;  /* 0x0000002b303d7224 */ /* 0x040fe400078e023d */
[----:B------:R-:W-:Y:S01]  /*5f20*/  IMAD.WIDE.U32 R48, R48, R42, R44 ;  /* 0x0000002a30307225 */ /* 0x000fe200078e002c */
[----:B0-----:R0:W4:Y:S01]  /*5f30*/  LDG.E.64.CONSTANT R46, [R2.64] ;  /* 0x00000006022e7981 */ /* 0x001122000c1e9b00 */
[----:B------:R-:W-:-:S03]  /*5f40*/  IADD3 R42, P1, R2, UR8, RZ ;  /* 0x00000008022a7c10 */ /* 0x000fc6000ff3e0ff */
[----:B------:R1:W4:Y:S01]  /*5f50*/  LDG.E.64.CONSTANT R44, [R50.64] ;  /* 0x00000006322c7981 */ /* 0x000322000c1e9b00 */
[----:B------:R-:W-:-:S05]  /*5f60*/  IADD3.X R43, R3, UR4, RZ, P1, !PT ;  /* 0x00000004032b7c10 */ /* 0x000fca0008ffe4ff */
[----:B------:R-:W4:Y:S01]  /*5f70*/  LDG.E.64.CONSTANT R52, [R42.64] ;  /* 0x000000062a347981 */ /* 0x000f22000c1e9b00 */
[----:B-1----:R-:W-:-:S05]  /*5f80*/  IMAD.WIDE R50, R59, 0x8, R50 ;  /* 0x000000083b327825 */ /* 0x002fca00078e0232 */
[----:B---3--:R1:W3:Y:S01]  /*5f90*/  LDG.E.64.CONSTANT R54, [R50.64] ;  /* 0x0000000632367981 */ /* 0x0082e2000c1e9b00 */
[----:B------:R-:W-:Y:S01]  /*5fa0*/  IADD3 R49, R49, R61, RZ ;  /* 0x0000003d31317210 */ /* 0x000fe20007ffe0ff */
[----:B------:R-:W-:-:S04]  /*5fb0*/  IMAD R13, R13, R10, RZ ;  /* 0x0000000a0d0d7224 */ /* 0x000fc800078e02ff */
[C---:B------:R-:W-:Y:S02]  /*5fc0*/  IMAD R13, R12.reuse, R11, R13 ;  /* 0x0000000b0c0d7224 */ /* 0x040fe400078e020d */
[----:B------:R-:W-:-:S04]  /*5fd0*/  IMAD.WIDE.U32 R10, R12, R10, R48 ;  /* 0x0000000a0c0a7225 */ /* 0x000fc800078e0030 */
[----:B0-----:R-:W-:Y:S01]  /*5fe0*/  IMAD R3, R17, R14, RZ ;  /* 0x0000000e11037224 */ /* 0x001fe200078e02ff */
[----:B------:R-:W-:-:S03]  /*5ff0*/  IADD3 R11, R11, R13, RZ ;  /* 0x0000000d0b0b7210 */ /* 0x000fc60007ffe0ff */
[C---:B------:R-:W-:Y:S02]  /*6000*/  IMAD R3, R16.reuse, R15, R3 ;  /* 0x0000000f10037224 */ /* 0x040fe400078e0203 */
[----:B------:R-:W-:-:S05]  /*6010*/  IMAD.WIDE.U32 R10, R16, R14, R10 ;  /* 0x0000000e100a7225 */ /* 0x000fca00078e000a */
[----:B------:R-:W-:Y:S02]  /*6020*/  IADD3 R11, R11, R3, RZ ;  /* 0x000000030b0b7210 */ /* 0x000fe40007ffe0ff */
[----:B------:R-:W-:-:S04]  /*6030*/  IADD3 R58, R58, -0x10, RZ ;  /* 0xfffffff03a3a7810 */ /* 0x000fc80007ffe0ff */
[----:B------:R-:W-:Y:S02]  /*6040*/  ISETP.GT.AND P1, PT, R58, 0xc, PT ;  /* 0x0000000c3a00780c */ /* 0x000fe40003f24270 */
[----:B------:R-:W-:Y:S01]  /*6050*/  IADD3 R12, P2, R42, UR8, RZ ;  /* 0x000000082a0c7c10 */ /* 0x000fe2000ff5e0ff */
[----:B-1----:R-:W-:-:S03]  /*6060*/  IMAD.WIDE R50, R59, 0x8, R50 ;  /* 0x000000083b327825 */ /* 0x002fc600078e0232 */
[----:B------:R-:W-:Y:S02]  /*6070*/  IADD3.X R13, R43, UR4, RZ, P2, !PT ;  /* 0x000000042b0d7c10 */ /* 0x000fe400097fe4ff */
        /* <DEDUP_REMOVED lines=29> */
[----:B---3--:R-:W-:-:S04]  /*6250*/  IMAD R11, R53, R54, RZ ;  /* 0x00000036350b7224 */ /* 0x008fc800078e02ff */
[----:B------:R-:W-:-:S04]  /*6260*/  IMAD.WIDE.U32 R18, R52, R54, R44 ;  /* 0x0000003634127225 */ /* 0x000fc800078e002c */
[----:B------:R-:W-:-:S05]  /*6270*/  IMAD R11, R52, R55, R11 ;  /* 0x00000037340b7224 */ /* 0x000fca00078e020b */
[----:B------:R-:W-:Y:S01]  /*6280*/  IADD3 R19, R19, R11, RZ ;  /* 0x0000000b13137210 */ /* 0x000fe20007ffe0ff */
[----:B------:R-:W-:Y:S05]  /*6290*/  @P1 BRA `(.L_x_591) ;  /* 0xfffff6b000001947 */ /* 0x000fea000383ffff */
.L_x_590:
[----:B------:R-:W-:-:S13]  /*62a0*/  ISETP.GT.AND P1, PT, R58, 0x4, PT ;  /* 0x000000043a00780c */ /* 0x000fda0003f24270 */
[----:B------:R-:W-:Y:S05]  /*62b0*/  @!P1 BRA `(.L_x_592) ;  /* 0x000004e000009947 */ /* 0x000fea0003800000 */
[----:B------:R-:W-:Y:S01]  /*62c0*/  MOV R10, R12 ;  /* 0x0000000c000a7202 */ /* 0x000fe20000000f00 */
[----:B------:R0:W2:Y:S01]  /*62d0*/  LDG.E.64.CONSTANT R2, [R50.64] ;  /* 0x0000000632027981 */ /* 0x0000a2000c1e9b00 */
[----:B------:R-:W-:Y:S02]  /*62e0*/  MOV R11, R13 ;  /* 0x0000000d000b7202 */ /* 0x000fe40000000f00 */
[----:B------:R-:W-:Y:S02]  /*62f0*/  MOV R22, c[0x0][0x3e4] ;  /* 0x0000f90000167a02 */ /* 0x000fe40000000f00 */
[----:B------:R-:W-:Y:S02]  /*6300*/  IADD3 R30, P0, R12, UR8, RZ ;  /* 0x000000080c1e7c10 */ /* 0x000fe4000ff1e0ff */
[----:B------:R-:W2:Y:S01]  /*6310*/  LDG.E.64.CONSTANT R10, [R10.64] ;  /* 0x000000060a0a7981 */ /* 0x000ea2000c1e9b00 */
[----:B------:R-:W-:Y:S01]  /*6320*/  IMAD.WIDE R24, R22, 0x8, R50 ;  /* 0x0000000816187825 */ /* 0x000fe200078e0232 */
[----:B------:R-:W-:-:S02]  /*6330*/  IADD3.X R31, R13, UR4, RZ, P0, !PT ;  /* 0x000000040d1f7c10 */ /* 0x000fc400087fe4ff */
[----:B------:R-:W-:Y:S02]  /*6340*/  IADD3 R34, P0, R30, UR8, RZ ;  /* 0x000000081e227c10 */ /* 0x000fe4000ff1e0ff */
[----:B------:R1:W3:Y:S04]  /*6350*/  LDG.E.64.CONSTANT R12, [R24.64] ;  /* 0x00000006180c7981 */ /* 0x0002e8000c1e9b00 */
[----:B------:R4:W3:Y:S01]  /*6360*/  LDG.E.64.CONSTANT R14, [R30.64] ;  /* 0x000000061e0e7981 */ /* 0x0008e2000c1e9b00 */
[----:B------:R-:W-:Y:S01]  /*6370*/  IADD3.X R35, R31, UR4, RZ, P0, !PT ;  /* 0x000000041f237c10 */ /* 0x000fe200087fe4ff */
[----:B------:R-:W-:Y:S01]  /*6380*/  IMAD.WIDE R28, R22, 0x8, R24 ;  /* 0x00000008161c7825 */ /* 0x000fe200078e0218 */
[----:B------:R-:W-:-:S03]  /*6390*/  IADD3 R40, P0, R34, UR8, RZ ;  /* 0x0000000822287c10 */ /* 0x000fc6000ff1e0ff */
[----:B------:R0:W3:Y:S04]  /*63a0*/  LDG.E.64.CONSTANT R20, [R34.64] ;  /* 0x0000000622147981 */ /* 0x0000e8000c1e9b00 */
[----:B------:R0:W3:Y:S01]  /*63b0*/  LDG.E.64.CONSTANT R16, [R28.64] ;  /* 0x000000061c107981 */ /* 0x0000e2000c1e9b00 */
[----:B------:R-:W-:Y:S01]  /*63c0*/  IMAD.WIDE R32, R22, 0x8, R28 ;  /* 0x0000000816207825 */ /* 0x000fe200078e021c */
[----:B------:R-:W-:Y:S02]  /*63d0*/  IADD3.X R41, R35, UR4, RZ, P0, !PT ;  /* 0x0000000423297c10 */ /* 0x000fe400087fe4ff */
[----:B------:R-:W-:Y:S02]  /*63e0*/  IADD3 R42, P0, R40, UR8, RZ ;  /* 0x00000008282a7c10 */ /* 0x000fe4000ff1e0ff */
[----:B------:R4:W3:Y:S04]  /*63f0*/  LDG.E.64.CONSTANT R26, [R32.64] ;  /* 0x00000006201a7981 */ /* 0x0008e8000c1e9b00 */
[----:B-1----:R1:W3:Y:S01]  /*6400*/  LDG.E.64.CONSTANT R24, [R40.64] ;  /* 0x0000000628187981 */ /* 0x0022e2000c1e9b00 */
[----:B------:R-:W-:Y:S01]  /*6410*/  IADD3.X R43, R41, UR4, RZ, P0, !PT ;  /* 0x00000004292b7c10 */ /* 0x000fe200087fe4ff */
[----:B------:R-:W-:Y:S01]  /*6420*/  IMAD.WIDE R38, R22, 0x8, R32 ;  /* 0x0000000816267825 */ /* 0x000fe200078e0220 */
[----:B0-----:R-:W-:-:S03]  /*6430*/  IADD3 R50, P0, R42, UR8, RZ ;  /* 0x000000082a327c10 */ /* 0x001fc6000ff1e0ff */
[----:B------:R0:W3:Y:S04]  /*6440*/  LDG.E.64.CONSTANT R28, [R42.64] ;  /* 0x000000062a1c7981 */ /* 0x0000e8000c1e9b00 */
[----:B----4-:R4:W3:Y:S01]  /*6450*/  LDG.E.64.CONSTANT R30, [R38.64] ;  /* 0x00000006261e7981 */ /* 0x0108e2000c1e9b00 */
[----:B------:R-:W-:Y:S01]  /*6460*/  IADD3.X R51, R43, UR4, RZ, P0, !PT ;  /* 0x000000042b337c10 */ /* 0x000fe200087fe4ff */
[----:B------:R-:W-:Y:S01]  /*6470*/  IMAD.WIDE R44, R22, 0x8, R38 ;  /* 0x00000008162c7825 */ /* 0x000fe200078e0226 */
[----:B------:R-:W-:-:S03]  /*6480*/  IADD3 R52, P0, R50, UR8, RZ ;  /* 0x0000000832347c10 */ /* 0x000fc6000ff1e0ff */
[----:B------:R0:W3:Y:S04]  /*6490*/  LDG.E.64.CONSTANT R34, [R50.64] ;  /* 0x0000000632227981 */ /* 0x0000e8000c1e9b00 */
[----:B------:R0:W3:Y:S01]  /*64a0*/  LDG.E.64.CONSTANT R36, [R44.64] ;  /* 0x000000062c247981 */ /* 0x0000e2000c1e9b00 */
[----:B------:R-:W-:Y:S01]  /*64b0*/  IADD3.X R53, R51, UR4, RZ, P0, !PT ;  /* 0x0000000433357c10 */ /* 0x000fe200087fe4ff */
[----:B------:R-:W-:Y:S01]  /*64c0*/  IMAD.WIDE R48, R22, 0x8, R44 ;  /* 0x0000000816307825 */ /* 0x000fe200078e022c */
[----:B------:R-:W-:-:S03]  /*64d0*/  IADD3 R32, P0, R52, UR8, RZ ;  /* 0x0000000834207c10 */ /* 0x000fc6000ff1e0ff */
[----:B----4-:R-:W4:Y:S04]  /*64e0*/  LDG.E.64.CONSTANT R38, [R52.64] ;  /* 0x0000000634267981 */ /* 0x010f28000c1e9b00 */
[----:B-1----:R-:W4:Y:S01]  /*64f0*/  LDG.E.64.CONSTANT R40, [R48.64] ;  /* 0x0000000630287981 */ /* 0x002f22000c1e9b00 */
[----:B0-----:R-:W-:Y:S01]  /*6500*/  IMAD.WIDE R42, R22, 0x8, R48 ;  /* 0x00000008162a7825 */ /* 0x001fe200078e0230 */
[----:B------:R-:W-:-:S04]  /*6510*/  IADD3.X R33, R53, UR4, RZ, P0, !PT ;  /* 0x0000000435217c10 */ /* 0x000fc800087fe4ff */
[----:B------:R-:W4:Y:S04]  /*6520*/  LDG.E.64.CONSTANT R46, [R42.64] ;  /* 0x000000062a2e7981 */ /* 0x000f28000c1e9b00 */
[----:B------:R-:W4:Y:S01]  /*6530*/  LDG.E.64.CONSTANT R44, [R32.64] ;  /* 0x00000006202c7981 */ /* 0x000f22000c1e9b00 */
[----:B------:R-:W-:Y:S01]  /*6540*/  PLOP3.LUT P0, PT, PT, PT, PT, 0x8, 0x0 ;  /* 0x000000000000781c */ /* 0x000fe20003f0e170 */
[----:B------:R-:W-:Y:S01]  /*6550*/  IMAD.WIDE R50, R22, 0x8, R42 ;  /* 0x0000000816327825 */ /* 0x000fe200078e022a */
[----:B------:R-:W-:Y:S02]  /*6560*/  IADD3 R0, R0, 0x8, RZ ;  /* 0x0000000800007810 */ /* 0x000fe40007ffe0ff */
[----:B------:R-:W-:Y:S01]  /*6570*/  IADD3 R58, R58, -0x8, RZ ;  /* 0xfffffff83a3a7810 */ /* 0x000fe20007ffe0ff */
[----:B--2---:R-:W-:-:S02]  /*6580*/  IMAD R11, R11, R2, RZ ;  /* 0x000000020b0b7224 */ /* 0x004fc400078e02ff */
[----:B-----5:R-:W-:-:S04]  /*6590*/  IMAD.WIDE.U32 R18, R10, R2, R18 ;  /* 0x000000020a127225 */ /* 0x020fc800078e0012 */
[----:B------:R-:W-:Y:S02]  /*65a0*/  IMAD R11, R10, R3, R11 ;  /* 0x000000030a0b7224 */ /* 0x000fe400078e020b */
[----:B---3--:R-:W-:-:S03]  /*65b0*/  IMAD R3, R15, R12, RZ ;  /* 0x0000000c0f037224 */ /* 0x008fc600078e02ff */
[----:B------:R-:W-:Y:S01]  /*65c0*/  IADD3 R19, R19, R11, RZ ;  /* 0x0000000b13137210 */ /* 0x000fe20007ffe0ff */
[----:B------:R-:W-:-:S04]  /*65d0*/  IMAD R3, R14, R13, R3 ;  /* 0x0000000d0e037224 */ /* 0x000fc800078e0203 */
        /* <DEDUP_REMOVED lines=18> */
[----:B----4-:R-:W-:-:S04]  /*6700*/  IMAD R3, R39, R40, RZ ;  /* 0x0000002827037224 */ /* 0x010fc800078e02ff */
[C---:B------:R-:W-:Y:S02]  /*6710*/  IMAD R3, R38.reuse, R41, R3 ;  /* 0x0000002926037224 */ /* 0x040fe400078e0203 */
[----:B------:R-:W-:-:S04]  /*6720*/  IMAD.WIDE.U32 R38, R38, R40, R34 ;  /* 0x0000002826267225 */ /* 0x000fc800078e0022 */
[-C--:B------:R-:W-:Y:S01]  /*6730*/  IMAD R11, R45, R46.reuse, RZ ;  /* 0x0000002e2d0b7224 */ /* 0x080fe200078e02ff */
[----:B------:R-:W-:Y:S02]  /*6740*/  IADD3 R39, R39, R3, RZ ;  /* 0x0000000327277210 */ /* 0x000fe40007ffe0ff */
[----:B------:R-:W-:Y:S01]  /*6750*/  IADD3 R12, P1, R32, UR8, RZ ;  /* 0x00000008200c7c10 */ /* 0x000fe2000ff3e0ff */
[C---:B------:R-:W-:Y:S02]  /*6760*/  IMAD R11, R44.reuse, R47, R11 ;  /* 0x0000002f2c0b7224 */ /* 0x040fe400078e020b */
[----:B------:R-:W-:Y:S01]  /*6770*/  IMAD.WIDE.U32 R18, R44, R46, R38 ;  /* 0x0000002e2c127225 */ /* 0x000fe200078e0026 */
[----:B------:R-:W-:-:S04]  /*6780*/  IADD3.X R13, R33, UR4, RZ, P1, !PT ;  /* 0x00000004210d7c10 */ /* 0x000fc80008ffe4ff */
[----:B------:R-:W-:Y:S02]  /*6790*/  IADD3 R19, R19, R11, RZ ;  /* 0x0000000b13137210 */ /* 0x000fe40007ffe0ff */
.L_x_592:
[----:B------:R-:W-:-:S13]  /*67a0*/  ISETP.NE.OR P0, PT, R58, RZ, P0 ;  /* 0x000000ff3a00720c */ /* 0x000fda0000705670 */
[----:B------:R-:W-:Y:S05]  /*67b0*/  @!P0 BRA `(.L_x_588) ;  /* 0x0000029000008947 */ /* 0x000fea0003800000 */
.L_x_589:
[----:B------:R-:W-:Y:S01]  /*67c0*/  MOV R3, c[0x0][0x3e4] ;  /* 0x0000f90000037a02 */ /* 0x000fe20000000f00 */
[----:B------:R0:W2:Y:S01]  /*67d0*/  LDG.E.64.CONSTANT R24, [R50.64] ;  /* 0x0000000632187981 */ /* 0x0000a2000c1e9b00 */
[----:B------:R-:W-:-:S03]  /*67e0*/  IADD3 R28, P0, R12, UR8, RZ ;  /* 0x000000080c1c7c10 */ /* 0x000fc6000ff1e0ff */
[----:B------:R1:W2:Y:S01]  /*67f0*/  LDG.E.64.CONSTANT R22, [R12.64] ;  /* 0x000000060c167981 */ /* 0x0002a2000c1e9b00 */
[----:B------:R-:W-:Y:S01]  /*6800*/  IADD3.X R29, R13, UR4, RZ, P0, !PT ;  /* 0x000000040d1d7c10 */ /* 0x000fe200087fe4ff */
[----:B------:R-:W-:Y:S01]  /*6810*/  IMAD.WIDE R26, R3, 0x8, R50 ;  /* 0x00000008031a7825 */ /* 0x000fe200078e0232 */
[----:B------:R-:W-:-:S03]  /*6820*/  IADD3 R36, P0, R28, UR8, RZ ;  /* 0x000000081c247c10 */ /* 0x000fc6000ff1e0ff */
[----:B------:R-:W3:Y:S04]  /*6830*/  LDG.E.64.CONSTANT R30, [R28.64] ;  /* 0x000000061c1e7981 */ /* 0x000ee8000c1e9b00 */
[----:B------:R-:W3:Y:S01]  /*6840*/  LDG.E.64.CONSTANT R32, [R26.64] ;  /* 0x000000061a207981 */ /* 0x000ee2000c1e9b00 */
[----:B------:R-:W-:Y:S01]  /*6850*/  IADD3.X R37, R29, UR4, RZ, P0, !PT ;  /* 0x000000041d257c10 */ /* 0x000fe200087fe4ff */
[----:B------:R-:W-:Y:S01]  /*6860*/  IMAD.WIDE R34, R3, 0x8, R26 ;  /* 0x0000000803227825 */ /* 0x000fe200078e021a */
[----:B------:R-:W-:-:S03]  /*6870*/  IADD3 R10, P0, R36, UR8, RZ ;  /* 0x00000008240a7c10 */ /* 0x000fc6000ff1e0ff */
[----:B------:R-:W4:Y:S04]  /*6880*/  LDG.E.64.CONSTANT R16, [R36.64] ;  /* 0x0000000624107981 */ /* 0x000f28000c1e9b00 */
[----:B------:R-:W4:Y:S01]  /*6890*/  LDG.E.64.CONSTANT R20, [R34.64] ;  /* 0x0000000622147981 */ /* 0x000f22000c1e9b00 */
[----:B0-----:R-:W-:Y:S01]  /*68a0*/  IMAD.WIDE R50, R3, 0x8, R34 ;  /* 0x0000000803327825 */ /* 0x001fe200078e0222 */
[----:B------:R-:W-:-:S04]  /*68b0*/  IADD3.X R11, R37, UR4, RZ, P0, !PT ;  /* 0x00000004250b7c10 */ /* 0x000fc800087fe4ff */
[----:B------:R0:W4:Y:S04]  /*68c0*/  LDG.E.64.CONSTANT R14, [R50.64] ;  /* 0x00000006320e7981 */ /* 0x000128000c1e9b00 */
[----:B-1----:R-:W4:Y:S01]  /*68d0*/  LDG.E.64.CONSTANT R12, [R10.64] ;  /* 0x000000060a0c7981 */ /* 0x002f22000c1e9b00 */
[----:B------:R-:W-:-:S04]  /*68e0*/  IADD3 R58, R58, -0x4, RZ ;  /* 0xfffffffc3a3a7810 */ /* 0x000fc80007ffe0ff */
[----:B------:R-:W-:Y:S01]  /*68f0*/  ISETP.NE.AND P0, PT, R58, RZ, PT ;  /* 0x000000ff3a00720c */ /* 0x000fe20003f05270 */
[----:B0-----:R-:W-:Y:S01]  /*6900*/  IMAD.WIDE R50, R3, 0x8, R50 ;  /* 0x0000000803327825 */ /* 0x001fe200078e0232 */
[----:B------:R-:W-:-:S03]  /*6910*/  IADD3 R0, R0, 0x4, RZ ;  /* 0x0000000400007810 */ /* 0x000fc60007ffe0ff */
[-C--:B--2---:R-:W-:Y:S02]  /*6920*/  IMAD R23, R23, R24.reuse, RZ ;  /* 0x0000001817177224 */ /* 0x084fe400078e02ff */
[----:B-----5:R-:W-:-:S04]  /*6930*/  IMAD.WIDE.U32 R18, R22, R24, R18 ;  /* 0x0000001816127225 */ /* 0x020fc800078e0012 */
[----:B------:R-:W-:-:S05]  /*6940*/  IMAD R23, R22, R25, R23 ;  /* 0x0000001916177224 */ /* 0x000fca00078e0217 */
[----:B------:R-:W-:Y:S01]  /*6950*/  IADD3 R19, R19, R23, RZ ;  /* 0x0000001713137210 */ /* 0x000fe20007ffe0ff */
[----:B---3--:R-:W-:-:S04]  /*6960*/  IMAD R23, R31, R32, RZ ;  /* 0x000000201f177224 */ /* 0x008fc800078e02ff */
[C---:B------:R-:W-:Y:S02]  /*6970*/  IMAD R23, R30.reuse, R33, R23 ;  /* 0x000000211e177224 */ /* 0x040fe400078e0217 */
[----:B------:R-:W-:-:S04]  /*6980*/  IMAD.WIDE.U32 R18, R30, R32, R18 ;  /* 0x000000201e127225 */ /* 0x000fc800078e0012 */
[----:B----4-:R-:W-:Y:S01]  /*6990*/  IMAD R17, R17, R20, RZ ;  /* 0x0000001411117224 */ /* 0x010fe200078e02ff */
[----:B------:R-:W-:-:S03]  /*69a0*/  IADD3 R19, R19, R23, RZ ;  /* 0x0000001713137210 */ /* 0x000fc60007ffe0ff */
[C---:B------:R-:W-:Y:S02]  /*69b0*/  IMAD R21, R16.reuse, R21, R17 ;  /* 0x0000001510157224 */ /* 0x040fe400078e0211 */
[----:B------:R-:W-:-:S04]  /*69c0*/  IMAD.WIDE.U32 R16, R16, R20, R18 ;  /* 0x0000001410107225 */ /* 0x000fc800078e0012 */
[----:B------:R-:W-:Y:S01]  /*69d0*/  IMAD R13, R13, R14, RZ ;  /* 0x0000000e0d0d7224 */ /* 0x000fe200078e02ff */
[----:B------:R-:W-:-:S03]  /*69e0*/  IADD3 R17, R17, R21, RZ ;  /* 0x0000001511117210 */ /* 0x000fc60007ffe0ff */
[C---:B------:R-:W-:Y:S02]  /*69f0*/  IMAD R13, R12.reuse, R15, R13 ;  /* 0x0000000f0c0d7224 */ /* 0x040fe400078e020d */
[----:B------:R-:W-:Y:S01]  /*6a00*/  IMAD.WIDE.U32 R18, R12, R14, R16 ;  /* 0x0000000e0c127225 */ /* 0x000fe200078e0010 */
[----:B------:R-:W-:-:S04]  /*6a10*/  IADD3 R12, P1, R10, UR8, RZ ;  /* 0x000000080a0c7c10 */ /* 0x000fc8000ff3e0ff */
[----:B------:R-:W-:Y:S02]  /*6a20*/  IADD3 R19, R19, R13, RZ ;  /* 0x0000000d13137210 */ /* 0x000fe40007ffe0ff */
[----:B------:R-:W-:Y:S01]  /*6a30*/  IADD3.X R13, R11, UR4, RZ, P1, !PT ;  /* 0x000000040b0d7c10 */ /* 0x000fe20008ffe4ff */
[----:B------:R-:W-:Y:S05]  /*6a40*/  @P0 BRA `(.L_x_589) ;  /* 0xfffffd7000000947 */ /* 0x000fea000383ffff */
.L_x_588:
        /* <DEDUP_REMOVED lines=36> */
.L_x_593:
[----:B-----5:R0:W-:Y:S02]  /*6c90*/  STG.E.64 [R4.64], R18 ;  /* 0x0000001204007986 */ /* 0x0201e4000c101b06 */
.L_x_587:
[----:B------:R-:W-:-:S04]  /*6ca0*/  IADD3 R57, R57, 0x80, RZ ;  /* 0x0000008039397810 */ /* 0x000fc80007ffe0ff */
.L_x_576:
        /* <DEDUP_REMOVED lines=256> */
.L_x_595:
        /* <DEDUP_REMOVED lines=34> */
.L_x_601:
[----:B------:R-:W-:Y:S01]  /*7ed0*/  MOV R11, R17 ;  /* 0x00000011000b7202 */ /* 0x000fe20000000f00 */
[----:B------:R0:W2:Y:S01]  /*7ee0*/  LDG.E.64.CONSTANT R26, [R42.64] ;  /* 0x000000062a1a7981 */ /* 0x0000a2000c1e9b00 */
[----:B------:R-:W-:Y:S02]  /*7ef0*/  IADD3 R24, P1, R10, R53, RZ ;  /* 0x000000350a187210 */ /* 0x000fe40007f3e0ff */
[----:B------:R-:W-:Y:S02]  /*7f00*/  MOV R51, c[0x0][0x3e4] ;  /* 0x0000f90000337a02 */ /* 0x000fe40000000f00 */
[----:B------:R-:W2:Y:S01]  /*7f10*/  LDG.E.64.CONSTANT R10, [R10.64] ;  /* 0x000000060a0a7981 */ /* 0x000ea2000c1e9b00 */
[----:B------:R-:W-:Y:S02]  /*7f20*/  IADD3.X R25, R17, R55, RZ, P1, !PT ;  /* 0x0000003711197210 */ /* 0x000fe40000ffe4ff */
[----:B------:R-:W-:-:S03]  /*7f30*/  IMAD.WIDE R16, R51, 0x8, R42 ;  /* 0x0000000833107825 */ /* 0x000fc600078e022a */
[----:B------:R1:W3:Y:S04]  /*7f40*/  LDG.E.64.CONSTANT R14, [R24.64] ;  /* 0x00000006180e7981 */ /* 0x0002e8000c1e9b00 */
[----:B------:R4:W3:Y:S01]  /*7f50*/  LDG.E.64.CONSTANT R12, [R16.64] ;  /* 0x00000006100c7981 */ /* 0x0008e2000c1e9b00 */
[----:B------:R-:W-:Y:S01]  /*7f60*/  IADD3 R28, P1, R24, R53, RZ ;  /* 0x00000035181c7210 */ /* 0x000fe20007f3e0ff */
[----:B------:R-:W-:-:S03]  /*7f70*/  IMAD.WIDE R18, R51, 0x8, R16 ;  /* 0x0000000833127825 */ /* 0x000fc600078e0210 */
[----:B------:R-:W-:Y:S02]  /*7f80*/  IADD3.X R29, R25, R55, RZ, P1, !PT ;  /* 0x00000037191d7210 */ /* 0x000fe40000ffe4ff */
[----:B------:R1:W3:Y:S01]  /*7f90*/  LDG.E.64.CONSTANT R44, [R18.64] ;  /* 0x00000006122c7981 */ /* 0x0002e2000c1e9b00 */
[----:B------:R-:W-:-:S03]  /*7fa0*/  IADD3 R36, P1, R28, R53, RZ ;  /* 0x000000351c247210 */ /* 0x000fc60007f3e0ff */
[----:B------:R4:W3:Y:S01]  /*7fb0*/  LDG.E.64.CONSTANT R20, [R28.64] ;  /* 0x000000061c147981 */ /* 0x0008e2000c1e9b00 */
[----:B------:R-:W-:Y:S01]  /*7fc0*/  IADD3.X R37, R29, R55, RZ, P1, !PT ;  /* 0x000000371d257210 */ /* 0x000fe20000ffe4ff */
[----:B------:R-:W-:Y:S01]  /*7fd0*/  IMAD.WIDE R22, R51, 0x8, R18 ;  /* 0x0000000833167825 */ /* 0x000fe200078e0212 */
[----:B0-----:R-:W-:-:S03]  /*7fe0*/  IADD3 R42, P1, R36, R53, RZ ;  /* 0x00000035242a7210 */ /* 0x001fc60007f3e0ff */
[----:B-1----:R0:W3:Y:S04]  /*7ff0*/  LDG.E.64.CONSTANT R24, [R36.64] ;  /* 0x0000000624187981 */ /* 0x0020e8000c1e9b00 */
[----:B------:R1:W3:Y:S01]  /*8000*/  LDG.E.64.CONSTANT R40, [R22.64] ;  /* 0x0000000616287981 */ /* 0x0002e2000c1e9b00 */
[----:B------:R-:W-:Y:S01]  /*8010*/  IADD3.X R43, R37, R55, RZ, P1, !PT ;  /* 0x00000037252b7210 */ /* 0x000fe20000ffe4ff */
[----:B----4-:R-:W-:Y:S01]  /*8020*/  IMAD.WIDE R16, R51, 0x8, R22 ;  /* 0x0000000833107825 */ /* 0x010fe200078e0216 */
[----:B------:R-:W-:-:S03]  /*8030*/  IADD3 R46, P1, R42, R53, RZ ;  /* 0x000000352a2e7210 */ /* 0x000fc60007f3e0ff */
[----:B------:R4:W3:Y:S04]  /*8040*/  LDG.E.64.CONSTANT R38, [R42.64] ;  /* 0x000000062a267981 */ /* 0x0008e8000c1e9b00 */
[----:B------:R0:W3:Y:S01]  /*8050*/  LDG.E.64.CONSTANT R30, [R16.64] ;  /* 0x00000006101e7981 */ /* 0x0000e2000c1e9b00 */
[----:B------:R-:W-:Y:S01]  /*8060*/  IADD3.X R47, R43, R55, RZ, P1, !PT ;  /* 0x000000372b2f7210 */ /* 0x000fe20000ffe4ff */
[----:B------:R-:W-:-:S04]  /*8070*/  IMAD.WIDE R18, R51, 0x8, R16 ;  /* 0x0000000833127825 */ /* 0x000fc800078e0210 */
[----:B------:R0:W3:Y:S04]  /*8080*/  LDG.E.64.CONSTANT R34, [R46.64] ;  /* 0x000000062e227981 */ /* 0x0000e8000c1e9b00 */
[----:B------:R1:W3:Y:S01]  /*8090*/  LDG.E.64.CONSTANT R32, [R18.64] ;  /* 0x0000000612207981 */ /* 0x0002e2000c1e9b00 */
[----:B------:R-:W-:Y:S01]  /*80a0*/  IADD3 R58, P1, R46, R53, RZ ;  /* 0x000000352e3a7210 */ /* 0x000fe20007f3e0ff */
[----:B------:R-:W-:-:S03]  /*80b0*/  IMAD.WIDE R28, R51, 0x8, R18 ;  /* 0x00000008331c7825 */ /* 0x000fc600078e0212 */
[----:B------:R-:W-:Y:S02]  /*80c0*/  IADD3.X R59, R47, R55, RZ, P1, !PT ;  /* 0x000000372f3b7210 */ /* 0x000fe40000ffe4ff */
[----:B0-----:R0:W3:Y:S04]  /*80d0*/  LDG.E.64.CONSTANT R36, [R28.64] ;  /* 0x000000061c247981 */ /* 0x0010e8000c1e9b00 */
[----:B------:R0:W3:Y:S01]  /*80e0*/  LDG.E.64.CONSTANT R48, [R58.64] ;  /* 0x000000063a307981 */ /* 0x0000e2000c1e9b00 */
[----:B-1----:R-:W-:Y:S01]  /*80f0*/  IADD3 R22, P1, R58, R53, RZ ;  /* 0x000000353a167210 */ /* 0x002fe20007f3e0ff */
[----:B------:R-:W-:-:S03]  /*8100*/  IMAD.WIDE R16, R51, 0x8, R28 ;  /* 0x0000000833107825 */ /* 0x000fc600078e021c */
[----:B------:R-:W-:-:S03]  /*8110*/  IADD3.X R23, R59, R55, RZ, P1, !PT ;  /* 0x000000373b177210 */ /* 0x000fc60000ffe4ff */
[----:B0-----:R-:W-:-:S04]  /*8120*/  IMAD.WIDE R58, R51, 0x8, R16 ;  /* 0x00000008333a7825 */ /* 0x001fc800078e0210 */
[-C--:B--2---:R-:W-:Y:S02]  /*8130*/  IMAD R11, R11, R26.reuse, RZ ;  /* 0x0000001a0b0b7224 */ /* 0x084fe400078e02ff */
[C---:B-----5:R-:W-:Y:S02]  /*8140*/  IMAD.WIDE.U32 R18, R10.reuse, R26, R8 ;  /* 0x0000001a0a127225 */ /* 0x060fe400078e0008 */
[----:B------:R0:W2:Y:S02]  /*8150*/  LDG.E.64.CONSTANT R8, [R16.64] ;  /* 0x0000000610087981 */ /* 0x0000a4000c1e9b00 */
[----:B------:R-:W-:Y:S02]  /*8160*/  IMAD R27, R10, R27, R11 ;  /* 0x0000001b0a1b7224 */ /* 0x000fe400078e020b */
[----:B------:R1:W2:Y:S01]  /*8170*/  LDG.E.64.CONSTANT R10, [R22.64] ;  /* 0x00000006160a7981 */ /* 0x0002a2000c1e9b00 */
[----:B------:R-:W-:Y:S01]  /*8180*/  IADD3 R26, P1, R22, R53, RZ ;  /* 0x00000035161a7210 */ /* 0x000fe20007f3e0ff */
[----:B---3--:R-:W-:Y:S01]  /*8190*/  IMAD R15, R15, R12, RZ ;  /* 0x0000000c0f0f7224 */ /* 0x008fe200078e02ff */
[----:B------:R-:W-:-:S02]  /*81a0*/  IADD3 R19, R19, R27, RZ ;  /* 0x0000001b13137210 */ /* 0x000fc40007ffe0ff */
[----:B------:R-:W-:Y:S01]  /*81b0*/  IADD3.X R27, R23, R55, RZ, P1, !PT ;  /* 0x00000037171b7210 */ /* 0x000fe20000ffe4ff */
[C---:B------:R-:W-:Y:S02]  /*81c0*/  IMAD R29, R14.reuse, R13, R15 ;  /* 0x0000000d0e1d7224 */ /* 0x040fe400078e020f */
[----:B------:R-:W-:Y:S01]  /*81d0*/  IMAD.WIDE.U32 R18, R14, R12, R18 ;  /* 0x0000000c0e127225 */ /* 0x000fe200078e0012 */
[----:B------:R-:W-:Y:S01]  /*81e0*/  IADD3 R46, P1, R26, R53, RZ ;  /* 0x000000351a2e7210 */ /* 0x000fe20007f3e0ff */
[----:B------:R3:W2:Y:S04]  /*81f0*/  LDG.E.64.CONSTANT R12, [R58.64] ;  /* 0x000000063a0c7981 */ /* 0x0006a8000c1e9b00 */
[----:B------:R4:W2:Y:S01]  /*8200*/  LDG.E.64.CONSTANT R14, [R26.64] ;  /* 0x000000061a0e7981 */ /* 0x0008a2000c1e9b00 */
[----:B-1----:R-:W-:Y:S01]  /*8210*/  IADD3 R23, R19, R29, RZ ;  /* 0x0000001d13177210 */ /* 0x002fe20007ffe0ff */
[----:B------:R-:W-:Y:S01]  /*8220*/  IMAD.WIDE R28, R51, 0x8, R58 ;  /* 0x00000008331c7825 */ /* 0x000fe200078e023a */
[----:B------:R-:W-:-:S02]  /*8230*/  IADD3.X R47, R27, R55, RZ, P1, !PT ;  /* 0x000000371b2f7210 */ /* 0x000fc40000ffe4ff */
[----:B------:R-:W-:Y:S01]  /*8240*/  MOV R22, R18 ;  /* 0x0000001200167202 */ /* 0x000fe20000000f00 */
[----:B------:R-:W-:Y:S01]  /*8250*/  IMAD R21, R21, R44, RZ ;  /* 0x0000002c15157224 */ /* 0x000fe200078e02ff */
[----:B0-----:R0:W2:Y:S01]  /*8260*/  LDG.E.64.CONSTANT R16, [R28.64] ;  /* 0x000000061c107981 */ /* 0x0010a2000c1e9b00 */
[----:B----4-:R-:W-:-:S03]  /*8270*/  IADD3 R42, P1, R46, R53, RZ ;  /* 0x000000352e2a7210 */ /* 0x010fc60007f3e0ff */
[----:B------:R1:W4:Y:S01]  /*8280*/  LDG.E.64.CONSTANT R18, [R46.64] ;  /* 0x000000062e127981 */ /* 0x000322000c1e9b00 */
[C---:B------:R-:W-:Y:S01]  /*8290*/  IMAD R21, R20.reuse, R45, R21 ;  /* 0x0000002d14157224 */ /* 0x040fe200078e0215 */
[----:B------:R-:W-:Y:S01]  /*82a0*/  IADD3.X R43, R47, R55, RZ, P1, !PT ;  /* 0x000000372f2b7210 */ /* 0x000fe20000ffe4ff */
[----:B------:R-:W-:-:S04]  /*82b0*/  IMAD.WIDE.U32 R44, R20, R44, R22 ;  /* 0x0000002c142c7225 */ /* 0x000fc800078e0016 */
[----:B------:R-:W-:Y:S01]  /*82c0*/  IMAD.WIDE R26, R51, 0x8, R28 ;  /* 0x00000008331a7825 */ /* 0x000fe200078e021c */
[----:B------:R-:W-:Y:S01]  /*82d0*/  IADD3 R45, R45, R21, RZ ;  /* 0x000000152d2d7210 */ /* 0x000fe20007ffe0ff */
[----:B------:R0:W4:Y:S02]  /*82e0*/  LDG.E.64.CONSTANT R22, [R42.64] ;  /* 0x000000062a167981 */ /* 0x000124000c1e9b00 */
[-C--:B------:R-:W-:Y:S02]  /*82f0*/  IMAD R25, R25, R40.reuse, RZ ;  /* 0x0000002819197224 */ /* 0x080fe400078e02ff */
[----:B------:R1:W4:Y:S01]  /*8300*/  LDG.E.64.CONSTANT R20, [R26.64] ;  /* 0x000000061a147981 */ /* 0x000322000c1e9b00 */
[----:B---3--:R-:W-:Y:S01]  /*8310*/  IADD3 R58, P1, R42, R53, RZ ;  /* 0x000000352a3a7210 */ /* 0x008fe20007f3e0ff */
[C---:B------:R-:W-:Y:S02]  /*8320*/  IMAD R25, R24.reuse, R41, R25 ;  /* 0x0000002918197224 */ /* 0x040fe400078e0219 */
[----:B------:R-:W-:Y:S01]  /*8330*/  IMAD.WIDE.U32 R40, R24, R40, R44 ;  /* 0x0000002818287225 */ /* 0x000fe200078e002c */
[----:B------:R-:W-:-:S03]  /*8340*/  IADD3.X R59, R43, R55, RZ, P1, !PT ;  /* 0x000000372b3b7210 */ /* 0x000fc60000ffe4ff */
[----:B0-----:R-:W-:Y:S01]  /*8350*/  IMAD.WIDE R28, R51, 0x8, R26 ;  /* 0x00000008331c7825 */ /* 0x001fe200078e021a */
[----:B------:R-:W-:Y:S01]  /*8360*/  IADD3 R41, R41, R25, RZ ;  /* 0x0000001929297210 */ /* 0x000fe20007ffe0ff */
[----:B-1----:R0:W3:Y:S02]  /*8370*/  LDG.E.64.CONSTANT R26, [R58.64] ;  /* 0x000000063a1a7981 */ /* 0x0020e4000c1e9b00 */
[-C--:B------:R-:W-:Y:S02]  /*8380*/  IMAD R39, R39, R30.reuse, RZ ;  /* 0x0000001e27277224 */ /* 0x080fe400078e02ff */
[----:B------:R1:W3:Y:S01]  /*8390*/  LDG.E.64.CONSTANT R24, [R28.64] ;  /* 0x000000061c187981 */ /* 0x0002e2000c1e9b00 */
[----:B------:R-:W-:Y:S01]  /*83a0*/  IADD3 R44, P1, R58, R53, RZ ;  /* 0x000000353a2c7210 */ /* 0x000fe20007f3e0ff */
[C---:B------:R-:W-:Y:S02]  /*83b0*/  IMAD R31, R38.reuse, R31, R39 ;  /* 0x0000001f261f7224 */ /* 0x040fe400078e0227 */
[----:B------:R-:W-:Y:S01]  /*83c0*/  IMAD.WIDE.U32 R38, R38, R30, R40 ;  /* 0x0000001e26267225 */ /* 0x000fe200078e0028 */
[----:B------:R-:W-:-:S03]  /*83d0*/  IADD3.X R45, R59, R55, RZ, P1, !PT ;  /* 0x000000373b2d7210 */ /* 0x000fc60000ffe4ff */
[----:B------:R-:W-:Y:S01]  /*83e0*/  IMAD.WIDE R46, R51, 0x8, R28 ;  /* 0x00000008332e7825 */ /* 0x000fe200078e021c */
[----:B------:R-:W-:Y:S02]  /*83f0*/  IADD3 R39, R39, R31, RZ ;  /* 0x0000001f27277210 */ /* 0x000fe40007ffe0ff */
[----:B------:R0:W3:Y:S01]  /*8400*/  LDG.E.64.CONSTANT R30, [R44.64] ;  /* 0x000000062c1e7981 */ /* 0x0000e2000c1e9b00 */
[-C--:B------:R-:W-:Y:S01]  /*8410*/  IMAD R35, R35, R32.reuse, RZ ;  /* 0x0000002023237224 */ /* 0x080fe200078e02ff */
[----:B------:R-:W-:Y:S02]  /*8420*/  IADD3 R42, P1, R44, R53, RZ ;  /* 0x000000352c2a7210 */ /* 0x000fe40007f3e0ff */
[----:B-1----:R1:W3:Y:S01]  /*8430*/  LDG.E.64.CONSTANT R28, [R46.64] ;  /* 0x000000062e1c7981 */ /* 0x0022e2000c1e9b00 */
[C---:B------:R-:W-:Y:S01]  /*8440*/  IMAD R35, R34.reuse, R33, R35 ;  /* 0x0000002122237224 */ /* 0x040fe200078e0223 */
[----:B------:R-:W-:Y:S01]  /*8450*/  IADD3.X R43, R45, R55, RZ, P1, !PT ;  /* 0x000000372d2b7210 */ /* 0x000fe20000ffe4ff */
[----:B------:R-:W-:-:S04]  /*8460*/  IMAD.WIDE.U32 R38, R34, R32, R38 ;  /* 0x0000002022267225 */ /* 0x000fc800078e0026 */
[----:B------:R-:W-:Y:S01]  /*8470*/  IMAD.WIDE R40, R51, 0x8, R46 ;  /* 0x0000000833287825 */ /* 0x000fe200078e022e */
[----:B------:R-:W-:Y:S02]  /*8480*/  IADD3 R39, R39, R35, RZ ;  /* 0x0000002327277210 */ /* 0x000fe40007ffe0ff */
[----:B------:R1:W3:Y:S01]  /*8490*/  LDG.E.64.CONSTANT R34, [R42.64] ;  /* 0x000000062a227981 */ /* 0x0002e2000c1e9b00 */
[----:B0-----:R-:W-:-:S03]  /*84a0*/  IADD3 R58, P1, R42, R53, RZ ;  /* 0x000000352a3a7210 */ /* 0x001fc60007f3e0ff */
[----:B------:R0:W3:Y:S01]  /*84b0*/  LDG.E.64.CONSTANT R32, [R40.64] ;  /* 0x0000000628207981 */ /* 0x0000e2000c1e9b00 */
[----:B-1----:R-:W-:Y:S01]  /*84c0*/  IMAD R47, R49, R36, RZ ;  /* 0x00000024312f7224 */ /* 0x002fe200078e02ff */
[----:B------:R-:W-:Y:S01]  /*84d0*/  IADD3.X R59, R43, R55, RZ, P1, !PT ;  /* 0x000000372b3b7210 */ /* 0x000fe20000ffe4ff */
[----:B------:R-:W-:-:S04]  /*84e0*/  IMAD.WIDE R60, R51, 0x8, R40 ;  /* 0x00000008333c7825 */ /* 0x000fc800078e0228 */
[C---:B------:R-:W-:Y:S02]  /*84f0*/  IMAD R54, R48.reuse, R37, R47 ;  /* 0x0000002530367224 */ /* 0x040fe400078e022f */
[----:B------:R-:W-:Y:S01]  /*8500*/  IMAD.WIDE.U32 R48, R48, R36, R38 ;  /* 0x0000002430307225 */ /* 0x000fe200078e0026 */
[----:B0-----:R-:W3:Y:S01]  /*8510*/  LDG.E.64.CONSTANT R40, [R58.64] ;  /* 0x000000063a287981 */ /* 0x001ee2000c1e9b00 */
[----:B------:R-:W-:-:S03]  /*8520*/  IADD3 R36, P1, R58, R53, RZ ;  /* 0x000000353a247210 */ /* 0x000fc60007f3e0ff */
[----:B------:R-:W3:Y:S01]  /*8530*/  LDG.E.64.CONSTANT R38, [R60.64] ;  /* 0x000000063c267981 */ /* 0x000ee2000c1e9b00 */
[----:B------:R-:W-:Y:S01]  /*8540*/  IADD3.X R37, R59, R55, RZ, P1, !PT ;  /* 0x000000373b257210 */ /* 0x000fe20000ffe4ff */
[----:B------:R-:W-:-:S04]  /*8550*/  IMAD.WIDE R42, R51, 0x8, R60 ;  /* 0x00000008332a7825 */ /* 0x000fc800078e023c */
[----:B------:R-:W3:Y:S04]  /*8560*/  LDG.E.64.CONSTANT R44, [R36.64] ;  /* 0x00000006242c7981 */ /* 0x000ee8000c1e9b00 */
[----:B------:R0:W3:Y:S01]  /*8570*/  LDG.E.64.CONSTANT R46, [R42.64] ;  /* 0x000000062a2e7981 */ /* 0x0000e2000c1e9b00 */
[----:B------:R-:W-:Y:S02]  /*8580*/  IADD3 R49, R49, R54, RZ ;  /* 0x0000003631317210 */ /* 0x000fe40007ffe0ff */
[----:B------:R-:W-:-:S04]  /*8590*/  IADD3 R52, R52, -0x10, RZ ;  /* 0xfffffff034347810 */ /* 0x000fc80007ffe0ff */
[----:B------:R-:W-:Y:S02]  /*85a0*/  ISETP.GT.AND P1, PT, R52, 0xc, PT ;  /* 0x0000000c3400780c */ /* 0x000fe40003f24270 */
[----:B------:R-:W-:Y:S01]  /*85b0*/  IADD3 R0, R0, 0x10, RZ ;  /* 0x0000001000007810 */ /* 0x000fe20007ffe0ff */
[----:B0-----:R-:W-:-:S04]  /*85c0*/  IMAD.WIDE R42, R51, 0x8, R42 ;  /* 0x00000008332a7825 */ /* 0x001fc800078e022a */
[----:B--2---:R-:W-:-:S04]  /*85d0*/  IMAD R11, R11, R8, RZ ;  /* 0x000000080b0b7224 */ /* 0x004fc800078e02ff */
[C---:B------:R-:W-:Y:S02]  /*85e0*/  IMAD R11, R10.reuse, R9, R11 ;  /* 0x000000090a0b7224 */ /* 0x040fe400078e020b */
[----:B------:R-:W-:-:S05]  /*85f0*/  IMAD.WIDE.U32 R8, R10, R8, R48 ;  /* 0x000000080a087225 */ /* 0x000fca00078e0030 */
[----:B------:R-:W-:Y:S01]  /*8600*/  IADD3 R9, R9, R11, RZ ;  /* 0x0000000b09097210 */ /* 0x000fe20007ffe0ff */
[----:B------:R-:W-:-:S04]  /*8610*/  IMAD R11, R15, R12, RZ ;  /* 0x0000000c0f0b7224 */ /* 0x000fc800078e02ff */
[----:B------:R-:W-:-:S04]  /*8620*/  IMAD.WIDE.U32 R8, R14, R12, R8 ;  /* 0x0000000c0e087225 */ /* 0x000fc800078e0008 */
        /* <DEDUP_REMOVED lines=25> */
[-C--:B------:R-:W-:Y:S01]  /*87c0*/  IMAD R11, R45, R46.reuse, RZ ;  /* 0x0000002e2d0b7224 */ /* 0x080fe200078e02ff */
[----:B------:R-:W-:Y:S02]  /*87d0*/  IADD3 R39, R39, R9, RZ ;  /* 0x0000000927277210 */ /* 0x000fe40007ffe0ff */
[----:B------:R-:W-:Y:S01]  /*87e0*/  IADD3 R10, P2, R36, R53, RZ ;  /* 0x00000035240a7210 */ /* 0x000fe20007f5e0ff */
[C---:B------:R-:W-:Y:S02]  /*87f0*/  IMAD R11, R44.reuse, R47, R11 ;  /* 0x0000002f2c0b7224 */ /* 0x040fe400078e020b */
[----:B------:R-:W-:Y:S01]  /*8800*/  IMAD.WIDE.U32 R8, R44, R46, R38 ;  /* 0x0000002e2c087225 */ /* 0x000fe200078e0026 */
[----:B------:R-:W-:-:S04]  /*8810*/  IADD3.X R17, R37, R55, RZ, P2, !PT ;  /* 0x0000003725117210 */ /* 0x000fc800017fe4ff */
[----:B------:R-:W-:Y:S01]  /*8820*/  IADD3 R9, R9, R11, RZ ;  /* 0x0000000b09097210 */ /* 0x000fe20007ffe0ff */
[----:B------:R-:W-:Y:S05]  /*8830*/  @P1 BRA `(.L_x_601) ;  /* 0xfffff69000001947 */ /* 0x000fea000383ffff */
.L_x_600:
[----:B------:R-:W-:Y:S05]  /*8840*/  BSYNC B3 ;  /* 0x0000000000037941 */ /* 0x000fea0003800000 */
.L_x_599:
[----:B------:R-:W-:Y:S01]  /*8850*/  ISETP.GT.AND P1, PT, R52, 0x4, PT ;  /* 0x000000043400780c */ /* 0x000fe20003f24270 */
[----:B------:R-:W-:-:S12]  /*8860*/  BSSY B3, `(.L_x_602) ;  /* 0x0000050000037945 */ /* 0x000fd80003800000 */
[----:B------:R-:W-:Y:S05]  /*8870*/  @!P1 BRA `(.L_x_603) ;  /* 0x000004e000009947 */ /* 0x000fea0003800000 */
[----:B------:R-:W-:Y:S01]  /*8880*/  MOV R12, R10 ;  /* 0x0000000a000c7202 */ /* 0x000fe20000000f00 */
[----:B------:R0:W2:Y:S01]  /*8890*/  LDG.E.64.CONSTANT R14, [R42.64] ;  /* 0x000000062a0e7981 */ /* 0x0000a2000c1e9b00 */
[----:B------:R-:W-:Y:S02]  /*88a0*/  MOV R13, R17 ;  /* 0x00000011000d7202 */ /* 0x000fe40000000f00 */
[----:B------:R-:W-:Y:S02]  /*88b0*/  MOV R28, c[0x0][0x3e4] ;  /* 0x0000f900001c7a02 */ /* 0x000fe40000000f00 */
[----:B------:R-:W-:Y:S02]  /*88c0*/  IADD3 R30, P0, R10, R53, RZ ;  /* 0x000000350a1e7210 */ /* 0x000fe40007f1e0ff */
[----:B------:R-:W2:Y:S01]  /*88d0*/  LDG.E.64.CONSTANT R12, [R12.64] ;  /* 0x000000060c0c7981 */ /* 0x000ea2000c1e9b00 */
[----:B------:R-:W-:Y:S01]  /*88e0*/  IMAD.WIDE R10, R28, 0x8, R42 ;  /* 0x000000081c0a7825 */ /* 0x000fe200078e022a */
[----:B------:R-:W-:-:S02]  /*88f0*/  IADD3.X R31, R17, R55, RZ, P0, !PT ;  /* 0x00000037111f7210 */ /* 0x000fc400007fe4ff */
[----:B------:R-:W-:Y:S02]  /*8900*/  IADD3 R34, P0, R30, R53, RZ ;  /* 0x000000351e227210 */ /* 0x000fe40007f1e0ff */
[----:B------:R1:W3:Y:S04]  /*8910*/  LDG.E.64.CONSTANT R16, [R10.64] ;  /* 0x000000060a107981 */ /* 0x0002e8000c1e9b00 */
[----:B------:R4:W3:Y:S01]  /*8920*/  LDG.E.64.CONSTANT R18, [R30.64] ;  /* 0x000000061e127981 */ /* 0x0008e2000c1e9b00 */
[----:B------:R-:W-:Y:S01]  /*8930*/  IADD3.X R35, R31, R55, RZ, P0, !PT ;  /* 0x000000371f237210 */ /* 0x000fe200007fe4ff */
[----:B------:R-:W-:Y:S01]  /*8940*/  IMAD.WIDE R32, R28, 0x8, R10 ;  /* 0x000000081c207825 */ /* 0x000fe200078e020a */
[----:B------:R-:W-:-:S03]  /*8950*/  IADD3 R40, P0, R34, R53, RZ ;  /* 0x0000003522287210 */ /* 0x000fc60007f1e0ff */
[----:B------:R1:W3:Y:S04]  /*8960*/  LDG.E.64.CONSTANT R22, [R34.64] ;  /* 0x0000000622167981 */ /* 0x0002e8000c1e9b00 */
[----:B------:R1:W3:Y:S01]  /*8970*/  LDG.E.64.CONSTANT R20, [R32.64] ;  /* 0x0000000620147981 */ /* 0x0002e2000c1e9b00 */
[----:B------:R-:W-:Y:S01]  /*8980*/  IMAD.WIDE R36, R28, 0x8, R32 ;  /* 0x000000081c247825 */ /* 0x000fe200078e0220 */
[----:B------:R-:W-:Y:S02]  /*8990*/  IADD3.X R41, R35, R55, RZ, P0, !PT ;  /* 0x0000003723297210 */ /* 0x000fe400007fe4ff */
[----:B0-----:R-:W-:Y:S02]  /*89a0*/  IADD3 R42, P0, R40, R53, RZ ;  /* 0x00000035282a7210 */ /* 0x001fe40007f1e0ff */
[----:B------:R0:W3:Y:S04]  /*89b0*/  LDG.E.64.CONSTANT R24, [R36.64] ;  /* 0x0000000624187981 */ /* 0x0000e8000c1e9b00 */
[----:B------:R0:W3:Y:S01]  /*89c0*/  LDG.E.64.CONSTANT R26, [R40.64] ;  /* 0x00000006281a7981 */ /* 0x0000e2000c1e9b00 */
[----:B------:R-:W-:Y:S01]  /*89d0*/  IADD3.X R43, R41, R55, RZ, P0, !PT ;  /* 0x00000037292b7210 */ /* 0x000fe200007fe4ff */
[----:B------:R-:W-:Y:S01]  /*89e0*/  IMAD.WIDE R38, R28, 0x8, R36 ;  /* 0x000000081c267825 */ /* 0x000fe200078e0224 */
[----:B------:R-:W-:-:S03]  /*89f0*/  IADD3 R58, P0, R42, R53, RZ ;  /* 0x000000352a3a7210 */ /* 0x000fc60007f1e0ff */
[----:B-1----:R1:W3:Y:S04]  /*8a00*/  LDG.E.64.CONSTANT R32, [R42.64] ;  /* 0x000000062a207981 */ /* 0x0022e8000c1e9b00 */
[----:B----4-:R4:W3:Y:S01]  /*8a10*/  LDG.E.64.CONSTANT R30, [R38.64] ;  /* 0x00000006261e7981 */ /* 0x0108e2000c1e9b00 */
[----:B------:R-:W-:Y:S01]  /*8a20*/  IADD3.X R59, R43, R55, RZ, P0, !PT ;  /* 0x000000372b3b7210 */ /* 0x000fe200007fe4ff */
[----:B------:R-:W-:Y:S01]  /*8a30*/  IMAD.WIDE R44, R28, 0x8, R38 ;  /* 0x000000081c2c7825 */ /* 0x000fe200078e0226 */
[----:B------:R-:W-:-:S03]  /*8a40*/  IADD3 R60, P0, R58, R53, RZ ;  /* 0x000000353a3c7210 */ /* 0x000fc60007f1e0ff */
[----:B0-----:R-:W3:Y:S04]  /*8a50*/  LDG.E.64.CONSTANT R36, [R58.64] ;  /* 0x000000063a247981 */ /* 0x001ee8000c1e9b00 */
[----:B------:R0:W3:Y:S01]  /*8a60*/  LDG.E.64.CONSTANT R34, [R44.64] ;  /* 0x000000062c227981 */ /* 0x0000e2000c1e9b00 */
[----:B------:R-:W-:Y:S01]  /*8a70*/  IADD3.X R61, R59, R55, RZ, P0, !PT ;  /* 0x000000373b3d7210 */ /* 0x000fe200007fe4ff */
[----:B------:R-:W-:Y:S01]  /*8a80*/  IMAD.WIDE R48, R28, 0x8, R44 ;  /* 0x000000081c307825 */ /* 0x000fe200078e022c */
[----:B------:R-:W-:-:S03]  /*8a90*/  IADD3 R10, P0, R60, R53, RZ ;  /* 0x000000353c0a7210 */ /* 0x000fc60007f1e0ff */
[----:B------:R-:W3:Y:S04]  /*8aa0*/  LDG.E.64.CONSTANT R40, [R60.64] ;  /* 0x000000063c287981 */ /* 0x000ee8000c1e9b00 */
[----:B----4-:R-:W4:Y:S01]  /*8ab0*/  LDG.E.64.CONSTANT R38, [R48.64] ;  /* 0x0000000630267981 */ /* 0x010f22000c1e9b00 */
[----:B-1----:R-:W-:Y:S01]  /*8ac0*/  IMAD.WIDE R42, R28, 0x8, R48 ;  /* 0x000000081c2a7825 */ /* 0x002fe200078e0230 */
[----:B------:R-:W-:-:S04]  /*8ad0*/  IADD3.X R11, R61, R55, RZ, P0, !PT ;  /* 0x000000373d0b7210 */ /* 0x000fc800007fe4ff */
[----:B------:R1:W4:Y:S04]  /*8ae0*/  LDG.E.64.CONSTANT R46, [R42.64] ;  /* 0x000000062a2e7981 */ /* 0x000328000c1e9b00 */
[----:B0-----:R0:W4:Y:S01]  /*8af0*/  LDG.E.64.CONSTANT R44, [R10.64] ;  /* 0x000000060a2c7981 */ /* 0x001122000c1e9b00 */
[----:B------:R-:W-:Y:S02]  /*8b00*/  PLOP3.LUT P0, PT, PT, PT, PT, 0x8, 0x0 ;  /* 0x000000000000781c */ /* 0x000fe40003f0e170 */
[----:B------:R-:W-:Y:S02]  /*8b10*/  IADD3 R0, R0, 0x8, RZ ;  /* 0x0000000800007810 */ /* 0x000fe40007ffe0ff */
[----:B------:R-:W-:Y:S01]  /*8b20*/  IADD3 R52, R52, -0x8, RZ ;  /* 0xfffffff834347810 */ /* 0x000fe20007ffe0ff */
[----:B-1----:R-:W-:Y:S01]  /*8b30*/  IMAD.WIDE R42, R28, 0x8, R42 ;  /* 0x000000081c2a7825 */ /* 0x002fe200078e022a */
[----:B0-----:R-:W-:-:S03]  /*8b40*/  IADD3 R10, P1, R10, R53, RZ ;  /* 0x000000350a0a7210 */ /* 0x001fc60007f3e0ff */
[-C--:B--2---:R-:W-:Y:S02]  /*8b50*/  IMAD R13, R13, R14.reuse, RZ ;  /* 0x0000000e0d0d7224 */ /* 0x084fe400078e02ff */
[----:B-----5:R-:W-:-:S04]  /*8b60*/  IMAD.WIDE.U32 R8, R12, R14, R8 ;  /* 0x0000000e0c087225 */ /* 0x020fc800078e0008 */
[----:B------:R-:W-:-:S05]  /*8b70*/  IMAD R13, R12, R15, R13 ;  /* 0x0000000f0c0d7224 */ /* 0x000fca00078e020d */
[----:B------:R-:W-:Y:S01]  /*8b80*/  IADD3 R9, R9, R13, RZ ;  /* 0x0000000d09097210 */ /* 0x000fe20007ffe0ff */
[----:B---3--:R-:W-:-:S04]  /*8b90*/  IMAD R13, R19, R16, RZ ;  /* 0x00000010130d7224 */ /* 0x008fc800078e02ff */
[C---:B------:R-:W-:Y:S02]  /*8ba0*/  IMAD R13, R18.reuse, R17, R13 ;  /* 0x00000011120d7224 */ /* 0x040fe400078e020d */
[----:B------:R-:W-:-:S04]  /*8bb0*/  IMAD.WIDE.U32 R16, R18, R16, R8 ;  /* 0x0000001012107225 */ /* 0x000fc800078e0008 */
[----:B------:R-:W-:Y:S01]  /*8bc0*/  IMAD R9, R23, R20, RZ ;  /* 0x0000001417097224 */ /* 0x000fe200078e02ff */
[----:B------:R-:W-:-:S03]  /*8bd0*/  IADD3 R17, R17, R13, RZ ;  /* 0x0000000d11117210 */ /* 0x000fc60007ffe0ff */
        /* <DEDUP_REMOVED lines=21> */
[----:B------:R-:W-:Y:S01]  /*8d30*/  IMAD.WIDE.U32 R8, R44, R46, R38 ;  /* 0x0000002e2c087225 */ /* 0x000fe200078e0026 */
[----:B------:R-:W-:-:S04]  /*8d40*/  IADD3.X R17, R11, R55, RZ, P1, !PT ;  /* 0x000000370b117210 */ /* 0x000fc80000ffe4ff */
[----:B------:R-:W-:Y:S02]  /*8d50*/  IADD3 R9, R9, R13, RZ ;  /* 0x0000000d09097210 */ /* 0x000fe40007ffe0ff */
.L_x_603:
[----:B------:R-:W-:Y:S05]  /*8d60*/  BSYNC B3 ;  /* 0x0000000000037941 */ /* 0x000fea0003800000 */
.L_x_602:
[----:B------:R-:W-:-:S13]  /*8d70*/  ISETP.NE.OR P0, PT, R52, RZ, P0 ;  /* 0x000000ff3400720c */ /* 0x000fda0000705670 */
[----:B------:R-:W-:Y:S05]  /*8d80*/  @!P0 BRA `(.L_x_604) ;  /* 0x000002a000008947 */ /* 0x000fea0003800000 */
.L_x_598:
[----:B------:R-:W-:Y:S01]  /*8d90*/  MOV R16, R10 ;  /* 0x0000000a00107202 */ /* 0x000fe20000000f00 */
[----:B------:R0:W2:Y:S01]  /*8da0*/  LDG.E.64.CONSTANT R14, [R42.64] ;  /* 0x000000062a0e7981 */ /* 0x0000a2000c1e9b00 */
[----:B------:R-:W-:Y:S02]  /*8db0*/  MOV R13, c[0x0][0x3e4] ;  /* 0x0000f900000d7a02 */ /* 0x000fe40000000f00 */
[----:B------:R-:W-:Y:S01]  /*8dc0*/  IADD3 R32, P0, R10, R53, RZ ;  /* 0x000000350a207210 */ /* 0x000fe20007f1e0ff */
[----:B------:R1:W2:Y:S02]  /*8dd0*/  LDG.E.64.CONSTANT R28, [R16.64] ;  /* 0x00000006101c7981 */ /* 0x0002a4000c1e9b00 */
[----:B------:R-:W-:Y:S01]  /*8de0*/  IMAD.WIDE R30, R13, 0x8, R42 ;  /* 0x000000080d1e7825 */ /* 0x000fe200078e022a */
[----:B------:R-:W-:Y:S02]  /*8df0*/  IADD3.X R33, R17, R55, RZ, P0, !PT ;  /* 0x0000003711217210 */ /* 0x000fe400007fe4ff */
[----:B------:R-:W-:-:S02]  /*8e00*/  IADD3 R36, P0, R32, R53, RZ ;  /* 0x0000003520247210 */ /* 0x000fc40007f1e0ff */
[----:B------:R-:W3:Y:S04]  /*8e10*/  LDG.E.64.CONSTANT R26, [R30.64] ;  /* 0x000000061e1a7981 */ /* 0x000ee8000c1e9b00 */
[----:B------:R-:W3:Y:S01]  /*8e20*/  LDG.E.64.CONSTANT R24, [R32.64] ;  /* 0x0000000620187981 */ /* 0x000ee2000c1e9b00 */
[----:B------:R-:W-:Y:S01]  /*8e30*/  IADD3.X R37, R33, R55, RZ, P0, !PT ;  /* 0x0000003721257210 */ /* 0x000fe200007fe4ff */
[----:B------:R-:W-:Y:S01]  /*8e40*/  IMAD.WIDE R34, R13, 0x8, R30 ;  /* 0x000000080d227825 */ /* 0x000fe200078e021e */
[----:B------:R-:W-:-:S03]  /*8e50*/  IADD3 R10, P0, R36, R53, RZ ;  /* 0x00000035240a7210 */ /* 0x000fc60007f1e0ff */
[----:B------:R-:W4:Y:S04]  /*8e60*/  LDG.E.64.CONSTANT R20, [R36.64] ;  /* 0x0000000624147981 */ /* 0x000f28000c1e9b00 */
[----:B------:R-:W4:Y:S01]  /*8e70*/  LDG.E.64.CONSTANT R22, [R34.64] ;  /* 0x0000000622167981 */ /* 0x000f22000c1e9b00 */
[----:B0-----:R-:W-:Y:S01]  /*8e80*/  IMAD.WIDE R42, R13, 0x8, R34 ;  /* 0x000000080d2a7825 */ /* 0x001fe200078e0222 */
[----:B------:R-:W-:-:S04]  /*8e90*/  IADD3.X R11, R37, R55, RZ, P0, !PT ;  /* 0x00000037250b7210 */ /* 0x000fc800007fe4ff */
[----:B------:R0:W4:Y:S04]  /*8ea0*/  LDG.E.64.CONSTANT R18, [R42.64] ;  /* 0x000000062a127981 */ /* 0x000128000c1e9b00 */
[----:B-1----:R1:W4:Y:S01]  /*8eb0*/  LDG.E.64.CONSTANT R16, [R10.64] ;  /* 0x000000060a107981 */ /* 0x002322000c1e9b00 */
[----:B------:R-:W-:-:S04]  /*8ec0*/  IADD3 R52, R52, -0x4, RZ ;  /* 0xfffffffc34347810 */ /* 0x000fc80007ffe0ff */
[----:B------:R-:W-:Y:S01]  /*8ed0*/  ISETP.NE.AND P0, PT, R52, RZ, PT ;  /* 0x000000ff3400720c */ /* 0x000fe20003f05270 */
[----:B0-----:R-:W-:Y:S01]  /*8ee0*/  IMAD.WIDE R42, R13, 0x8, R42 ;  /* 0x000000080d2a7825 */ /* 0x001fe200078e022a */
[----:B-1----:R-:W-:Y:S02]  /*8ef0*/  IADD3 R10, P1, R10, R53, RZ ;  /* 0x000000350a0a7210 */ /* 0x002fe40007f3e0ff */
[----:B------:R-:W-:Y:S01]  /*8f00*/  IADD3 R0, R0, 0x4, RZ ;  /* 0x0000000400007810 */ /* 0x000fe20007ffe0ff */
        /* <DEDUP_REMOVED lines=15> */
[----:B------:R-:W-:Y:S02]  /*9000*/  IADD3 R9, R9, R17, RZ ;  /* 0x0000001109097210 */ /* 0x000fe40007ffe0ff */
[----:B------:R-:W-:Y:S01]  /*9010*/  IADD3.X R17, R11, R55, RZ, P1, !PT ;  /* 0x000000370b117210 */ /* 0x000fe20000ffe4ff */
[----:B------:R-:W-:Y:S05]  /*9020*/  @P0 BRA `(.L_x_598) ;  /* 0xfffffd6000000947 */ /* 0x000fea000383ffff */
.L_x_604:
[----:B------:R-:W-:Y:S05]  /*9030*/  BSYNC B2 ;  /* 0x0000000000027941 */ /* 0x000fea0003800000 */
.L_x_597:
        /* <DEDUP_REMOVED lines=36> */
.L_x_605:
[----:B-----5:R0:W-:Y:S02]  /*9280*/  STG.E.64 [R6.64], R8 ;  /* 0x0000000806007986 */ /* 0x0201e4000c101b06 */
.L_x_596:
[----:B------:R-:W-:-:S04]  /*9290*/  IADD3 R57, R57, 0x80, RZ ;  /* 0x0000008039397810 */ /* 0x000fc80007ffe0ff */
.L_x_585:
        /* <DEDUP_REMOVED lines=256> */
.L_x_607:
        /* <DEDUP_REMOVED lines=34> */
.L_x_613:
        /* <DEDUP_REMOVED lines=151> */
.L_x_612:
[----:B------:R-:W-:Y:S05]  /*ae30*/  BSYNC B3 ;  /* 0x0000000000037941 */ /* 0x000fea0003800000 */
.L_x_611:
        /* <DEDUP_REMOVED lines=81> */
.L_x_615:
[----:B------:R-:W-:Y:S05]  /*b350*/  BSYNC B3 ;  /* 0x0000000000037941 */ /* 0x000fea0003800000 */
.L_x_614:
[----:B------:R-:W-:-:S13]  /*b360*/  ISETP.NE.OR P0, PT, R52, RZ, P0 ;  /* 0x000000ff3400720c */ /* 0x000fda0000705670 */
[----:B------:R-:W-:Y:S05]  /*b370*/  @!P0 BRA `(.L_x_616) ;  /* 0x000002a000008947 */ /* 0x000fea0003800000 */
.L_x_610:
        /* <DEDUP_REMOVED lines=42> */
.L_x_616:
[----:B------:R-:W-:Y:S05]  /*b620*/  BSYNC B2 ;  /* 0x0000000000027941 */ /* 0x000fea0003800000 */
.L_x_609:
        /* <DEDUP_REMOVED lines=36> */
.L_x_617:
[----:B-----5:R0:W-:Y:S02]  /*b870*/  STG.E.64 [R6.64], R8 ;  /* 0x0000000806007986 */ /* 0x0201e4000c101b06 */
.L_x_608:
[----:B------:R-:W-:-:S04]  /*b880*/  IADD3 R57, R57, 0x80, RZ ;  /* 0x0000008039397810 */ /* 0x000fc80007ffe0ff */
.L_x_594:
[----:B------:R-:W-:-:S13]  /*b890*/  ISETP.GE.AND P0, PT, R57, c[0x0][0x160], PT ;  /* 0x0000580039007a0c */ /* 0x000fda0003f06270 */
[----:B------:R-:W-:Y:S01]  /*b8a0*/  @P0 BREAK B0 ;  /* 0x0000000000000942 */ /* 0x000fe20003800000 */
        /* <DEDUP_REMOVED lines=255> */
.L_x_619:
        /* <DEDUP_REMOVED lines=34> */
.L_x_625:
        /* <DEDUP_REMOVED lines=151> */
.L_x_624:
[----:B------:R-:W-:Y:S05]  /*d430*/  BSYNC B3 ;  /* 0x0000000000037941 */ /* 0x000fea0003800000 */
.L_x_623:
        /* <DEDUP_REMOVED lines=81> */
.L_x_627:
[----:B------:R-:W-:Y:S05]  /*d950*/  BSYNC B3 ;  /* 0x0000000000037941 */ /* 0x000fea0003800000 */
.L_x_626:
[----:B------:R-:W-:-:S13]  /*d960*/  ISETP.NE.OR P0, PT, R52, RZ, P0 ;  /* 0x000000ff3400720c */ /* 0x000fda0000705670 */
[----:B------:R-:W-:Y:S05]  /*d970*/  @!P0 BRA `(.L_x_628) ;  /* 0x000002a000008947 */ /* 0x000fea0003800000 */
.L_x_622:
        /* <DEDUP_REMOVED lines=42> */
.L_x_628:
[----:B------:R-:W-:Y:S05]  /*dc20*/  BSYNC B2 ;  /* 0x0000000000027941 */ /* 0x000fea0003800000 */
.L_x_621:
        /* <DEDUP_REMOVED lines=36> */
.L_x_629:
[----:B-----5:R0:W-:Y:S02]  /*de70*/  STG.E.64 [R6.64], R8 ;  /* 0x0000000806007986 */ /* 0x0201e4000c101b06 */
.L_x_620:
[----:B------:R-:W-:-:S04]  /*de80*/  IADD3 R57, R57, 0x80, RZ ;  /* 0x0000008039397810 */ /* 0x000fc80007ffe0ff */
.L_x_606:
[----:B------:R-:W-:-:S13]  /*de90*/  ISETP.GE.AND P0, PT, R57, c[0x0][0x160], PT ;  /* 0x0000580039007a0c */ /* 0x000fda0003f06270 */
[----:B------:R-:W-:Y:S01]  /*dea0*/  @P0 BREAK B0 ;  /* 0x0000000000000942 */ /* 0x000fe20003800000 */
[----:B------:R-:W-:Y:S05]  /*deb0*/  @P0 BRA `(.L_x_618) ;  /* 0x000025e000000947 */ /* 0x000fea0003800000 */
[----:B------:R-:W-:Y:S05]  /*dec0*/  BSYNC B0 ;  /* 0x0000000000007941 */ /* 0x000fea0003800000 */
.L_x_575:
        /* <DEDUP_REMOVED lines=254> */
.L_x_630:
        /* <DEDUP_REMOVED lines=34> */
.L_x_636:
        /* <DEDUP_REMOVED lines=151> */
.L_x_635:
[----:B------:R-:W-:Y:S05]  /*fa40*/  BSYNC B3 ;  /* 0x0000000000037941 */ /* 0x000fea0003800000 */
.L_x_634:
        /* <DEDUP_REMOVED lines=81> */
.L_x_638:
[----:B------:R-:W-:Y:S05]  /*ff60*/  BSYNC B3 ;  /* 0x0000000000037941 */ /* 0x000fea0003800000 */
.L_x_637:
[----:B------:R-:W-:-:S13]  /*ff70*/  ISETP.NE.OR P0, PT, R52, RZ, P0 ;  /* 0x000000ff3400720c */ /* 0x000fda0000705670 */
[----:B------:R-:W-:Y:S05]  /*ff80*/  @!P0 BRA `(.L_x_639) ;  /* 0x000002a000008947 */ /* 0x000fea0003800000 */
.L_x_633:
        /* <DEDUP_REMOVED lines=42> */
.L_x_639:
[----:B------:R-:W-:Y:S05]  /*10230*/  BSYNC B2 ;  /* 0x0000000000027941 */ /* 0x000fea0003800000 */
.L_x_632:
        /* <DEDUP_REMOVED lines=36> */
.L_x_640:
[----:B-----5:R0:W-:Y:S02]  /*10480*/  STG.E.64 [R6.64], R8 ;  /* 0x0000000806007986 */ /* 0x0201e4000c101b06 */
.L_x_631:
[----:B------:R-:W-:Y:S02]  /*10490*/  IADD3 R57, R57, 0x80, RZ ;  /* 0x0000008039397810 */ /* 0x000fe40007ffe0ff */
.L_x_618:
[----:B------:R-:W-:Y:S05]  /*104a0*/  BSYNC B1 ;  /* 0x0000000000017941 */ /* 0x000fea0003800000 */
.L_x_574:
[----:B------:R-:W-:Y:S01]  /*104b0*/  WARPSYNC 0xffffffff ;  /* 0xffffffff00007948 */ /* 0x000fe20003800000 */
[----:B------:R-:W-:-:S13]  /*104c0*/  ISETP.GE.AND P0, PT, R57, c[0x0][0x160], PT ;  /* 0x0000580039007a0c */ /* 0x000fda0003f06270 */
[----:B------:R-:W-:Y:S05]  /*104d0*/  @P0 EXIT ;  /* 0x000000000000094d */ /* 0x000fea0003800000 */
[----:B------:R-:W-:Y:S01]  /*104e0*/  ISETP.NE.AND P0, PT, RZ, c[0x0][0x168], PT ;  /* 0x00005a00ff007a0c */ /* 0x000fe20003f05270 */
[----:B0-----:R-:W-:Y:S01]  /*104f0*/  HFMA2.MMA R6, -RZ, RZ, 0, 0 ;  /* 0x00000000ff067435 */ /* 0x001fe200000001ff */
        /* <DEDUP_REMOVED lines=252> */
.L_x_641:
        /* <DEDUP_REMOVED lines=32> */
.L_x_645:
[----:B------:R0:W2:Y:S04]  /*116c0*/  LDG.E.64.CONSTANT R34, [R48.64] ;  /* 0x0000000630227981 */ /* 0x0000a8000c1e9b00 */
[----:B------:R1:W2:Y:S01]  /*116d0*/  LDG.E.64.CONSTANT R36, [R12.64] ;  /* 0x000000060c247981 */ /* 0x0002a2000c1e9b00 */
[----:B------:R-:W-:Y:S02]  /*116e0*/  MOV R55, c[0x0][0x3e4] ;  /* 0x0000f90000377a02 */ /* 0x000fe40000000f00 */
[----:B------:R-:W-:-:S03]  /*116f0*/  IADD3 R14, P1, R12, UR8, RZ ;  /* 0x000000080c0e7c10 */ /* 0x000fc6000ff3e0ff */
        /* <DEDUP_REMOVED lines=10> */
[----:B------:R-:W-:Y:S01]  /*117a0*/  IADD3.X R45, R39, UR5, RZ, P1, !PT ;  /* 0x00000005272d7c10 */ /* 0x000fe20008ffe4ff */
[----:B-1----:R-:W-:Y:S01]  /*117b0*/  IMAD.WIDE R12, R55, 0x8, R10 ;  /* 0x00000008370c7825 */ /* 0x002fe200078e020a */
[----:B------:R-:W-:-:S03]  /*117c0*/  IADD3 R46, P1, R44, UR8, RZ ;  /* 0x000000082c2e7c10 */ /* 0x000fc6000ff3e0ff */
[----:B------:R1:W4:Y:S04]  /*117d0*/  LDG.E.64.CONSTANT R22, [R44.64] ;  /* 0x000000062c167981 */ /* 0x000328000c1e9b00 */
[----:B------:R0:W4:Y:S01]  /*117e0*/  LDG.E.64.CONSTANT R20, [R12.64] ;  /* 0x000000060c147981 */ /* 0x000122000c1e9b00 */
[----:B------:R-:W-:Y:S01]  /*117f0*/  IADD3.X R47, R45, UR5, RZ, P1, !PT ;  /* 0x000000052d2f7c10 */ /* 0x000fe20008ffe4ff */
[----:B---3--:R-:W-:-:S04]  /*11800*/  IMAD.WIDE R8, R55, 0x8, R12 ;  /* 0x0000000837087825 */ /* 0x008fc800078e020c */
[----:B------:R3:W4:Y:S04]  /*11810*/  LDG.E.64.CONSTANT R18, [R46.64] ;  /* 0x000000062e127981 */ /* 0x000728000c1e9b00 */
[----:B------:R1:W4:Y:S01]  /*11820*/  LDG.E.64.CONSTANT R16, [R8.64] ;  /* 0x0000000608107981 */ /* 0x000322000c1e9b00 */
[----:B------:R-:W-:Y:S01]  /*11830*/  IADD3 R50, P1, R46, UR8, RZ ;  /* 0x000000082e327c10 */ /* 0x000fe2000ff3e0ff */
[----:B0-----:R-:W-:-:S03]  /*11840*/  IMAD.WIDE R14, R55, 0x8, R8 ;  /* 0x00000008370e7825 */ /* 0x001fc600078e0208 */
[----:B------:R-:W-:Y:S02]  /*11850*/  IADD3.X R51, R47, UR5, RZ, P1, !PT ;  /* 0x000000052f337c10 */ /* 0x000fe40008ffe4ff */
[----:B------:R0:W4:Y:S04]  /*11860*/  LDG.E.64.CONSTANT R42, [R14.64] ;  /* 0x000000060e2a7981 */ /* 0x000128000c1e9b00 */
[----:B------:R0:W4:Y:S01]  /*11870*/  LDG.E.64.CONSTANT R40, [R50.64] ;  /* 0x0000000632287981 */ /* 0x000122000c1e9b00 */
[----:B------:R-:W-:Y:S01]  /*11880*/  IADD3 R52, P1, R50, UR8, RZ ;  /* 0x0000000832347c10 */ /* 0x000fe2000ff3e0ff */
[----:B------:R-:W-:-:S03]  /*11890*/  IMAD.WIDE R38, R55, 0x8, R14 ;  /* 0x0000000837267825 */ /* 0x000fc600078e020e */
[----:B------:R-:W-:Y:S02]  /*118a0*/  IADD3.X R53, R51, UR5, RZ, P1, !PT ;  /* 0x0000000533357c10 */ /* 0x000fe40008ffe4ff */
[----:B------:R0:W4:Y:S01]  /*118b0*/  LDG.E.64.CONSTANT R10, [R38.64] ;  /* 0x00000006260a7981 */ /* 0x000122000c1e9b00 */
[----:B------:R-:W-:-:S03]  /*118c0*/  IADD3 R60, P1, R52, UR8, RZ ;  /* 0x00000008343c7c10 */ /* 0x000fc6000ff3e0ff */
[----:B------:R0:W4:Y:S01]  /*118d0*/  LDG.E.64.CONSTANT R12, [R52.64] ;  /* 0x00000006340c7981 */ /* 0x000122000c1e9b00 */
[----:B------:R-:W-:Y:S01]  /*118e0*/  IMAD.WIDE R48, R55, 0x8, R38 ;  /* 0x0000000837307825 */ /* 0x000fe200078e0226 */
[----:B------:R-:W-:Y:S02]  /*118f0*/  IADD3.X R61, R53, UR5, RZ, P1, !PT ;  /* 0x00000005353d7c10 */ /* 0x000fe40008ffe4ff */
[----:B------:R-:W-:Y:S02]  /*11900*/  IADD3 R58, P1, R60, UR8, RZ ;  /* 0x000000083c3a7c10 */ /* 0x000fe4000ff3e0ff */
[----:B-1----:R1:W4:Y:S04]  /*11910*/  LDG.E.64.CONSTANT R8, [R48.64] ;  /* 0x0000000630087981 */ /* 0x002328000c1e9b00 */
[----:B0-----:R0:W4:Y:S01]  /*11920*/  LDG.E.64.CONSTANT R14, [R60.64] ;  /* 0x000000063c0e7981 */ /* 0x001122000c1e9b00 */
[----:B------:R-:W-:Y:S01]  /*11930*/  IADD3.X R59, R61, UR5, RZ, P1, !PT ;  /* 0x000000053d3b7c10 */ /* 0x000fe20008ffe4ff */
[----:B---3--:R-:W-:Y:S01]  /*11940*/  IMAD.WIDE R46, R55, 0x8, R48 ;  /* 0x00000008372e7825 */ /* 0x008fe200078e0230 */
[----:B------:R-:W-:-:S04]  /*11950*/  IADD3 R52, P1, R58, UR8, RZ ;  /* 0x000000083a347c10 */ /* 0x000fc8000ff3e0ff */
[----:B------:R3:W4:Y:S01]  /*11960*/  LDG.E.64.CONSTANT R38, [R46.64] ;  /* 0x000000062e267981 */ /* 0x000722000c1e9b00 */
[----:B------:R-:W-:Y:S01]  /*11970*/  IADD3.X R53, R59, UR5, RZ, P1, !PT ;  /* 0x000000053b357c10 */ /* 0x000fe20008ffe4ff */
[----:B------:R-:W-:Y:S01]  /*11980*/  IMAD.WIDE R50, R55, 0x8, R46 ;  /* 0x0000000837327825 */ /* 0x000fe200078e022e */
[----:B-1----:R-:W-:-:S04]  /*11990*/  IADD3 R48, P1, R52, UR8, RZ ;  /* 0x0000000834307c10 */ /* 0x002fc8000ff3e0ff */
[----:B------:R-:W-:Y:S02]  /*119a0*/  IADD3.X R49, R53, UR5, RZ, P1, !PT ;  /* 0x0000000535317c10 */ /* 0x000fe40008ffe4ff */
[----:B---3--:R-:W-:-:S04]  /*119b0*/  IADD3 R46, P1, R48, UR8, RZ ;  /* 0x00000008302e7c10 */ /* 0x008fc8000ff3e0ff */
[----:B------:R-:W-:Y:S01]  /*119c0*/  IADD3.X R47, R49, UR5, RZ, P1, !PT ;  /* 0x00000005312f7c10 */ /* 0x000fe20008ffe4ff */
[-C--:B--2---:R-:W-:Y:S02]  /*119d0*/  IMAD R37, R37, R34.reuse, RZ ;  /* 0x0000002225257224 */ /* 0x084fe400078e02ff */
[C---:B-----5:R-:W-:Y:S02]  /*119e0*/  IMAD.WIDE.U32 R44, R36.reuse, R34, R32 ;  /* 0x00000022242c7225 */ /* 0x060fe400078e0020 */
[----:B------:R1:W2:Y:S02]  /*119f0*/  LDG.E.64.CONSTANT R32, [R52.64] ;  /* 0x0000000634207981 */ /* 0x0002a4000c1e9b00 */
[----:B------:R-:W-:Y:S02]  /*11a00*/  IMAD R35, R36, R35, R37 ;  /* 0x0000002324237224 */ /* 0x000fe400078e0225 */
[----:B------:R3:W2:Y:S03]  /*11a10*/  LDG.E.64.CONSTANT R36, [R58.64] ;  /* 0x000000063a247981 */ /* 0x0006a6000c1e9b00 */
[----:B------:R-:W-:-:S02]  /*11a20*/  IADD3 R45, R45, R35, RZ ;  /* 0x000000232d2d7210 */ /* 0x000fc40007ffe0ff */
[----:B------:R0:W2:Y:S01]  /*11a30*/  LDG.E.64.CONSTANT R34, [R50.64] ;  /* 0x0000000632227981 */ /* 0x0000a2000c1e9b00 */
[-C--:B----4-:R-:W-:Y:S02]  /*11a40*/  IMAD R31, R31, R28.reuse, RZ ;  /* 0x0000001c1f1f7224 */ /* 0x090fe400078e02ff */
[----:B------:R-:W-:-:S04]  /*11a50*/  IMAD.WIDE.U32 R44, R30, R28, R44 ;  /* 0x0000001c1e2c7225 */ /* 0x000fc800078e002c */
[----:B------:R-:W-:Y:S02]  /*11a60*/  IMAD R31, R30, R29, R31 ;  /* 0x0000001d1e1f7224 */ /* 0x000fe400078e021f */
[----:B---3--:R-:W-:Y:S01]  /*11a70*/  IMAD.WIDE R58, R55, 0x8, R50 ;  /* 0x00000008373a7825 */ /* 0x008fe200078e0232 */
[----:B------:R3:W4:Y:S02]  /*11a80*/  LDG.E.64.CONSTANT R28, [R48.64] ;  /* 0x00000006301c7981 */ /* 0x000724000c1e9b00 */
[----:B------:R-:W-:Y:S01]  /*11a90*/  IADD3 R45, R45, R31, RZ ;  /* 0x0000001f2d2d7210 */ /* 0x000fe20007ffe0ff */
[----:B------:R-:W-:Y:S01]  /*11aa0*/  IMAD R27, R27, R24, RZ ;  /* 0x000000181b1b7224 */ /* 0x000fe200078e02ff */
[----:B------:R0:W4:Y:S03]  /*11ab0*/  LDG.E.64.CONSTANT R30, [R58.64] ;  /* 0x000000063a1e7981 */ /* 0x000126000c1e9b00 */
[----:B------:R-:W-:-:S02]  /*11ac0*/  IMAD R27, R26, R25, R27 ;  /* 0x000000191a1b7224 */ /* 0x000fc400078e021b */
[----:B-1----:R-:W-:Y:S02]  /*11ad0*/  IMAD.WIDE.U32 R52, R26, R24, R44 ;  /* 0x000000181a347225 */ /* 0x002fe400078e002c */
[----:B------:R1:W4:Y:S02]  /*11ae0*/  LDG.E.64.CONSTANT R24, [R46.64] ;  /* 0x000000062e187981 */ /* 0x000324000c1e9b00 */
[----:B------:R-:W-:Y:S01]  /*11af0*/  IMAD.WIDE R44, R55, 0x8, R58 ;  /* 0x00000008372c7825 */ /* 0x000fe200078e023a */
[----:B------:R-:W-:Y:S02]  /*11b00*/  IADD3 R53, R53, R27, RZ ;  /* 0x0000001b35357210 */ /* 0x000fe40007ffe0ff */
[----:B0-----:R-:W-:Y:S01]  /*11b10*/  IADD3 R50, P1, R46, UR8, RZ ;  /* 0x000000082e327c10 */ /* 0x001fe2000ff3e0ff */
[-C--:B------:R-:W-:Y:S01]  /*11b20*/  IMAD R23, R23, R20.reuse, RZ ;  /* 0x0000001417177224 */ /* 0x080fe200078e02ff */
[----:B------:R0:W4:Y:S01]  /*11b30*/  LDG.E.64.CONSTANT R26, [R44.64] ;  /* 0x000000062c1a7981 */ /* 0x000122000c1e9b00 */
[----:B------:R-:W-:Y:S01]  /*11b40*/  IMAD.WIDE.U32 R52, R22, R20, R52 ;  /* 0x0000001416347225 */ /* 0x000fe200078e0034 */
[----:B------:R-:W-:-:S03]  /*11b50*/  IADD3.X R51, R47, UR5, RZ, P1, !PT ;  /* 0x000000052f337c10 */ /* 0x000fc60008ffe4ff */
[----:B------:R-:W-:Y:S02]  /*11b60*/  IMAD R21, R22, R21, R23 ;  /* 0x0000001516157224 */ /* 0x000fe400078e0217 */
[----:B------:R-:W-:-:S03]  /*11b70*/  IMAD.WIDE R60, R55, 0x8, R44 ;  /* 0x00000008373c7825 */ /* 0x000fc600078e022c */
[----:B------:R-:W-:Y:S01]  /*11b80*/  IADD3 R53, R53, R21, RZ ;  /* 0x0000001535357210 */ /* 0x000fe20007ffe0ff */
[----:B------:R-:W-:Y:S01]  /*11b90*/  IMAD R19, R19, R16, RZ ;  /* 0x0000001013137224 */ /* 0x000fe200078e02ff */
[----:B------:R1:W4:Y:S01]  /*11ba0*/  LDG.E.64.CONSTANT R22, [R60.64] ;  /* 0x000000063c167981 */ /* 0x000322000c1e9b00 */
[----:B---3--:R-:W-:-:S03]  /*11bb0*/  IADD3 R48, P1, R50, UR8, RZ ;  /* 0x0000000832307c10 */ /* 0x008fc6000ff3e0ff */
[----:B------:R3:W4:Y:S01]  /*11bc0*/  LDG.E.64.CONSTANT R20, [R50.64] ;  /* 0x0000000632147981 */ /* 0x000722000c1e9b00 */
[C---:B------:R-:W-:Y:S01]  /*11bd0*/  IMAD R17, R18.reuse, R17, R19 ;  /* 0x0000001112117224 */ /* 0x040fe200078e0213 */
[----:B------:R-:W-:Y:S01]  /*11be0*/  IADD3.X R49, R51, UR5, RZ, P1, !PT ;  /* 0x0000000533317c10 */ /* 0x000fe20008ffe4ff */
[----:B0-----:R-:W-:-:S04]  /*11bf0*/  IMAD.WIDE.U32 R44, R18, R16, R52 ;  /* 0x00000010122c7225 */ /* 0x001fc800078e0034 */
[----:B-1----:R-:W-:Y:S01]  /*11c00*/  IMAD.WIDE R46, R55, 0x8, R60 ;  /* 0x00000008372e7825 */ /* 0x002fe200078e023c */
[----:B------:R-:W-:Y:S02]  /*11c10*/  IADD3 R45, R45, R17, RZ ;  /* 0x000000112d2d7210 */ /* 0x000fe40007ffe0ff */
[----:B------:R0:W4:Y:S01]  /*11c20*/  LDG.E.64.CONSTANT R16, [R48.64] ;  /* 0x0000000630107981 */ /* 0x000122000c1e9b00 */
[----:B------:R-:W-:-:S03]  /*11c30*/  IADD3 R58, P1, R48, UR8, RZ ;  /* 0x00000008303a7c10 */ /* 0x000fc6000ff3e0ff */
[----:B------:R1:W4:Y:S01]  /*11c40*/  LDG.E.64.CONSTANT R18, [R46.64] ;  /* 0x000000062e127981 */ /* 0x000322000c1e9b00 */
[----:B------:R-:W-:Y:S01]  /*11c50*/  IMAD R57, R41, R42, RZ ;  /* 0x0000002a29397224 */ /* 0x000fe200078e02ff */
[----:B------:R-:W-:Y:S01]  /*11c60*/  IADD3.X R59, R49, UR5, RZ, P1, !PT ;  /* 0x00000005313b7c10 */ /* 0x000fe20008ffe4ff */
[----:B------:R-:W-:-:S04]  /*11c70*/  IMAD.WIDE R60, R55, 0x8, R46 ;  /* 0x00000008373c7825 */ /* 0x000fc800078e022e */
[C---:B------:R-:W-:Y:S02]  /*11c80*/  IMAD R57, R40.reuse, R43, R57 ;  /* 0x0000002b28397224 */ /* 0x040fe400078e0239 */
[----:B------:R-:W-:Y:S01]  /*11c90*/  IMAD.WIDE.U32 R40, R40, R42, R44 ;  /* 0x0000002a28287225 */ /* 0x000fe200078e002c */
[----:B-1----:R-:W4:Y:S01]  /*11ca0*/  LDG.E.64.CONSTANT R46, [R58.64] ;  /* 0x000000063a2e7981 */ /* 0x002f22000c1e9b00 */
[----:B------:R-:W-:-:S03]  /*11cb0*/  IADD3 R42, P1, R58, UR8, RZ ;  /* 0x000000083a2a7c10 */ /* 0x000fc6000ff3e0ff */
[----:B------:R-:W4:Y:S01]  /*11cc0*/  LDG.E.64.CONSTANT R44, [R60.64] ;  /* 0x000000063c2c7981 */ /* 0x000f22000c1e9b00 */
[----:B------:R-:W-:Y:S01]  /*11cd0*/  IADD3.X R43, R59, UR5, RZ, P1, !PT ;  /* 0x000000053b2b7c10 */ /* 0x000fe20008ffe4ff */
[----:B0-----:R-:W-:-:S04]  /*11ce0*/  IMAD.WIDE R48, R55, 0x8, R60 ;  /* 0x0000000837307825 */ /* 0x001fc800078e023c */
[----:B---3--:R-:W3:Y:S04]  /*11cf0*/  LDG.E.64.CONSTANT R50, [R42.64] ;  /* 0x000000062a327981 */ /* 0x008ee8000c1e9b00 */
[----:B------:R0:W3:Y:S01]  /*11d00*/  LDG.E.64.CONSTANT R52, [R48.64] ;  /* 0x0000000630347981 */ /* 0x0000e2000c1e9b00 */
        /* <DEDUP_REMOVED lines=11> */
[----:B------:R-:W-:Y:S01]  /*11dc0*/  IADD3 R12, P2, R42, UR8, RZ ;  /* 0x000000082a0c7c10 */ /* 0x000fe2000ff5e0ff */
[----:B0-----:R-:W-:-:S03]  /*11dd0*/  IMAD.WIDE R48, R55, 0x8, R48 ;  /* 0x0000000837307825 */ /* 0x001fc600078e0230 */
[----:B------:R-:W-:Y:S02]  /*11de0*/  IADD3.X R13, R43, UR5, RZ, P2, !PT ;  /* 0x000000052b0d7c10 */ /* 0x000fe400097fe4ff */
[----:B------:R-:W-:Y:S01]  /*11df0*/  IADD3 R0, R0, 0x10, RZ ;  /* 0x0000001000007810 */ /* 0x000fe20007ffe0ff */
[----:B--2---:R-:W-:-:S04]  /*11e00*/  IMAD R11, R37, R38, RZ ;  /* 0x00000026250b7224 */ /* 0x004fc800078e02ff */
[C---:B------:R-:W-:Y:S02]  /*11e10*/  IMAD R11, R36.reuse, R39, R11 ;  /* 0x00000027240b7224 */ /* 0x040fe400078e020b */
[----:B------:R-:W-:-:S04]  /*11e20*/  IMAD.WIDE.U32 R36, R36, R38, R8 ;  /* 0x0000002624247225 */ /* 0x000fc800078e0008 */
[----:B------:R-:W-:Y:S01]  /*11e30*/  IMAD R9, R33, R34, RZ ;  /* 0x0000002221097224 */ /* 0x000fe200078e02ff */
[----:B------:R-:W-:-:S03]  /*11e40*/  IADD3 R37, R37, R11, RZ ;  /* 0x0000000b25257210 */ /* 0x000fc60007ffe0ff */
        /* <DEDUP_REMOVED lines=23> */
[----:B------:R-:W-:-:S03]  /*11fc0*/  IADD3 R45, R45, R9, RZ ;  /* 0x000000092d2d7210 */ /* 0x000fc60007ffe0ff */
[C---:B------:R-:W-:Y:S02]  /*11fd0*/  IMAD R11, R50.reuse, R53, R11 ;  /* 0x00000035320b7224 */ /* 0x040fe400078e020b */
[----:B------:R-:W-:-:S05]  /*11fe0*/  IMAD.WIDE.U32 R32, R50, R52, R44 ;  /* 0x0000003432207225 */ /* 0x000fca00078e002c */
[----:B------:R-:W-:Y:S01]  /*11ff0*/  IADD3 R33, R33, R11, RZ ;  /* 0x0000000b21217210 */ /* 0x000fe20007ffe0ff */
[----:B------:R-:W-:Y:S05]  /*12000*/  @P1 BRA `(.L_x_645) ;  /* 0xfffff6b000001947 */ /* 0x000fea000383ffff */
.L_x_644:
        /* <DEDUP_REMOVED lines=25> */
[----:B------:R-:W-:-:S03]  /*121a0*/  IADD3 R50, P0, R42, UR8, RZ ;  /* 0x000000082a327c10 */ /* 0x000fc6000ff1e0ff */
[----:B0-----:R0:W3:Y:S04]  /*121b0*/  LDG.E.64.CONSTANT R26, [R42.64] ;  /* 0x000000062a1a7981 */ /* 0x0010e8000c1e9b00 */
[----:B----4-:R4:W3:Y:S01]  /*121c0*/  LDG.E.64.CONSTANT R28, [R38.64] ;  /* 0x00000006261c7981 */ /* 0x0108e2000c1e9b00 */
[----:B------:R-:W-:Y:S01]  /*121d0*/  IADD3.X R51, R43, UR5, RZ, P0, !PT ;  /* 0x000000052b337c10 */ /* 0x000fe200087fe4ff */
[----:B------:R-:W-:Y:S01]  /*121e0*/  IMAD.WIDE R44, R16, 0x8, R38 ;  /* 0x00000008102c7825 */ /* 0x000fe200078e0226 */
[----:B------:R-:W-:-:S03]  /*121f0*/  IADD3 R52, P0, R50, UR8, RZ ;  /* 0x0000000832347c10 */ /* 0x000fc6000ff1e0ff */
[----:B------:R-:W3:Y:S04]  /*12200*/  LDG.E.64.CONSTANT R34, [R50.64] ;  /* 0x0000000632227981 */ /* 0x000ee8000c1e9b00 */
[----:B------:R0:W3:Y:S01]  /*12210*/  LDG.E.64.CONSTANT R36, [R44.64] ;  /* 0x000000062c247981 */ /* 0x0000e2000c1e9b00 */
[----:B------:R-:W-:Y:S01]  /*12220*/  IADD3.X R53, R51, UR5, RZ, P0, !PT ;  /* 0x0000000533357c10 */ /* 0x000fe200087fe4ff */
[----:B------:R-:W-:Y:S01]  /*12230*/  IMAD.WIDE R48, R16, 0x8, R44 ;  /* 0x0000000810307825 */ /* 0x000fe200078e022c */
[----:B------:R-:W-:-:S03]  /*12240*/  IADD3 R30, P0, R52, UR8, RZ ;  /* 0x00000008341e7c10 */ /* 0x000fc6000ff1e0ff */
[----:B----4-:R-:W4:Y:S04]  /*12250*/  LDG.E.64.CONSTANT R38, [R52.64] ;  /* 0x0000000634267981 */ /* 0x010f28000c1e9b00 */
[----:B-1----:R1:W4:Y:S01]  /*12260*/  LDG.E.64.CONSTANT R40, [R48.64] ;  /* 0x0000000630287981 */ /* 0x002322000c1e9b00 */
[----:B0-----:R-:W-:Y:S01]  /*12270*/  IMAD.WIDE R42, R16, 0x8, R48 ;  /* 0x00000008102a7825 */ /* 0x001fe200078e0230 */
[----:B------:R-:W-:-:S04]  /*12280*/  IADD3.X R31, R53, UR5, RZ, P0, !PT ;  /* 0x00000005351f7c10 */ /* 0x000fc800087fe4ff */
[----:B------:R-:W4:Y:S04]  /*12290*/  LDG.E.64.CONSTANT R46, [R42.64] ;  /* 0x000000062a2e7981 */ /* 0x000f28000c1e9b00 */
[----:B------:R-:W4:Y:S01]  /*122a0*/  LDG.E.64.CONSTANT R44, [R30.64] ;  /* 0x000000061e2c7981 */ /* 0x000f22000c1e9b00 */
[----:B------:R-:W-:Y:S01]  /*122b0*/  PLOP3.LUT P0, PT, PT, PT, PT, 0x8, 0x0 ;  /* 0x000000000000781c */ /* 0x000fe20003f0e170 */
[----:B-1----:R-:W-:Y:S01]  /*122c0*/  IMAD.WIDE R48, R16, 0x8, R42 ;  /* 0x0000000810307825 */ /* 0x002fe200078e022a */
        /* <DEDUP_REMOVED lines=36> */
.L_x_646:
[----:B------:R-:W-:-:S13]  /*12510*/  ISETP.NE.OR P0, PT, R56, RZ, P0 ;  /* 0x000000ff3800720c */ /* 0x000fda0000705670 */
[----:B------:R-:W-:Y:S05]  /*12520*/  @!P0 BRA `(.L_x_642) ;  /* 0x0000029000008947 */ /* 0x000fea0003800000 */
.L_x_643:
        /* <DEDUP_REMOVED lines=41> */
.L_x_642:
        /* <DEDUP_REMOVED lines=36> */
.L_x_647:
[----:B-----5:R-:W-:Y:S01]  /*12a00*/  STG.E.64 [R2.64], R32 ;  /* 0x0000002002007986 */ /* 0x020fe2000c101b06 */
[----:B------:R-:W-:Y:S05]  /*12a10*/  EXIT ;  /* 0x000000000000794d */ /* 0x000fea0003800000 */
.L_x_648:
        /* <DEDUP_REMOVED lines=14> */
.L_x_840:


//--------------------- .text._ZN2at6native69_GLOBAL__N__64f4e359_31_FunctionOfAMatrixUtilsKernel_cu_b2145a98_316016_elemwise_kernelILi128ELi8EZNS1_43_compute_linear_combination_internal_kernelIiEEvRNS_14TensorIteratorEiiiEUliE_EEviT1_ --------------------------
	.section	.text._ZN2at6native69_GLOBAL__N__64f4e359_31_FunctionOfAMatrixUtilsKernel_cu_b2145a98_316016_elemwise_kernelILi128ELi8EZNS1_43_compute_linear_combination_internal_kernelIiEEvRNS_14TensorIteratorEiiiEUliE_EEviT1_,"ax",@progbits
	.sectioninfo	@"SHI_REGISTERS=56"
	.align	128
.text._ZN2at6native69_GLOBAL__N__64f4e359_31_FunctionOfAMatrixUtilsKernel_cu_b2145a98_316016_elemwise_kernelILi128ELi8EZNS1_43_compute_linear_combination_internal_kernelIiEEvRNS_14TensorIteratorEiiiEUliE_EEviT1_:
        .type           _ZN2at6native69_GLOBAL__N__64f4e359_31_FunctionOfAMatrixUtilsKernel_cu_b2145a98_316016_elemwise_kernelILi128ELi8EZNS1_43_compute_linear_combination_internal_kernelIiEEvRNS_14TensorIteratorEiiiEUliE_EEviT1_,@function
        .size           _ZN2at6native69_GLOBAL__N__64f4e359_31_FunctionOfAMatrixUtilsKernel_cu_b2145a98_316016_elemwise_kernelILi128ELi8EZNS1_43_compute_linear_combination_internal_kernelIiEEvRNS_14TensorIteratorEiiiEUliE_EEviT1_,(.L_x_841 - _ZN2at6native69_GLOBAL__N__64f4e359_31_FunctionOfAMatrixUtilsKernel_cu_b2145a98_316016_elemwise_kernelILi128ELi8EZNS1_43_compute_linear_combination_internal_kernelIiEEvRNS_14TensorIteratorEiiiEUliE_EEviT1_)
        .other          _ZN2at6native69_GLOBAL__N__64f4e359_31_FunctionOfAMatrixUtilsKernel_cu_b2145a98_316016_elemwise_kernelILi128ELi8EZNS1_43_compute_linear_combination_internal_kernelIiEEvRNS_14TensorIteratorEiiiEUliE_EEviT1_,@"STO_CUDA_ENTRY STV_DEFAULT"
_ZN2at6native69_GLOBAL__N__64f4e359_31_FunctionOfAMatrixUtilsKernel_cu_b2145a98_316016_elemwise_kernelILi128ELi8EZNS1_43_compute_linear_combination_internal_kernelIiEEvRNS_14TensorIteratorEiiiEUliE_EEviT1_:
        /* <DEDUP_REMOVED lines=266> */
.L_x_651:
        /* <DEDUP_REMOVED lines=28> */
.L_x_656:
        /* <DEDUP_REMOVED lines=67> */
[----:B--2--5:R-:W-:-:S04]  /*1690*/  IMAD R6, R8, R6, R5 ;  /* 0x0000000608067224 */ /* 0x024fc800078e0205 */
[----:B----4-:R-:W-:-:S04]  /*16a0*/  IMAD R6, R51, R52, R6 ;  /* 0x0000003433067224 */ /* 0x010fc800078e0206 */
[----:B------:R-:W-:-:S04]  /*16b0*/  IMAD R6, R49, R50, R6 ;  /* 0x0000003231067224 */ /* 0x000fc800078e0206 */
        /* <DEDUP_REMOVED lines=10> */
[----:B---3--:R-:W-:Y:S02]  /*1760*/  IMAD R6, R36, R39, R6 ;  /* 0x0000002724067224 */ /* 0x008fe400078e0206 */
[----:B------:R-:W-:-:S04]  /*1770*/  IMAD.WIDE R40, R7, c[0x0][0x3e4], R32 ;  /* 0x0000f90007287a25 */ /* 0x000fc800078e0220 */
[----:B------:R-:W-:-:S04]  /*1780*/  IMAD R6, R35, R44, R6 ;  /* 0x0000002c23067224 */ /* 0x000fc800078e0206 */
[----:B------:R-:W-:Y:S01]  /*1790*/  IMAD R5, R25, R30, R6 ;  /* 0x0000001e19057224 */ /* 0x000fe200078e0206 */
[----:B------:R-:W-:Y:S05]  /*17a0*/  @P1 BRA `(.L_x_656) ;  /* 0xfffffab000001947 */ /* 0x000fea000383ffff */
.L_x_655:
        /* <DEDUP_REMOVED lines=38> */
[----:B--2--5:R-:W-:-:S04]  /*1a10*/  IMAD R6, R6, R14, R5 ;  /* 0x0000000e06067224 */ /* 0x024fc800078e0205 */
[----:B----4-:R-:W-:-:S04]  /*1a20*/  IMAD R6, R15, R38, R6 ;  /* 0x000000260f067224 */ /* 0x010fc800078e0206 */
[----:B------:R-:W-:-:S04]  /*1a30*/  IMAD R6, R25, R16, R6 ;  /* 0x0000001019067224 */ /* 0x000fc800078e0206 */
[----:B------:R-:W-:-:S04]  /*1a40*/  IMAD R6, R31, R26, R6 ;  /* 0x0000001a1f067224 */ /* 0x000fc800078e0206 */
[----:B------:R-:W-:-:S04]  /*1a50*/  IMAD R6, R33, R28, R6 ;  /* 0x0000001c21067224 */ /* 0x000fc800078e0206 */
[----:B------:R-:W-:-:S04]  /*1a60*/  IMAD R6, R35, R8, R6 ;  /* 0x0000000823067224 */ /* 0x000fc800078e0206 */
[----:B---3--:R-:W-:-:S04]  /*1a70*/  IMAD R6, R17, R24, R6 ;  /* 0x0000001811067224 */ /* 0x008fc800078e0206 */
[----:B------:R-:W-:Y:S02]  /*1a80*/  IMAD R5, R27, R30, R6 ;  /* 0x0000001e1b057224 */ /* 0x000fe400078e0206 */
.L_x_657:
[----:B------:R-:W-:-:S13]  /*1a90*/  ISETP.NE.OR P0, PT, R0, RZ, P0 ;  /* 0x000000ff0000720c */ /* 0x000fda0000705670 */
[----:B------:R-:W-:Y:S05]  /*1aa0*/  @!P0 BRA `(.L_x_653) ;  /* 0x0000019000008947 */ /* 0x000fea0003800000 */
.L_x_654:
        /* <DEDUP_REMOVED lines=20> */
[----:B--2--5:R-:W-:-:S04]  /*1bf0*/  IMAD R24, R24, R25, R5 ;  /* 0x0000001918187224 */ /* 0x024fc800078e0205 */
[----:B---3--:R-:W-:-:S04]  /*1c00*/  IMAD R24, R9, R6, R24 ;  /* 0x0000000609187224 */ /* 0x008fc800078e0218 */
[----:B----4-:R-:W-:-:S04]  /*1c10*/  IMAD R24, R29, R10, R24 ;  /* 0x0000000a1d187224 */ /* 0x010fc800078e0218 */
[----:B------:R-:W-:Y:S01]  /*1c20*/  IMAD R5, R31, R26, R24 ;  /* 0x0000001a1f057224 */ /* 0x000fe200078e0218 */
[----:B------:R-:W-:Y:S05]  /*1c30*/  @P0 BRA `(.L_x_654) ;  /* 0xfffffe7000000947 */ /* 0x000fea000383ffff */
.L_x_653:
        /* <DEDUP_REMOVED lines=9> */
[----:B--2--5:R-:W-:-:S12]  /*1cd0*/  IMAD R5, R8, R6, R5 ;  /* 0x0000000608057224 */ /* 0x024fd800078e0205 */
        /* <DEDUP_REMOVED lines=14> */
[----:B--2---:R-:W-:-:S04]  /*1dc0*/  IMAD R5, R8, R6, R5 ;  /* 0x0000000608057224 */ /* 0x004fc800078e0205 */
[----:B---3--:R-:W-:-:S05]  /*1dd0*/  @P0 IMAD R5, R22, R20, R5 ;  /* 0x0000001416050224 */ /* 0x008fca00078e0205 */
.L_x_658:
[----:B-----5:R0:W-:Y:S02]  /*1de0*/  STG.E [R18.64], R5 ;  /* 0x0000000512007986 */ /* 0x0201e4000c101906 */
.L_x_652:
[----:B------:R-:W-:Y:S02]  /*1df0*/  IADD3 R3, R3, 0x80, RZ ;  /* 0x0000008003037810 */ /* 0x000fe40007ffe0ff */
.L_x_650:
[----:B------:R-:W-:Y:S05]  /*1e00*/  BSYNC B0 ;  /* 0x0000000000007941 */ /* 0x000fea0003800000 */
.L_x_649:
        /* <DEDUP_REMOVED lines=258> */
.L_x_662:
        /* <DEDUP_REMOVED lines=28> */
.L_x_667:
        /* <DEDUP_REMOVED lines=85> */
.L_x_666:
        /* <DEDUP_REMOVED lines=46> */
.L_x_668:
[----:B------:R-:W-:-:S13]  /*3820*/  ISETP.NE.OR P0, PT, R0, RZ, P0 ;  /* 0x000000ff0000720c */ /* 0x000fda0000705670 */
[----:B------:R-:W-:Y:S05]  /*3830*/  @!P0 BRA `(.L_x_664) ;  /* 0x0000019000008947 */ /* 0x000fea0003800000 */
.L_x_665:
        /* <DEDUP_REMOVED lines=25> */
.L_x_664:
        /* <DEDUP_REMOVED lines=26> */
.L_x_669:
[----:B-----5:R0:W-:Y:S02]  /*3b70*/  STG.E [R18.64], R5 ;  /* 0x0000000512007986 */ /* 0x0201e4000c101906 */
.L_x_663:
        /* <DEDUP_REMOVED lines=257> */
.L_x_671:
        /* <DEDUP_REMOVED lines=32> */
.L_x_676:
        /* <DEDUP_REMOVED lines=82> */
[----:B--2--5:R-:W-:-:S04]  /*52b0*/  IMAD R5, R5, R8, R7 ;  /* 0x0000000805057224 */ /* 0x024fc800078e0207 */
[----:B---3--:R-:W-:-:S04]  /*52c0*/  IMAD R5, R9, R10, R5 ;  /* 0x0000000a09057224 */ /* 0x008fc800078e0205 */
        /* <DEDUP_REMOVED lines=9> */
[----:B------:R-:W-:Y:S01]  /*5360*/  IMAD R50, R53, R50, R5 ;  /* 0x0000003235327224 */ /* 0x000fe200078e0205 */
[----:B------:R-:W-:-:S03]  /*5370*/  IADD3 R10, P2, R32, UR8, RZ ;  /* 0x00000008200a7c10 */ /* 0x000fc6000ff5e0ff */
[----:B------:R-:W-:Y:S01]  /*5380*/  IMAD R27, R27, R51, R50 ;  /* 0x000000331b1b7224 */ /* 0x000fe200078e0232 */
[----:B------:R-:W-:-:S03]  /*5390*/  IADD3.X R11, R33, UR4, RZ, P2, !PT ;  /* 0x00000004210b7c10 */ /* 0x000fc600097fe4ff */
[----:B----4-:R-:W-:-:S04]  /*53a0*/  IMAD R26, R35, R26, R27 ;  /* 0x0000001a231a7224 */ /* 0x010fc800078e021b */
[----:B------:R-:W-:-:S04]  /*53b0*/  IMAD R26, R38, R39, R26 ;  /* 0x00000027261a7224 */ /* 0x000fc800078e021a */
[----:B------:R-:W-:Y:S01]  /*53c0*/  IMAD R7, R36, R37, R26 ;  /* 0x0000002524077224 */ /* 0x000fe200078e021a */
[----:B------:R-:W-:Y:S05]  /*53d0*/  @P1 BRA `(.L_x_676) ;  /* 0xfffff9b000001947 */ /* 0x000fea000383ffff */
.L_x_675:
        /* <DEDUP_REMOVED lines=43> */
[----:B--2--5:R-:W-:-:S04]  /*5690*/  IMAD R17, R17, R6, R7 ;  /* 0x0000000611117224 */ /* 0x024fc800078e0207 */
[----:B----4-:R-:W-:-:S04]  /*56a0*/  IMAD R17, R27, R16, R17 ;  /* 0x000000101b117224 */ /* 0x010fc800078e0211 */
[----:B------:R-:W-:-:S04]  /*56b0*/  IMAD R17, R32, R26, R17 ;  /* 0x0000001a20117224 */ /* 0x000fc800078e0211 */
[----:B------:R-:W-:-:S04]  /*56c0*/  IMAD R17, R34, R38, R17 ;  /* 0x0000002622117224 */ /* 0x000fc800078e0211 */
[----:B------:R-:W-:-:S04]  /*56d0*/  IMAD R17, R36, R39, R17 ;  /* 0x0000002724117224 */ /* 0x000fc800078e0211 */
[----:B------:R-:W-:-:S04]  /*56e0*/  IMAD R10, R10, R33, R17 ;  /* 0x000000210a0a7224 */ /* 0x000fc800078e0211 */
[----:B---3--:R-:W-:Y:S01]  /*56f0*/  IMAD R35, R35, R28, R10 ;  /* 0x0000001c23237224 */ /* 0x008fe200078e020a */
[----:B------:R-:W-:Y:S01]  /*5700*/  IADD3 R10, P1, R8, UR8, RZ ;  /* 0x00000008080a7c10 */ /* 0x000fe2000ff3e0ff */
[----:B------:R-:W-:-:S03]  /*5710*/  IMAD.WIDE R28, R5, 0x4, R12 ;  /* 0x00000004051c7825 */ /* 0x000fc600078e020c */
[----:B------:R-:W-:Y:S01]  /*5720*/  IADD3.X R11, R9, UR4, RZ, P1, !PT ;  /* 0x00000004090b7c10 */ /* 0x000fe20008ffe4ff */
[----:B------:R-:W-:Y:S02]  /*5730*/  IMAD R7, R40, R37, R35 ;  /* 0x0000002528077224 */ /* 0x000fe400078e0223 */
.L_x_677:
[----:B------:R-:W-:-:S13]  /*5740*/  ISETP.NE.OR P0, PT, R4, RZ, P0 ;  /* 0x000000ff0400720c */ /* 0x000fda0000705670 */
[----:B------:R-:W-:Y:S05]  /*5750*/  @!P0 BRA `(.L_x_673) ;  /* 0x000001d000008947 */ /* 0x000fea0003800000 */
.L_x_674:
        /* <DEDUP_REMOVED lines=21> */
[----:B--2--5:R-:W-:Y:S01]  /*58b0*/  IMAD R5, R10, R5, R7 ;  /* 0x000000050a057224 */ /* 0x024fe200078e0207 */
[----:B------:R-:W-:-:S03]  /*58c0*/  IADD3 R10, P1, R8, UR8, RZ ;  /* 0x00000008080a7c10 */ /* 0x000fc6000ff3e0ff */
[----:B---3--:R-:W-:-:S04]  /*58d0*/  IMAD R5, R14, R6, R5 ;  /* 0x000000060e057224 */ /* 0x008fc800078e0205 */
[----:B----4-:R-:W-:Y:S02]  /*58e0*/  IMAD R5, R18, R28, R5 ;  /* 0x0000001c12057224 */ /* 0x010fe400078e0205 */
[----:B------:R-:W-:-:S04]  /*58f0*/  IMAD.WIDE R28, R31, 0x4, R26 ;  /* 0x000000041f1c7825 */ /* 0x000fc800078e021a */
[----:B------:R-:W-:Y:S01]  /*5900*/  IMAD R7, R30, R11, R5 ;  /* 0x0000000b1e077224 */ /* 0x000fe200078e0205 */
[----:B------:R-:W-:Y:S01]  /*5910*/  IADD3.X R11, R9, UR4, RZ, P1, !PT ;  /* 0x00000004090b7c10 */ /* 0x000fe20008ffe4ff */
[----:B------:R-:W-:Y:S05]  /*5920*/  @P0 BRA `(.L_x_674) ;  /* 0xfffffe3000000947 */ /* 0x000fea000383ffff */
.L_x_673:
        /* <DEDUP_REMOVED lines=26> */
.L_x_678:
[----:B-----5:R0:W-:Y:S02]  /*5ad0*/  STG.E [R20.64], R7 ;  /* 0x0000000714007986 */ /* 0x0201e4000c101906 */
.L_x_672:
[----:B------:R-:W-:-:S04]  /*5ae0*/  IADD3 R3, R3, 0x80, RZ ;  /* 0x0000008003037810 */ /* 0x000fc80007ffe0ff */
.L_x_661:
        /* <DEDUP_REMOVED lines=256> */
.L_x_680:
        /* <DEDUP_REMOVED lines=34> */
.L_x_686:
        /* <DEDUP_REMOVED lines=83> */
[----:B--2--5:R-:W-:-:S04]  /*7240*/  IMAD R5, R5, R10, R9 ;  /* 0x0000000a05057224 */ /* 0x024fc800078e0209 */
[----:B----4-:R-:W-:-:S04]  /*7250*/  IMAD R5, R11, R12, R5 ;  /* 0x0000000c0b057224 */ /* 0x010fc800078e0205 */
        /* <DEDUP_REMOVED lines=10> */
[----:B------:R-:W-:-:S03]  /*7300*/  IADD3 R13, P2, R40, R6, RZ ;  /* 0x00000006280d7210 */ /* 0x000fc60007f5e0ff */
[----:B------:R-:W-:-:S04]  /*7310*/  IMAD R15, R29, R30, R15 ;  /* 0x0000001e1d0f7224 */ /* 0x000fc800078e020f */
[----:B------:R-:W-:Y:S01]  /*7320*/  IMAD R15, R27, R28, R15 ;  /* 0x0000001c1b0f7224 */ /* 0x000fe200078e020f */
[----:B------:R-:W-:-:S03]  /*7330*/  IADD3.X R31, R41, R8, RZ, P2, !PT ;  /* 0x00000008291f7210 */ /* 0x000fc600017fe4ff */
[----:B------:R-:W-:-:S04]  /*7340*/  IMAD R15, R34, R37, R15 ;  /* 0x00000025220f7224 */ /* 0x000fc800078e020f */
[----:B------:R-:W-:Y:S01]  /*7350*/  IMAD R9, R26, R35, R15 ;  /* 0x000000231a097224 */ /* 0x000fe200078e020f */
[----:B------:R-:W-:Y:S05]  /*7360*/  @P1 BRA `(.L_x_686) ;  /* 0xfffff9a000001947 */ /* 0x000fea000383ffff */
.L_x_685:
[----:B------:R-:W-:Y:S05]  /*7370*/  BSYNC B3 ;  /* 0x0000000000037941 */ /* 0x000fea0003800000 */
.L_x_684:
        /* <DEDUP_REMOVED lines=46> */
[----:B--2--5:R-:W-:-:S04]  /*7660*/  IMAD R12, R13, R12, R9 ;  /* 0x0000000c0d0c7224 */ /* 0x024fc800078e0209 */
[----:B---3--:R-:W-:-:S04]  /*7670*/  IMAD R7, R34, R7, R12 ;  /* 0x0000000722077224 */ /* 0x008fc800078e020c */
[----:B------:R-:W-:-:S04]  /*7680*/  IMAD R7, R38, R30, R7 ;  /* 0x0000001e26077224 */ /* 0x000fc800078e0207 */
[----:B------:R-:W-:-:S04]  /*7690*/  IMAD R7, R40, R31, R7 ;  /* 0x0000001f28077224 */ /* 0x000fc800078e0207 */
[----:B------:R-:W-:Y:S01]  /*76a0*/  IMAD R7, R14, R35, R7 ;  /* 0x000000230e077224 */ /* 0x000fe200078e0207 */
[----:B------:R-:W-:-:S03]  /*76b0*/  IADD3 R13, P1, R10, R6, RZ ;  /* 0x000000060a0d7210 */ /* 0x000fc60007f3e0ff */
[----:B----4-:R-:W-:Y:S01]  /*76c0*/  IMAD R7, R16, R39, R7 ;  /* 0x0000002710077224 */ /* 0x010fe200078e0207 */
[----:B------:R-:W-:-:S03]  /*76d0*/  IADD3.X R31, R11, R8, RZ, P1, !PT ;  /* 0x000000080b1f7210 */ /* 0x000fc60000ffe4ff */
[----:B------:R-:W-:Y:S02]  /*76e0*/  IMAD R7, R26, R32, R7 ;  /* 0x000000201a077224 */ /* 0x000fe400078e0207 */
[----:B------:R-:W-:-:S04]  /*76f0*/  IMAD.WIDE R32, R5, 0x4, R18 ;  /* 0x0000000405207825 */ /* 0x000fc800078e0212 */
[----:B------:R-:W-:Y:S02]  /*7700*/  IMAD R9, R42, R15, R7 ;  /* 0x0000000f2a097224 */ /* 0x000fe400078e0207 */
.L_x_688:
[----:B------:R-:W-:Y:S05]  /*7710*/  BSYNC B3 ;  /* 0x0000000000037941 */ /* 0x000fea0003800000 */
.L_x_687:
[----:B------:R-:W-:-:S13]  /*7720*/  ISETP.NE.OR P0, PT, R4, RZ, P0 ;  /* 0x000000ff0400720c */ /* 0x000fda0000705670 */
[----:B------:R-:W-:Y:S05]  /*7730*/  @!P0 BRA `(.L_x_689) ;  /* 0x000001f000008947 */ /* 0x000fea0003800000 */
.L_x_683:
        /* <DEDUP_REMOVED lines=25> */
[----:B--2--5:R-:W-:-:S04]  /*78d0*/  IMAD R5, R12, R5, R9 ;  /* 0x000000050c057224 */ /* 0x024fc800078e0209 */
[----:B---3--:R-:W-:-:S04]  /*78e0*/  IMAD R5, R16, R30, R5 ;  /* 0x0000001e10057224 */ /* 0x008fc800078e0205 */
[----:B----4-:R-:W-:Y:S01]  /*78f0*/  IMAD R5, R26, R31, R5 ;  /* 0x0000001f1a057224 */ /* 0x010fe200078e0205 */
[----:B------:R-:W-:-:S03]  /*7900*/  IADD3.X R31, R11, R8, RZ, P1, !PT ;  /* 0x000000080b1f7210 */ /* 0x000fc60000ffe4ff */
[----:B------:R-:W-:Y:S01]  /*7910*/  IMAD R9, R34, R35, R5 ;  /* 0x0000002322097224 */ /* 0x000fe200078e0205 */
[----:B------:R-:W-:Y:S05]  /*7920*/  @P0 BRA `(.L_x_683) ;  /* 0xfffffe1000000947 */ /* 0x000fea000383ffff */
.L_x_689:
[----:B------:R-:W-:Y:S05]  /*7930*/  BSYNC B2 ;  /* 0x0000000000027941 */ /* 0x000fea0003800000 */
.L_x_682:
        /* <DEDUP_REMOVED lines=26> */
.L_x_690:
[----:B-----5:R0:W-:Y:S02]  /*7ae0*/  STG.E [R20.64], R9 ;  /* 0x0000000914007986 */ /* 0x0201e4000c101906 */
.L_x_681:
[----:B------:R-:W-:-:S04]  /*7af0*/  IADD3 R3, R3, 0x80, RZ ;  /* 0x0000008003037810 */ /* 0x000fc80007ffe0ff */
.L_x_670:
        /* <DEDUP_REMOVED lines=256> */
.L_x_692:
        /* <DEDUP_REMOVED lines=34> */
.L_x_698:
        /* <DEDUP_REMOVED lines=102> */
.L_x_697:
[----:B------:R-:W-:Y:S05]  /*9380*/  BSYNC B3 ;  /* 0x0000000000037941 */ /* 0x000fea0003800000 */
.L_x_696:
        /* <DEDUP_REMOVED lines=57> */
.L_x_700:
[----:B------:R-:W-:Y:S05]  /*9720*/  BSYNC B3 ;  /* 0x0000000000037941 */ /* 0x000fea0003800000 */
.L_x_699:
[----:B------:R-:W-:-:S13]  /*9730*/  ISETP.NE.OR P0, PT, R4, RZ, P0 ;  /* 0x000000ff0400720c */ /* 0x000fda0000705670 */
[----:B------:R-:W-:Y:S05]  /*9740*/  @!P0 BRA `(.L_x_701) ;  /* 0x000001f000008947 */ /* 0x000fea0003800000 */
.L_x_695:
        /* <DEDUP_REMOVED lines=31> */
.L_x_701:
[----:B------:R-:W-:Y:S05]  /*9940*/  BSYNC B2 ;  /* 0x0000000000027941 */ /* 0x000fea0003800000 */
.L_x_694:
        /* <DEDUP_REMOVED lines=26> */
.L_x_702:
[----:B-----5:R0:W-:Y:S02]  /*9af0*/  STG.E [R20.64], R9 ;  /* 0x0000000914007986 */ /* 0x0201e4000c101906 */
.L_x_693:
[----:B------:R-:W-:-:S04]  /*9b00*/  IADD3 R3, R3, 0x80, RZ ;  /* 0x0000008003037810 */ /* 0x000fc80007ffe0ff */
.L_x_679:
        /* <DEDUP_REMOVED lines=257> */
.L_x_704:
        /* <DEDUP_REMOVED lines=34> */
.L_x_710:
        /* <DEDUP_REMOVED lines=102> */
.L_x_709:
[----:B------:R-:W-:Y:S05]  /*b3a0*/  BSYNC B3 ;  /* 0x0000000000037941 */ /* 0x000fea0003800000 */
.L_x_708:
        /* <DEDUP_REMOVED lines=57> */
.L_x_712:
[----:B------:R-:W-:Y:S05]  /*b740*/  BSYNC B3 ;  /* 0x0000000000037941 */ /* 0x000fea0003800000 */
.L_x_711:
[----:B------:R-:W-:-:S13]  /*b750*/  ISETP.NE.OR P0, PT, R4, RZ, P0 ;  /* 0x000000ff0400720c */ /* 0x000fda0000705670 */
[----:B------:R-:W-:Y:S05]  /*b760*/  @!P0 BRA `(.L_x_713) ;  /* 0x000001f000008947 */ /* 0x000fea0003800000 */
.L_x_707:
        /* <DEDUP_REMOVED lines=31> */
.L_x_713:
[----:B------:R-:W-:Y:S05]  /*b960*/  BSYNC B2 ;  /* 0x0000000000027941 */ /* 0x000fea0003800000 */
.L_x_706:
        /* <DEDUP_REMOVED lines=26> */
.L_x_714:
[----:B-----5:R0:W-:Y:S02]  /*bb10*/  STG.E [R20.64], R9 ;  /* 0x0000000914007986 */ /* 0x0201e4000c101906 */
.L_x_705:
[----:B------:R-:W-:-:S04]  /*bb20*/  IADD3 R3, R3, 0x80, RZ ;  /* 0x0000008003037810 */ /* 0x000fc80007ffe0ff */
.L_x_691:
[----:B------:R-:W-:-:S13]  /*bb30*/  ISETP.GE.AND P0, PT, R3, c[0x0][0x160], PT ;  /* 0x0000580003007a0c */ /* 0x000fda0003f06270 */
[----:B------:R-:W-:Y:S01]  /*bb40*/  @P0 BREAK B0 ;  /* 0x0000000000000942 */ /* 0x000fe20003800000 */
[----:B------:R-:W-:Y:S05]  /*bb50*/  @P0 BRA `(.L_x_703) ;  /* 0x0000200000000947 */ /* 0x000fea0003800000 */
[----:B------:R-:W-:Y:S05]  /*bb60*/  BSYNC B0 ;  /* 0x0000000000007941 */ /* 0x000fea0003800000 */
.L_x_660:
        /* <DEDUP_REMOVED lines=254> */
.L_x_715:
        /* <DEDUP_REMOVED lines=34> */
.L_x_721:
        /* <DEDUP_REMOVED lines=102> */
.L_x_720:
[----:B------:R-:W-:Y:S05]  /*d3d0*/  BSYNC B3 ;  /* 0x0000000000037941 */ /* 0x000fea0003800000 */
.L_x_719:
        /* <DEDUP_REMOVED lines=57> */
.L_x_723:
[----:B------:R-:W-:Y:S05]  /*d770*/  BSYNC B3 ;  /* 0x0000000000037941 */ /* 0x000fea0003800000 */
.L_x_722:
[----:B------:R-:W-:-:S13]  /*d780*/  ISETP.NE.OR P0, PT, R4, RZ, P0 ;  /* 0x000000ff0400720c */ /* 0x000fda0000705670 */
[----:B------:R-:W-:Y:S05]  /*d790*/  @!P0 BRA `(.L_x_724) ;  /* 0x000001f000008947 */ /* 0x000fea0003800000 */
.L_x_718:
        /* <DEDUP_REMOVED lines=31> */
.L_x_724:
[----:B------:R-:W-:Y:S05]  /*d990*/  BSYNC B2 ;  /* 0x0000000000027941 */ /* 0x000fea0003800000 */
.L_x_717:
        /* <DEDUP_REMOVED lines=26> */
.L_x_725:
[----:B-----5:R0:W-:Y:S02]  /*db40*/  STG.E [R20.64], R9 ;  /* 0x0000000914007986 */ /* 0x0201e4000c101906 */
.L_x_716:
[----:B------:R-:W-:Y:S02]  /*db50*/  IADD3 R3, R3, 0x80, RZ ;  /* 0x0000008003037810 */ /* 0x000fe40007ffe0ff */
.L_x_703:
[----:B------:R-:W-:Y:S05]  /*db60*/  BSYNC B1 ;  /* 0x0000000000017941 */ /* 0x000fea0003800000 */
.L_x_659:
        /* <DEDUP_REMOVED lines=257> */
.L_x_726:
        /* <DEDUP_REMOVED lines=32> */
.L_x_730:
        /* <DEDUP_REMOVED lines=97> */
[----:B------:R-:W-:-:S04]  /*f390*/  IMAD R4, R34, R53, R4 ;  /* 0x0000003522047224 */ /* 0x000fc800078e0204 */
[----:B---3--:R-:W-:-:S04]  /*f3a0*/  IMAD R4, R38, R35, R4 ;  /* 0x0000002326047224 */ /* 0x008fc800078e0204 */
[----:B------:R-:W-:Y:S01]  /*f3b0*/  IMAD R6, R36, R37, R4 ;  /* 0x0000002524067224 */ /* 0x000fe200078e0204 */
[----:B------:R-:W-:Y:S05]  /*f3c0*/  @P1 BRA `(.L_x_730) ;  /* 0xfffff9b000001947 */ /* 0x000fea000383ffff */
.L_x_729:
        /* <DEDUP_REMOVED lines=44> */
[----:B--2--5:R-:W-:-:S04]  /*f690*/  IMAD R16, R16, R5, R6 ;  /* 0x0000000510107224 */ /* 0x024fc800078e0206 */
[----:B----4-:R-:W-:-:S04]  /*f6a0*/  IMAD R7, R17, R7, R16 ;  /* 0x0000000711077224 */ /* 0x010fc800078e0210 */
[----:B------:R-:W-:-:S04]  /*f6b0*/  IMAD R7, R30, R36, R7 ;  /* 0x000000241e077224 */ /* 0x000fc800078e0207 */
[----:B------:R-:W-:-:S04]  /*f6c0*/  IMAD R7, R32, R37, R7 ;  /* 0x0000002520077224 */ /* 0x000fc800078e0207 */
[----:B------:R-:W-:-:S04]  /*f6d0*/  IMAD R7, R34, R38, R7 ;  /* 0x0000002622077224 */ /* 0x000fc800078e0207 */
[----:B---3--:R-:W-:Y:S01]  /*f6e0*/  IMAD R7, R12, R31, R7 ;  /* 0x0000001f0c077224 */ /* 0x008fe200078e0207 */
[----:B------:R-:W-:-:S03]  /*f6f0*/  IADD3 R12, P1, R8, UR8, RZ ;  /* 0x00000008080c7c10 */ /* 0x000fc6000ff3e0ff */
[----:B------:R-:W-:Y:S01]  /*f700*/  IMAD R7, R14, R26, R7 ;  /* 0x0000001a0e077224 */ /* 0x000fe200078e0207 */
[----:B------:R-:W-:-:S03]  /*f710*/  IADD3.X R13, R9, UR5, RZ, P1, !PT ;  /* 0x00000005090d7c10 */ /* 0x000fc60008ffe4ff */
[----:B------:R-:W-:Y:S02]  /*f720*/  IMAD R6, R40, R27, R7 ;  /* 0x0000001b28067224 */ /* 0x000fe400078e0207 */
.L_x_731:
[----:B------:R-:W-:-:S13]  /*f730*/  ISETP.NE.OR P0, PT, R3, RZ, P0 ;  /* 0x000000ff0300720c */ /* 0x000fda0000705670 */
[----:B------:R-:W-:Y:S05]  /*f740*/  @!P0 BRA `(.L_x_727) ;  /* 0x000001d000008947 */ /* 0x000fea0003800000 */
.L_x_728:
        /* <DEDUP_REMOVED lines=22> */
[----:B--2--5:R-:W-:Y:S01]  /*f8b0*/  IMAD R7, R13, R7, R6 ;  /* 0x000000070d077224 */ /* 0x024fe200078e0206 */
[----:B------:R-:W-:-:S03]  /*f8c0*/  IADD3.X R13, R19, UR5, RZ, P1, !PT ;  /* 0x00000005130d7c10 */ /* 0x000fc60008ffe4ff */
[----:B---3--:R-:W-:-:S04]  /*f8d0*/  IMAD R7, R8, R26, R7 ;  /* 0x0000001a08077224 */ /* 0x008fc800078e0207 */
[----:B----4-:R-:W-:Y:S02]  /*f8e0*/  IMAD R7, R14, R28, R7 ;  /* 0x0000001c0e077224 */ /* 0x010fe400078e0207 */
[----:B------:R-:W-:-:S04]  /*f8f0*/  IMAD.WIDE R28, R27, 0x4, R16 ;  /* 0x000000041b1c7825 */ /* 0x000fc800078e0210 */
[----:B------:R-:W-:Y:S01]  /*f900*/  IMAD R6, R30, R31, R7 ;  /* 0x0000001f1e067224 */ /* 0x000fe200078e0207 */
[----:B------:R-:W-:Y:S05]  /*f910*/  @P0 BRA `(.L_x_728) ;  /* 0xfffffe3000000947 */ /* 0x000fea000383ffff */
.L_x_727:
        /* <DEDUP_REMOVED lines=26> */
.L_x_732:
[----:B-----5:R-:W-:Y:S01]  /*fac0*/  STG.E [R20.64], R6 ;  /* 0x0000000614007986 */ /* 0x020fe2000c101906 */
[----:B------:R-:W-:Y:S05]  /*fad0*/  EXIT ;  /* 0x000000000000794d */ /* 0x000fea0003800000 */
.L_x_733:
        /* <DEDUP_REMOVED lines=10> */
.L_x_841:


//--------------------- .text._ZN2at6native69_GLOBAL__N__64f4e359_31_FunctionOfAMatrixUtilsKernel_cu_b2145a98_316016_elemwise_kernelILi128ELi8EZNS1_43_compute_linear_combination_internal_kernelIaEEvRNS_14TensorIteratorEiiiEUliE_EEviT1_ --------------------------
	.section	.text._ZN2at6native69_GLOBAL__N__64f4e359_31_FunctionOfAMatrixUtilsKernel_cu_b2145a98_316016_elemwise_kernelILi128ELi8EZNS1_43_compute_linear_combination_internal_kernelIaEEvRNS_14TensorIteratorEiiiEUliE_EEviT1_,"ax",@progbits
	.sectioninfo	@"SHI_REGISTERS=28"
	.align	128
.text._ZN2at6native69_GLOBAL__N__64f4e359_31_FunctionOfAMatrixUtilsKernel_cu_b2145a98_316016_elemwise_kernelILi128ELi8EZNS1_43_compute_linear_combination_internal_kernelIaEEvRNS_14TensorIteratorEiiiEUliE_EEviT1_:
        .type           _ZN2at6native69_GLOBAL__N__64f4e359_31_FunctionOfAMatrixUtilsKernel_cu_b2145a98_316016_elemwise_kernelILi128ELi8EZNS1_43_compute_linear_combination_internal_kernelIaEEvRNS_14TensorIteratorEiiiEUliE_EEviT1_,@function
        .size           _ZN2at6native69_GLOBAL__N__64f4e359_31_FunctionOfAMatrixUtilsKernel_cu_b2145a98_316016_elemwise_kernelILi128ELi8EZNS1_43_compute_linear_combination_internal_kernelIaEEvRNS_14TensorIteratorEiiiEUliE_EEviT1_,(.L_x_842 - _ZN2at6native69_GLOBAL__N__64f4e359_31_FunctionOfAMatrixUtilsKernel_cu_b2145a98_316016_elemwise_kernelILi128ELi8EZNS1_43_compute_linear_combination_internal_kernelIaEEvRNS_14TensorIteratorEiiiEUliE_EEviT1_)
        .other          _ZN2at6native69_GLOBAL__N__64f4e359_31_FunctionOfAMatrixUtilsKernel_cu_b2145a98_316016_elemwise_kernelILi128ELi8EZNS1_43_compute_linear_combination_internal_kernelIaEEvRNS_14TensorIteratorEiiiEUliE_EEviT1_,@"STO_CUDA_ENTRY STV_DEFAULT"
_ZN2at6native69_GLOBAL__N__64f4e359_31_FunctionOfAMatrixUtilsKernel_cu_b2145a98_316016_elemwise_kernelILi128ELi8EZNS1_43_compute_linear_combination_internal_kernelIaEEvRNS_14TensorIteratorEiiiEUliE_EEviT1_:
[----:B------:R-:W-:Y:S02]  /*0000*/  MOV R1, c[0x0][0x28] ;  /* 0x00000a0000017a02 */ /* 0x000fe40000000f00 */
        /* <DEDUP_REMOVED lines=262> */
.L_x_736:
        /* <DEDUP_REMOVED lines=15> */
.L_x_739:
[C---:B------:R-:W-:Y:S02]  /*1160*/  IMAD R7, R16.reuse, c[0x0][0x3e4], RZ ;  /* 0x0000f90010077a24 */ /* 0x040fe400078e02ff */
[----:B------:R-:W-:-:S03]  /*1170*/  IMAD R9, R16, c[0x0][0x3e8], RZ ;  /* 0x0000fa0010097a24 */ /* 0x000fc600078e02ff */
[----:B------:R-:W-:Y:S02]  /*1180*/  SHF.R.S32.HI R6, RZ, 0x1f, R7 ;  /* 0x0000001fff067819 */ /* 0x000fe40000011407 */
[----:B------:R-:W-:Y:S02]  /*1190*/  IADD3 R18, P1, P2, R7, c[0x0][0x3d0], R4 ;  /* 0x0000f40007127a10 */ /* 0x000fe40007a3e004 */
[----:B------:R-:W-:Y:S02]  /*11a0*/  SHF.R.S32.HI R8, RZ, 0x1f, R9 ;  /* 0x0000001fff087819 */ /* 0x000fe40000011409 */
[----:B------:R-:W-:Y:S02]  /*11b0*/  IADD3 R12, P3, P4, R9, c[0x0][0x3d8], R0 ;  /* 0x0000f600090c7a10 */ /* 0x000fe40007c7e000 */
[----:B------:R-:W-:Y:S02]  /*11c0*/  IADD3 R11, R7, c[0x0][0x3e4], RZ ;  /* 0x0000f900070b7a10 */ /* 0x000fe40007ffe0ff */
[----:B------:R-:W-:-:S02]  /*11d0*/  IADD3 R9, R9, c[0x0][0x3e8], RZ ;  /* 0x0000fa0009097a10 */ /* 0x000fc40007ffe0ff */
[----:B------:R-:W-:Y:S02]  /*11e0*/  IADD3.X R19, R6, c[0x0][0x3d4], RZ, P1, P2 ;  /* 0x0000f50006137a10 */ /* 0x000fe40000fe44ff */
[----:B------:R-:W-:Y:S02]  /*11f0*/  IADD3.X R13, R8, c[0x0][0x3dc], RZ, P3, P4 ;  /* 0x0000f700080d7a10 */ /* 0x000fe40001fe84ff */
[----:B------:R-:W-:Y:S01]  /*1200*/  SHF.R.S32.HI R7, RZ, 0x1f, R11 ;  /* 0x0000001fff077819 */ /* 0x000fe2000001140b */
[----:B------:R0:W2:Y:S01]  /*1210*/  LDG.E.U8.CONSTANT R18, [R18.64] ;  /* 0x0000000412127981 */ /* 0x0000a2000c1e9100 */
[----:B------:R-:W-:Y:S02]  /*1220*/  IADD3 R20, P1, P2, R11, c[0x0][0x3d0], R4 ;  /* 0x0000f4000b147a10 */ /* 0x000fe40007a3e004 */
[----:B------:R-:W-:Y:S01]  /*1230*/  SHF.R.S32.HI R8, RZ, 0x1f, R9 ;  /* 0x0000001fff087819 */ /* 0x000fe20000011409 */
[----:B------:R1:W2:Y:S01]  /*1240*/  LDG.E.U8.CONSTANT R22, [R12.64] ;  /* 0x000000040c167981 */ /* 0x0002a2000c1e9100 */
[----:B------:R-:W-:-:S02]  /*1250*/  IADD3 R6, P3, P4, R9, c[0x0][0x3d8], R0 ;  /* 0x0000f60009067a10 */ /* 0x000fc40007c7e000 */
[----:B------:R-:W-:Y:S02]  /*1260*/  IADD3 R9, R9, c[0x0][0x3e8], RZ ;  /* 0x0000fa0009097a10 */ /* 0x000fe40007ffe0ff */
[----:B------:R-:W-:Y:S02]  /*1270*/  IADD3 R11, R11, c[0x0][0x3e4], RZ ;  /* 0x0000f9000b0b7a10 */ /* 0x000fe40007ffe0ff */
[----:B------:R-:W-:Y:S02]  /*1280*/  IADD3.X R21, R7, c[0x0][0x3d4], RZ, P1, P2 ;  /* 0x0000f50007157a10 */ /* 0x000fe40000fe44ff */
[----:B------:R-:W-:Y:S02]  /*1290*/  IADD3.X R7, R8, c[0x0][0x3dc], RZ, P3, P4 ;  /* 0x0000f70008077a10 */ /* 0x000fe40001fe84ff */
[----:B------:R-:W-:Y:S01]  /*12a0*/  SHF.R.S32.HI R25, RZ, 0x1f, R9 ;  /* 0x0000001fff197819 */ /* 0x000fe20000011409 */
[----:B------:R3:W4:Y:S01]  /*12b0*/  LDG.E.U8.CONSTANT R20, [R20.64] ;  /* 0x0000000414147981 */ /* 0x000722000c1e9100 */
[----:B------:R-:W-:-:S02]  /*12c0*/  IADD3 R10, P3, P4, R9, c[0x0][0x3d8], R0 ;  /* 0x0000f600090a7a10 */ /* 0x000fc40007c7e000 */
[----:B------:R-:W-:Y:S01]  /*12d0*/  SHF.R.S32.HI R24, RZ, 0x1f, R11 ;  /* 0x0000001fff187819 */ /* 0x000fe2000001140b */
[----:B------:R3:W4:Y:S01]  /*12e0*/  LDG.E.U8.CONSTANT R23, [R6.64] ;  /* 0x0000000406177981 */ /* 0x000722000c1e9100 */
[----:B------:R-:W-:Y:S02]  /*12f0*/  IADD3 R8, P1, P2, R11, c[0x0][0x3d0], R4 ;  /* 0x0000f4000b087a10 */ /* 0x000fe40007a3e004 */
[----:B-1----:R-:W-:Y:S02]  /*1300*/  IADD3 R13, R9, c[0x0][0x3e8], RZ ;  /* 0x0000fa00090d7a10 */ /* 0x002fe40007ffe0ff */
[----:B0-----:R-:W-:Y:S02]  /*1310*/  IADD3 R19, R11, c[0x0][0x3e4], RZ ;  /* 0x0000f9000b137a10 */ /* 0x001fe40007ffe0ff */
[----:B------:R-:W-:Y:S02]  /*1320*/  IADD3.X R11, R25, c[0x0][0x3dc], RZ, P3, P4 ;  /* 0x0000f700190b7a10 */ /* 0x000fe40001fe84ff */
[----:B------:R-:W-:-:S02]  /*1330*/  IADD3.X R9, R24, c[0x0][0x3d4], RZ, P1, P2 ;  /* 0x0000f50018097a10 */ /* 0x000fc40000fe44ff */
[----:B---3--:R-:W-:Y:S02]  /*1340*/  SHF.R.S32.HI R7, RZ, 0x1f, R13 ;  /* 0x0000001fff077819 */ /* 0x008fe4000001140d */
[----:B------:R-:W-:Y:S01]  /*1350*/  IADD3 R6, P3, P4, R13, c[0x0][0x3d8], R0 ;  /* 0x0000f6000d067a10 */ /* 0x000fe20007c7e000 */
[----:B------:R-:W3:Y:S01]  /*1360*/  LDG.E.U8.CONSTANT R8, [R8.64] ;  /* 0x0000000408087981 */ /* 0x000ee2000c1e9100 */
[----:B------:R-:W-:Y:S02]  /*1370*/  SHF.R.S32.HI R21, RZ, 0x1f, R19 ;  /* 0x0000001fff157819 */ /* 0x000fe40000011413 */
[----:B------:R-:W-:Y:S01]  /*1380*/  IADD3 R12, P1, P2, R19, c[0x0][0x3d0], R4 ;  /* 0x0000f400130c7a10 */ /* 0x000fe20007a3e004 */
[----:B------:R-:W3:Y:S01]  /*1390*/  LDG.E.U8.CONSTANT R11, [R10.64] ;  /* 0x000000040a0b7981 */ /* 0x000ee2000c1e9100 */
[----:B------:R-:W-:Y:S02]  /*13a0*/  IADD3.X R7, R7, c[0x0][0x3dc], RZ, P3, P4 ;  /* 0x0000f70007077a10 */ /* 0x000fe40001fe84ff */
[----:B------:R-:W-:-:S04]  /*13b0*/  IADD3.X R13, R21, c[0x0][0x3d4], RZ, P1, P2 ;  /* 0x0000f500150d7a10 */ /* 0x000fc80000fe44ff */
[----:B------:R-:W3:Y:S04]  /*13c0*/  LDG.E.U8.CONSTANT R7, [R6.64] ;  /* 0x0000000406077981 */ /* 0x000ee8000c1e9100 */
[----:B------:R-:W3:Y:S01]  /*13d0*/  LDG.E.U8.CONSTANT R12, [R12.64] ;  /* 0x000000040c0c7981 */ /* 0x000ee2000c1e9100 */
[----:B------:R-:W-:-:S04]  /*13e0*/  IADD3 R17, R17, -0x4, RZ ;  /* 0xfffffffc11117810 */ /* 0x000fc80007ffe0ff */
[----:B------:R-:W-:Y:S02]  /*13f0*/  ISETP.NE.AND P1, PT, R17, RZ, PT ;  /* 0x000000ff1100720c */ /* 0x000fe40003f25270 */
[----:B------:R-:W-:Y:S01]  /*1400*/  IADD3 R16, R16, 0x4, RZ ;  /* 0x0000000410107810 */ /* 0x000fe20007ffe0ff */
[----:B--2--5:R-:W-:-:S04]  /*1410*/  IMAD R18, R22, R18, R15 ;  /* 0x0000001216127224 */ /* 0x024fc800078e020f */
[----:B----4-:R-:W-:-:S04]  /*1420*/  IMAD R18, R23, R20, R18 ;  /* 0x0000001417127224 */ /* 0x010fc800078e0212 */
[----:B---3--:R-:W-:-:S04]  /*1430*/  IMAD R18, R11, R8, R18 ;  /* 0x000000080b127224 */ /* 0x008fc800078e0212 */
[----:B------:R-:W-:-:S05]  /*1440*/  IMAD R18, R7, R12, R18 ;  /* 0x0000000c07127224 */ /* 0x000fca00078e0212 */
[----:B------:R-:W-:Y:S01]  /*1450*/  PRMT R15, R18, 0x7610, R15 ;  /* 0x00007610120f7816 */ /* 0x000fe2000000000f */
[----:B------:R-:W-:Y:S05]  /*1460*/  @P1 BRA `(.L_x_739) ;  /* 0xfffffcf000001947 */ /* 0x000fea000383ffff */
.L_x_738:
        /* <DEDUP_REMOVED lines=10> */
[----:B------:R-:W2:Y:S01]  /*1510*/  LDG.E.U8.CONSTANT R8, [R8.64] ;  /* 0x0000000408087981 */ /* 0x000ea2000c1e9100 */
[----:B------:R-:W-:Y:S01]  /*1520*/  ISETP.NE.AND P0, PT, R14, 0x1, PT ;  /* 0x000000010e00780c */ /* 0x000fe20003f05270 */
[----:B--2--5:R-:W-:-:S12]  /*1530*/  IMAD R15, R6, R8, R15 ;  /* 0x00000008060f7224 */ /* 0x024fd800078e020f */
[----:B------:R-:W-:Y:S05]  /*1540*/  @!P0 BRA `(.L_x_740) ;  /* 0x0000019000008947 */ /* 0x000fea0003800000 */
[----:B------:R-:W-:Y:S02]  /*1550*/  ISETP.NE.AND P0, PT, R14, 0x2, PT ;  /* 0x000000020e00780c */ /* 0x000fe40003f05270 */
[----:B------:R-:W-:Y:S02]  /*1560*/  IADD3 R11, R11, c[0x0][0x3e4], RZ ;  /* 0x0000f9000b0b7a10 */ /* 0x000fe40007ffe0ff */
[----:B------:R-:W-:Y:S02]  /*1570*/  IADD3 R13, R13, c[0x0][0x3e8], RZ ;  /* 0x0000fa000d0d7a10 */ /* 0x000fe40007ffe0ff */
[----:B------:R-:W-:Y:S02]  /*1580*/  SHF.R.S32.HI R7, RZ, 0x1f, R11 ;  /* 0x0000001fff077819 */ /* 0x000fe4000001140b */
[----:B------:R-:W-:Y:S02]  /*1590*/  IADD3 R8, P1, P2, R11, c[0x0][0x3d0], R4 ;  /* 0x0000f4000b087a10 */ /* 0x000fe40007a3e004 */
[----:B------:R-:W-:-:S02]  /*15a0*/  SHF.R.S32.HI R10, RZ, 0x1f, R13 ;  /* 0x0000001fff0a7819 */ /* 0x000fc4000001140d */
[----:B------:R-:W-:Y:S02]  /*15b0*/  IADD3 R6, P3, P4, R13, c[0x0][0x3d8], R0 ;  /* 0x0000f6000d067a10 */ /* 0x000fe40007c7e000 */
[----:B------:R-:W-:Y:S02]  /*15c0*/  IADD3.X R9, R7, c[0x0][0x3d4], RZ, P1, P2 ;  /* 0x0000f50007097a10 */ /* 0x000fe40000fe44ff */
[----:B------:R-:W-:Y:S02]  /*15d0*/  IADD3.X R7, R10, c[0x0][0x3dc], RZ, P3, P4 ;  /* 0x0000f7000a077a10 */ /* 0x000fe40001fe84ff */
[----:B------:R-:W-:Y:S01]  /*15e0*/  @P0 IADD3 R11, R11, c[0x0][0x3e4], RZ ;  /* 0x0000f9000b0b0a10 */ /* 0x000fe20007ffe0ff */
[----:B------:R-:W2:Y:S01]  /*15f0*/  LDG.E.U8.CONSTANT R8, [R8.64] ;  /* 0x0000000408087981 */ /* 0x000ea2000c1e9100 */
[----:B------:R-:W-:Y:S02]  /*1600*/  @P0 IADD3 R13, R13, c[0x0][0x3e8], RZ ;  /* 0x0000fa000d0d0a10 */ /* 0x000fe40007ffe0ff */
[----:B------:R-:W-:Y:S01]  /*1610*/  @P0 IADD3 R12, P1, P2, R11, c[0x0][0x3d0], R4 ;  /* 0x0000f4000b0c0a10 */ /* 0x000fe20007a3e004 */
[----:B------:R-:W2:Y:S01]  /*1620*/  LDG.E.U8.CONSTANT R6, [R6.64] ;  /* 0x0000000406067981 */ /* 0x000ea2000c1e9100 */
[----:B------:R-:W-:-:S02]  /*1630*/  @P0 SHF.R.S32.HI R11, RZ, 0x1f, R11 ;  /* 0x0000001fff0b0819 */ /* 0x000fc4000001140b */
[----:B------:R-:W-:Y:S02]  /*1640*/  @P0 IADD3 R10, P3, P4, R13, c[0x0][0x3d8], R0 ;  /* 0x0000f6000d0a0a10 */ /* 0x000fe40007c7e000 */
[----:B------:R-:W-:Y:S02]  /*1650*/  @P0 SHF.R.S32.HI R0, RZ, 0x1f, R13 ;  /* 0x0000001fff000819 */ /* 0x000fe4000001140d */
[----:B------:R-:W-:Y:S02]  /*1660*/  @P0 IADD3.X R13, R11, c[0x0][0x3d4], RZ, P1, P2 ;  /* 0x0000f5000b0d0a10 */ /* 0x000fe40000fe44ff */
[----:B------:R-:W-:-:S03]  /*1670*/  @P0 IADD3.X R11, R0, c[0x0][0x3dc], RZ, P3, P4 ;  /* 0x0000f700000b0a10 */ /* 0x000fc60001fe84ff */
[----:B------:R-:W3:Y:S04]  /*1680*/  @P0 LDG.E.U8.CONSTANT R12, [R12.64] ;  /* 0x000000040c0c0981 */ /* 0x000ee8000c1e9100 */
[----:B------:R-:W3:Y:S01]  /*1690*/  @P0 LDG.E.U8.CONSTANT R10, [R10.64] ;  /* 0x000000040a0a0981 */ /* 0x000ee2000c1e9100 */
[----:B--2---:R-:W-:-:S05]  /*16a0*/  IMAD R8, R6, R8, R15 ;  /* 0x0000000806087224 */ /* 0x004fca00078e020f */
[----:B------:R-:W-:-:S05]  /*16b0*/  PRMT R15, R8, 0x7610, R15 ;  /* 0x00007610080f7816 */ /* 0x000fca000000000f */
[----:B---3--:R-:W-:-:S05]  /*16c0*/  @P0 IMAD R0, R10, R12, R15 ;  /* 0x0000000c0a000224 */ /* 0x008fca00078e020f */
[----:B------:R-:W-:-:S05]  /*16d0*/  @P0 PRMT R15, R0, 0x7610, R15 ;  /* 0x00007610000f0816 */ /* 0x000fca000000000f */
.L_x_740:
[----:B-----5:R0:W-:Y:S02]  /*16e0*/  STG.E.U8 [R2.64], R15 ;  /* 0x0000000f02007986 */ /* 0x0201e4000c101104 */
.L_x_737:
[----:B0-----:R-:W-:Y:S02]  /*16f0*/  IADD3 R3, R5, 0x80, RZ ;  /* 0x0000008005037810 */ /* 0x001fe40007ffe0ff */
.L_x_735:
[----:B------:R-:W-:Y:S05]  /*1700*/  BSYNC B0 ;  /* 0x0000000000007941 */ /* 0x000fea0003800000 */
.L_x_734:
        /* <DEDUP_REMOVED lines=258> */
.L_x_744:
[----:B------:R-:W-:-:S04]  /*2730*/  MOV R6, c[0x0][0x3e0] ;  /* 0x0000f80000067a02 */ /* 0x000fc80000000f00 */
        /* <DEDUP_REMOVED lines=11> */
[----:B0-----:R-:W-:Y:S01]  /*27f0*/  LOP3.LUT R7, R6, 0x3, RZ, 0xc0, !PT ;  /* 0x0000000306077812 */ /* 0x001fe200078ec0ff */
[----:B------:R-:W-:-:S03]  /*2800*/  HFMA2.MMA R17, -RZ, RZ, 0, 0 ;  /* 0x00000000ff117435 */ /* 0x000fc600000001ff */
[----:B------:R-:W-:-:S07]  /*2810*/  IADD3 R16, R6, -R7, RZ ;  /* 0x8000000706107210 */ /* 0x000fce0007ffe0ff */
.L_x_747:
        /* <DEDUP_REMOVED lines=49> */
.L_x_746:
        /* <DEDUP_REMOVED lines=39> */
.L_x_748:
[----:B-----5:R0:W-:Y:S02]  /*2da0*/  STG.E.U8 [R4.64], R15 ;  /* 0x0000000f04007986 */ /* 0x0201e4000c101104 */
.L_x_745:
[----:B------:R-:W-:-:S04]  /*2db0*/  IADD3 R3, R3, 0x80, RZ ;  /* 0x0000008003037810 */ /* 0x000fc80007ffe0ff */
[----:B------:R-:W-:-:S13]  /*2dc0*/  ISETP.GE.AND P0, PT, R3, c[0x0][0x160], PT ;  /* 0x0000580003007a0c */ /* 0x000fda0003f06270 */
[----:B------:R-:W-:Y:S05]  /*2dd0*/  @P0 BRA `(.L_x_749) ;  /* 0x00002d2000000947 */ /* 0x000fea0003800000 */
        /* <DEDUP_REMOVED lines=254> */
.L_x_750:
[----:B------:R-:W-:-:S05]  /*3dc0*/  IMAD.MOV.U32 R6, RZ, RZ, c[0x0][0x3e0] ;  /* 0x0000f800ff067624 */ /* 0x000fca00078e00ff */
[----:B------:R-:W-:-:S13]  /*3dd0*/  ISETP.GE.AND P0, PT, R6, 0x1, PT ;  /* 0x000000010600780c */ /* 0x000fda0003f06270 */
[----:B------:R-:W-:Y:S05]  /*3de0*/  @!P0 BRA `(.L_x_751) ;  /* 0x0000065000008947 */ /* 0x000fea0003800000 */
[----:B------:R-:W-:-:S04]  /*3df0*/  IADD3 R4, P0, R4, c[0x0][0x3c8], RZ ;  /* 0x0000f20004047a10 */ /* 0x000fc80007f1e0ff */
[----:B------:R-:W-:-:S05]  /*3e00*/  IADD3.X R5, RZ, c[0x0][0x3cc], RZ, P0, !PT ;  /* 0x0000f300ff057a10 */ /* 0x000fca00007fe4ff */
        /* <DEDUP_REMOVED lines=8> */
[----:B0-----:R-:W-:Y:S01]  /*3e90*/  HFMA2.MMA R17, -RZ, RZ, 0, 0 ;  /* 0x00000000ff117435 */ /* 0x001fe200000001ff */
[----:B------:R-:W-:-:S09]  /*3ea0*/  IMAD.IADD R16, R7, 0x1, -R14 ;  /* 0x0000000107107824 */ /* 0x000fd200078e0a0e */
.L_x_753:
        /* <DEDUP_REMOVED lines=49> */
.L_x_752:
        /* <DEDUP_REMOVED lines=39> */
.L_x_754:
[----:B-----5:R0:W-:Y:S02]  /*4430*/  STG.E.U8 [R4.64], R15 ;  /* 0x0000000f04007986 */ /* 0x0201e4000c101104 */
.L_x_751:
[----:B------:R-:W-:-:S04]  /*4440*/  IADD3 R3, R3, 0x80, RZ ;  /* 0x0000008003037810 */ /* 0x000fc80007ffe0ff */
.L_x_743:
[----:B------:R-:W-:-:S13]  /*4450*/  ISETP.GE.AND P0, PT, R3, c[0x0][0x160], PT ;  /* 0x0000580003007a0c */ /* 0x000fda0003f06270 */
[----:B------:R-:W-:Y:S05]  /*4460*/  @P0 BRA `(.L_x_755) ;  /* 0x00002d4000000947 */ /* 0x000fea0003800000 */
[----:B------:R-:W-:Y:S01]  /*4470*/  ISETP.NE.AND P0, PT, RZ, c[0x0][0x168], PT ;  /* 0x00005a00ff007a0c */ /* 0x000fe20003f05270 */
[----:B0-----:R-:W-:Y:S01]  /*4480*/  HFMA2.MMA R4, -RZ, RZ, 0, 0 ;  /* 0x00000000ff047435 */ /* 0x001fe200000001ff */
[----:B------:R-:W-:Y:S01]  /*4490*/  MOV R0, RZ ;  /* 0x000000ff00007202 */ /* 0x000fe20000000f00 */
[----:B------:R-:W-:-:S10]  /*44a0*/  IMAD.MOV.U32 R2, RZ, RZ, RZ ;  /* 0x000000ffff027224 */ /* 0x000fd400078e00ff */
        /* <DEDUP_REMOVED lines=250> */
.L_x_756:
[----:B------:R-:W-:-:S04]  /*5450*/  MOV R6, c[0x0][0x3e0] ;  /* 0x0000f80000067a02 */ /* 0x000fc80000000f00 */
        /* <DEDUP_REMOVED lines=15> */
.L_x_759:
        /* <DEDUP_REMOVED lines=49> */
[----:B------:R-:W-:Y:S05]  /*5860*/  BSYNC B2 ;  /* 0x0000000000027941 */ /* 0x000fea0003800000 */
.L_x_758:
        /* <DEDUP_REMOVED lines=39> */
.L_x_760:
[----:B-----5:R0:W-:Y:S02]  /*5ae0*/  STG.E.U8 [R4.64], R15 ;  /* 0x0000000f04007986 */ /* 0x0201e4000c101104 */
.L_x_757:
[----:B------:R-:W-:-:S04]  /*5af0*/  IADD3 R3, R3, 0x80, RZ ;  /* 0x0000008003037810 */ /* 0x000fc80007ffe0ff */
.L_x_749:
[----:B------:R-:W-:-:S13]  /*5b00*/  ISETP.GE.AND P0, PT, R3, c[0x0][0x160], PT ;  /* 0x0000580003007a0c */ /* 0x000fda0003f06270 */
[----:B------:R-:W-:Y:S05]  /*5b10*/  @P0 BRA `(.L_x_761) ;  /* 0x00002d5000000947 */ /* 0x000fea0003800000 */
[----:B------:R-:W-:Y:S01]  /*5b20*/  ISETP.NE.AND P0, PT, RZ, c[0x0][0x168], PT ;  /* 0x00005a00ff007a0c */ /* 0x000fe20003f05270 */
[----:B------:R-:W-:Y:S01]  /*5b30*/  HFMA2.MMA R0, -RZ, RZ, 0, 0 ;  /* 0x00000000ff007435 */ /* 0x000fe200000001ff */
[----:B------:R-:W-:Y:S01]  /*5b40*/  MOV R2, RZ ;  /* 0x000000ff00027202 */ /* 0x000fe20000000f00 */
[----:B0-----:R-:W-:-:S10]  /*5b50*/  IMAD.MOV.U32 R4, RZ, RZ, RZ ;  /* 0x000000ffff047224 */ /* 0x001fd400078e00ff */
        /* <DEDUP_REMOVED lines=250> */
.L_x_762:
        /* <DEDUP_REMOVED lines=13> */
[----:B0-----:R-:W-:Y:S01]  /*6bd0*/  HFMA2.MMA R17, -RZ, RZ, 0, 0 ;  /* 0x00000000ff117435 */ /* 0x001fe200000001ff */
[----:B------:R-:W-:Y:S01]  /*6be0*/  BSSY B2, `(.L_x_764) ;  /* 0x0000033000027945 */ /* 0x000fe20003800000 */
[----:B------:R-:W-:-:S08]  /*6bf0*/  IADD3 R16, R7, -R14, RZ ;  /* 0x8000000e07107210 */ /* 0x000fd00007ffe0ff */
.L_x_765:
        /* <DEDUP_REMOVED lines=50> */
.L_x_764:
        /* <DEDUP_REMOVED lines=39> */
.L_x_766:
[----:B-----5:R0:W-:Y:S02]  /*7190*/  STG.E.U8 [R4.64], R15 ;  /* 0x0000000f04007986 */ /* 0x0201e4000c101104 */
.L_x_763:
[----:B------:R-:W-:-:S04]  /*71a0*/  IADD3 R3, R3, 0x80, RZ ;  /* 0x0000008003037810 */ /* 0x000fc80007ffe0ff */
.L_x_755:
[----:B------:R-:W-:-:S13]  /*71b0*/  ISETP.GE.AND P0, PT, R3, c[0x0][0x160], PT ;  /* 0x0000580003007a0c */ /* 0x000fda0003f06270 */
[----:B------:R-:W-:Y:S01]  /*71c0*/  @P0 BREAK B0 ;  /* 0x0000000000000942 */ /* 0x000fe20003800000 */
        /* <DEDUP_REMOVED lines=255> */
.L_x_768:
        /* <DEDUP_REMOVED lines=14> */
[----:B------:R-:W-:Y:S01]  /*82a0*/  BSSY B2, `(.L_x_770) ;  /* 0x0000033000027945 */ /* 0x000fe20003800000 */
[----:B------:R-:W-:-:S08]  /*82b0*/  IMAD.IADD R16, R7, 0x1, -R14 ;  /* 0x0000000107107824 */ /* 0x000fd000078e0a0e */
.L_x_771:
        /* <DEDUP_REMOVED lines=50> */
.L_x_770:
        /* <DEDUP_REMOVED lines=39> */
.L_x_772:
[----:B-----5:R0:W-:Y:S02]  /*8850*/  STG.E.U8 [R4.64], R15 ;  /* 0x0000000f04007986 */ /* 0x0201e4000c101104 */
.L_x_769:
[----:B------:R-:W-:-:S04]  /*8860*/  IADD3 R3, R3, 0x80, RZ ;  /* 0x0000008003037810 */ /* 0x000fc80007ffe0ff */
.L_x_761:
[----:B------:R-:W-:-:S13]  /*8870*/  ISETP.GE.AND P0, PT, R3, c[0x0][0x160], PT ;  /* 0x0000580003007a0c */ /* 0x000fda0003f06270 */
[----:B------:R-:W-:Y:S01]  /*8880*/  @P0 BREAK B0 ;  /* 0x0000000000000942 */ /* 0x000fe20003800000 */
[----:B------:R-:W-:Y:S05]  /*8890*/  @P0 BRA `(.L_x_767) ;  /* 0x000016a000000947 */ /* 0x000fea0003800000 */
[----:B------:R-:W-:Y:S05]  /*88a0*/  BSYNC B0 ;  /* 0x0000000000007941 */ /* 0x000fea0003800000 */
.L_x_742:
        /* <DEDUP_REMOVED lines=254> */
.L_x_773:
        /* <DEDUP_REMOVED lines=16> */
.L_x_776:
        /* <DEDUP_REMOVED lines=50> */
.L_x_775:
        /* <DEDUP_REMOVED lines=39> */
.L_x_777:
[----:B-----5:R0:W-:Y:S02]  /*9f20*/  STG.E.U8 [R4.64], R15 ;  /* 0x0000000f04007986 */ /* 0x0201e4000c101104 */
.L_x_774:
[----:B------:R-:W-:Y:S02]  /*9f30*/  IADD3 R3, R3, 0x80, RZ ;  /* 0x0000008003037810 */ /* 0x000fe40007ffe0ff */
.L_x_767:
[----:B------:R-:W-:Y:S05]  /*9f40*/  BSYNC B1 ;  /* 0x0000000000017941 */ /* 0x000fea0003800000 */
.L_x_741:
[----:B------:R-:W-:Y:S01]  /*9f50*/  WARPSYNC 0xffffffff ;  /* 0xffffffff00007948 */ /* 0x000fe20003800000 */
[----:B------:R-:W-:-:S13]  /*9f60*/  ISETP.GE.AND P0, PT, R3, c[0x0][0x160], PT ;  /* 0x0000580003007a0c */ /* 0x000fda0003f06270 */
[----:B------:R-:W-:Y:S05]  /*9f70*/  @P0 EXIT ;  /* 0x000000000000094d */ /* 0x000fea0003800000 */
[----:B------:R-:W-:Y:S01]  /*9f80*/  ISETP.NE.AND P0, PT, RZ, c[0x0][0x168], PT ;  /* 0x00005a00ff007a0c */ /* 0x000fe20003f05270 */
[----:B------:R-:W-:Y:S01]  /*9f90*/  HFMA2.MMA R0, -RZ, RZ, 0, 0 ;  /* 0x00000000ff007435 */ /* 0x000fe200000001ff */
[----:B0-----:R-:W-:Y:S01]  /*9fa0*/  MOV R4, RZ ;  /* 0x000000ff00047202 */ /* 0x001fe20000000f00 */
[----:B------:R-:W-:-:S10]  /*9fb0*/  IMAD.MOV.U32 R2, RZ, RZ, RZ ;  /* 0x000000ffff027224 */ /* 0x000fd400078e00ff */
        /* <DEDUP_REMOVED lines=250> */
.L_x_778:
[----:B------:R-:W-:-:S04]  /*af60*/  MOV R5, c[0x0][0x3e0] ;  /* 0x0000f80000057a02 */ /* 0x000fc80000000f00 */
        /* <DEDUP_REMOVED lines=13> */
[----:B------:R-:W-:-:S09]  /*b040*/  IADD3 R14, R14, -R5, RZ ;  /* 0x800000050e0e7210 */ /* 0x000fd20007ffe0ff */
.L_x_780:
        /* <DEDUP_REMOVED lines=26> */
[----:B0-----:R-:W-:Y:S02]  /*b1f0*/  IADD3 R19, R7, c[0x0][0x3e4], RZ ;  /* 0x0000f90007137a10 */ /* 0x001fe40007ffe0ff */
[----:B-1----:R-:W-:Y:S02]  /*b200*/  IADD3 R11, R9, c[0x0][0x3e8], RZ ;  /* 0x0000fa00090b7a10 */ /* 0x002fe40007ffe0ff */
[----:B------:R-:W-:Y:S02]  /*b210*/  IADD3.X R7, R22, c[0x0][0x3d4], RZ, P1, P2 ;  /* 0x0000f50016077a10 */ /* 0x000fe40000fe44ff */
[----:B------:R-:W-:-:S02]  /*b220*/  IADD3.X R9, R24, c[0x0][0x3dc], RZ, P3, P4 ;  /* 0x0000f70018097a10 */ /* 0x000fc40001fe84ff */
[----:B---3--:R-:W-:Y:S01]  /*b230*/  SHF.R.S32.HI R21, RZ, 0x1f, R19 ;  /* 0x0000001fff157819 */ /* 0x008fe20000011413 */
[----:B------:R-:W3:Y:S01]  /*b240*/  LDG.E.U8.CONSTANT R6, [R6.64] ;  /* 0x0000000406067981 */ /* 0x000ee2000c1e9100 */
[----:B------:R-:W-:Y:S02]  /*b250*/  IADD3 R10, P1, P2, R19, c[0x0][0x3d0], R4 ;  /* 0x0000f400130a7a10 */ /* 0x000fe40007a3e004 */
[----:B------:R-:W-:Y:S01]  /*b260*/  SHF.R.S32.HI R13, RZ, 0x1f, R11 ;  /* 0x0000001fff0d7819 */ /* 0x000fe2000001140b */
[----:B------:R-:W3:Y:S01]  /*b270*/  LDG.E.U8.CONSTANT R8, [R8.64] ;  /* 0x0000000408087981 */ /* 0x000ee2000c1e9100 */
[----:B------:R-:W-:Y:S02]  /*b280*/  IADD3 R12, P3, P4, R11, c[0x0][0x3d8], R0 ;  /* 0x0000f6000b0c7a10 */ /* 0x000fe40007c7e000 */
[----:B------:R-:W-:Y:S02]  /*b290*/  IADD3.X R11, R21, c[0x0][0x3d4], RZ, P1, P2 ;  /* 0x0000f500150b7a10 */ /* 0x000fe40000fe44ff */
[----:B------:R-:W-:-:S03]  /*b2a0*/  IADD3.X R13, R13, c[0x0][0x3dc], RZ, P3, P4 ;  /* 0x0000f7000d0d7a10 */ /* 0x000fc60001fe84ff */
        /* <DEDUP_REMOVED lines=11> */
.L_x_779:
        /* <DEDUP_REMOVED lines=39> */
.L_x_781:
[----:B-----5:R-:W-:Y:S01]  /*b5d0*/  STG.E.U8 [R2.64], R15 ;  /* 0x0000000f02007986 */ /* 0x020fe2000c101104 */
[----:B------:R-:W-:Y:S05]  /*b5e0*/  EXIT ;  /* 0x000000000000794d */ /* 0x000fea0003800000 */
.L_x_782:
        /* <DEDUP_REMOVED lines=9> */
.L_x_842:


//--------------------- .text._ZN2at6native69_GLOBAL__N__64f4e359_31_FunctionOfAMatrixUtilsKernel_cu_b2145a98_316016_elemwise_kernelILi128ELi8EZNS1_43_compute_linear_combination_internal_kernelIhEEvRNS_14TensorIteratorEiiiEUliE_EEviT1_ --------------------------
	.section	.text._ZN2at6native69_GLOBAL__N__64f4e359_31_FunctionOfAMatrixUtilsKernel_cu_b2145a98_316016_elemwise_kernelILi128ELi8EZNS1_43_compute_linear_combination_internal_kernelIhEEvRNS_14TensorIteratorEiiiEUliE_EEviT1_,"ax",@progbits
	.sectioninfo	@"SHI_REGISTERS=28"
	.align	128
.text._ZN2at6native69_GLOBAL__N__64f4e359_31_FunctionOfAMatrixUtilsKernel_cu_b2145a98_316016_elemwise_kernelILi128ELi8EZNS1_43_compute_linear_combination_internal_kernelIhEEvRNS_14TensorIteratorEiiiEUliE_EEviT1_:
        .type           _ZN2at6native69_GLOBAL__N__64f4e359_31_FunctionOfAMatrixUtilsKernel_cu_b2145a98_316016_elemwise_kernelILi128ELi8EZNS1_43_compute_linear_combination_internal_kernelIhEEvRNS_14TensorIteratorEiiiEUliE_EEviT1_,@function
        .size           _ZN2at6native69_GLOBAL__N__64f4e359_31_FunctionOfAMatrixUtilsKernel_cu_b2145a98_316016_elemwise_kernelILi128ELi8EZNS1_43_compute_linear_combination_internal_kernelIhEEvRNS_14TensorIteratorEiiiEUliE_EEviT1_,(.L_x_843 - _ZN2at6native69_GLOBAL__N__64f4e359_31_FunctionOfAMatrixUtilsKernel_cu_b2145a98_316016_elemwise_kernelILi128ELi8EZNS1_43_compute_linear_combination_internal_kernelIhEEvRNS_14TensorIteratorEiiiEUliE_EEviT1_)
        .other          _ZN2at6native69_GLOBAL__N__64f4e359_31_FunctionOfAMatrixUtilsKernel_cu_b2145a98_316016_elemwise_kernelILi128ELi8EZNS1_43_compute_linear_combination_internal_kernelIhEEvRNS_14TensorIteratorEiiiEUliE_EEviT1_,@"STO_CUDA_ENTRY STV_DEFAULT"
_ZN2at6native69_GLOBAL__N__64f4e359_31_FunctionOfAMatrixUtilsKernel_cu_b2145a98_316016_elemwise_kernelILi128ELi8EZNS1_43_compute_linear_combination_internal_kernelIhEEvRNS_14TensorIteratorEiiiEUliE_EEviT1_:
        /* <DEDUP_REMOVED lines=263> */
.L_x_785:
        /* <DEDUP_REMOVED lines=15> */
.L_x_788:
        /* <DEDUP_REMOVED lines=49> */
.L_x_787:
        /* <DEDUP_REMOVED lines=39> */
.L_x_789:
[----:B-----5:R0:W-:Y:S02]  /*16e0*/  STG.E.U8 [R2.64], R15 ;  /* 0x0000000f02007986 */ /* 0x0201e4000c101104 */
.L_x_786:
[----:B0-----:R-:W-:Y:S02]  /*16f0*/  IADD3 R3, R5, 0x80, RZ ;  /* 0x0000008005037810 */ /* 0x001fe40007ffe0ff */
.L_x_784:
[----:B------:R-:W-:Y:S05]  /*1700*/  BSYNC B0 ;  /* 0x0000000000007941 */ /* 0x000fea0003800000 */
.L_x_783:
        /* <DEDUP_REMOVED lines=258> */
.L_x_793:
        /* <DEDUP_REMOVED lines=15> */
.L_x_796:
        /* <DEDUP_REMOVED lines=49> */
.L_x_795:
        /* <DEDUP_REMOVED lines=39> */
.L_x_797:
[----:B-----5:R0:W-:Y:S02]  /*2da0*/  STG.E.U8 [R4.64], R15 ;  /* 0x0000000f04007986 */ /* 0x0201e4000c101104 */
.L_x_794:
        /* <DEDUP_REMOVED lines=257> */
.L_x_799:
        /* <DEDUP_REMOVED lines=15> */
.L_x_802:
        /* <DEDUP_REMOVED lines=49> */
.L_x_801:
        /* <DEDUP_REMOVED lines=39> */
.L_x_803:
[----:B-----5:R0:W-:Y:S02]  /*4430*/  STG.E.U8 [R4.64], R15 ;  /* 0x0000000f04007986 */ /* 0x0201e4000c101104 */
.L_x_800:
[----:B------:R-:W-:-:S04]  /*4440*/  IADD3 R3, R3, 0x80, RZ ;  /* 0x0000008003037810 */ /* 0x000fc80007ffe0ff */
.L_x_792:
        /* <DEDUP_REMOVED lines=256> */
.L_x_805:
        /* <DEDUP_REMOVED lines=16> */
.L_x_808:
        /* <DEDUP_REMOVED lines=50> */
.L_x_807:
        /* <DEDUP_REMOVED lines=39> */
.L_x_809:
[----:B-----5:R0:W-:Y:S02]  /*5ae0*/  STG.E.U8 [R4.64], R15 ;  /* 0x0000000f04007986 */ /* 0x0201e4000c101104 */
.L_x_806:
[----:B------:R-:W-:-:S04]  /*5af0*/  IADD3 R3, R3, 0x80, RZ ;  /* 0x0000008003037810 */ /* 0x000fc80007ffe0ff */
.L_x_798:
        /* <DEDUP_REMOVED lines=256> */
.L_x_811:
        /* <DEDUP_REMOVED lines=16> */
.L_x_814:
        /* <DEDUP_REMOVED lines=50> */
.L_x_813:
        /* <DEDUP_REMOVED lines=39> */
.L_x_815:
[----:B-----5:R0:W-:Y:S02]  /*7190*/  STG.E.U8 [R4.64], R15 ;  /* 0x0000000f04007986 */ /* 0x0201e4000c101104 */
.L_x_812:
[----:B------:R-:W-:-:S04]  /*71a0*/  IADD3 R3, R3, 0x80, RZ ;  /* 0x0000008003037810 */ /* 0x000fc80007ffe0ff */
.L_x_804:
        /* <DEDUP_REMOVED lines=257> */
.L_x_817:
        /* <DEDUP_REMOVED lines=16> */
.L_x_820:
        /* <DEDUP_REMOVED lines=50> */
.L_x_819:
        /* <DEDUP_REMOVED lines=39> */
.L_x_821:
[----:B-----5:R0:W-:Y:S02]  /*8850*/  STG.E.U8 [R4.64], R15 ;  /* 0x0000000f04007986 */ /* 0x0201e4000c101104 */
.L_x_818:
[----:B------:R-:W-:-:S04]  /*8860*/  IADD3 R3, R3, 0x80, RZ ;  /* 0x0000008003037810 */ /* 0x000fc80007ffe0ff */
.L_x_810:
[----:B------:R-:W-:-:S13]  /*8870*/  ISETP.GE.AND P0, PT, R3, c[0x0][0x160], PT ;  /* 0x0000580003007a0c */ /* 0x000fda0003f06270 */
[----:B------:R-:W-:Y:S01]  /*8880*/  @P0 BREAK B0 ;  /* 0x0000000000000942 */ /* 0x000fe20003800000 */
[----:B------:R-:W-:Y:S05]  /*8890*/  @P0 BRA `(.L_x_816) ;  /* 0x000016a000000947 */ /* 0x000fea0003800000 */
[----:B------:R-:W-:Y:S05]  /*88a0*/  BSYNC B0 ;  /* 0x0000000000007941 */ /* 0x000fea0003800000 */
.L_x_791:
        /* <DEDUP_REMOVED lines=254> */
.L_x_822:
        /* <DEDUP_REMOVED lines=16> */
.L_x_825:
        /* <DEDUP_REMOVED lines=50> */
.L_x_824:
        /* <DEDUP_REMOVED lines=39> */
.L_x_826:
[----:B-----5:R0:W-:Y:S02]  /*9f20*/  STG.E.U8 [R4.64], R15 ;  /* 0x0000000f04007986 */ /* 0x0201e4000c101104 */
.L_x_823:
[----:B------:R-:W-:Y:S02]  /*9f30*/  IADD3 R3, R3, 0x80, RZ ;  /* 0x0000008003037810 */ /* 0x000fe40007ffe0ff */
.L_x_816:
[----:B------:R-:W-:Y:S05]  /*9f40*/  BSYNC B1 ;  /* 0x0000000000017941 */ /* 0x000fea0003800000 */
.L_x_790:
        /* <DEDUP_REMOVED lines=257> */
.L_x_827:
        /* <DEDUP_REMOVED lines=15> */
.L_x_829:
        /* <DEDUP_REMOVED lines=49> */
.L_x_828:
        /* <DEDUP_REMOVED lines=39> */
.L_x_830:
[----:B-----5:R-:W-:Y:S01]  /*b5d0*/  STG.E.U8 [R2.64], R15 ;  /* 0x0000000f02007986 */ /* 0x020fe2000c101104 */
[----:B------:R-:W-:Y:S05]  /*b5e0*/  EXIT ;  /* 0x000000000000794d */ /* 0x000fea0003800000 */
.L_x_831:
        /* <DEDUP_REMOVED lines=9> */
.L_x_843:


//--------------------- .nv.global                --------------------------
	.section	.nv.global,"aw",@nobits
.nv.global:
	.type		_ZN67_INTERNAL_64f4e359_31_FunctionOfAMatrixUtilsKernel_cu_b2145a98_31604cuda3std3__48in_placeE,@object
	.size		_ZN67_INTERNAL_64f4e359_31_FunctionOfAMatrixUtilsKernel_cu_b2145a98_31604cuda3std3__48in_placeE,(_ZN67_INTERNAL_64f4e359_31_FunctionOfAMatrixUtilsKernel_cu_b2145a98_31604cuda3std6ranges3__45__cpo8distanceE - _ZN67_INTERNAL_64f4e359_31_FunctionOfAMatrixUtilsKernel_cu_b2145a98_31604cuda3std3__48in_placeE)
_ZN67_INTERNAL_64f4e359_31_FunctionOfAMatrixUtilsKernel_cu_b2145a98_31604cuda3std3__48in_placeE:
	.zero		1
	.type		_ZN67_INTERNAL_64f4e359_31_FunctionOfAMatrixUtilsKernel_cu_b2145a98_31604cuda3std6ranges3__45__cpo8distanceE,@object
	.size		_ZN67_INTERNAL_64f4e359_31_FunctionOfAMatrixUtilsKernel_cu_b2145a98_31604cuda3std6ranges3__45__cpo8distanceE,(_ZN67_INTERNAL_64f4e359_31_FunctionOfAMatrixUtilsKernel_cu_b2145a98_31604cuda3std3__45__cpo6cbeginE - _ZN67_INTERNAL_64f4e359_31_FunctionOfAMatrixUtilsKernel_cu_b2145a98_31604cuda3std6ranges3__45__cpo8distanceE)
_ZN67_INTERNAL_64f4e359_31_FunctionOfAMatrixUtilsKernel_cu_b2145a98_31604cuda3std6ranges3__45__cpo8distanceE:
	.zero		1
	.type		_ZN67_INTERNAL_64f4e359_31_FunctionOfAMatrixUtilsKernel_cu_b2145a98_31604cuda3std3__45__cpo6cbeginE,@object
	.size		_ZN67_INTERNAL_64f4e359_31_FunctionOfAMatrixUtilsKernel_cu_b2145a98_31604cuda3std3__45__cpo6cbeginE,(_ZN67_INTERNAL_64f4e359_31_FunctionOfAMatrixUtilsKernel_cu_b2145a98_31604cuda3std6ranges3__45__cpo7advanceE - _ZN67_INTERNAL_64f4e359_31_FunctionOfAMatrixUtilsKernel_cu_b2145a98_31604cuda3std3__45__cpo6cbeginE)
_ZN67_INTERNAL_64f4e359_31_FunctionOfAMatrixUtilsKernel_cu_b2145a98_31604cuda3std3__45__cpo6cbeginE:
	.zero		1
	.type		_ZN67_INTERNAL_64f4e359_31_FunctionOfAMatrixUtilsKernel_cu_b2145a98_31604cuda3std6ranges3__45__cpo7advanceE,@object
	.size		_ZN67_INTERNAL_64f4e359_31_FunctionOfAMatrixUtilsKernel_cu_b2145a98_31604cuda3std6ranges3__45__cpo7advanceE,(_ZN67_INTERNAL_64f4e359_31_FunctionOfAMatrixUtilsKernel_cu_b2145a98_31604cuda3std3__45__cpo7crbeginE - _ZN67_INTERNAL_64f4e359_31_FunctionOfAMatrixUtilsKernel_cu_b2145a98_31604cuda3std6ranges3__45__cpo7advanceE)
_ZN67_INTERNAL_64f4e359_31_FunctionOfAMatrixUtilsKernel_cu_b2145a98_31604cuda3std6ranges3__45__cpo7advanceE:
	.zero		1
	.type		_ZN67_INTERNAL_64f4e359_31_FunctionOfAMatrixUtilsKernel_cu_b2145a98_31604cuda3std3__45__cpo7crbeginE,@object
	.size		_ZN67_INTERNAL_64f4e359_31_FunctionOfAMatrixUtilsKernel_cu_b2145a98_31604cuda3std3__45__cpo7crbeginE,(_ZN67_INTERNAL_64f4e359_31_FunctionOfAMatrixUtilsKernel_cu_b2145a98_31604cuda3std6ranges3__45__cpo4dataE - _ZN67_INTERNAL_64f4e359_31_FunctionOfAMatrixUtilsKernel_cu_b2145a98_31604cuda3std3__45__cpo7crbeginE)
_ZN67_INTERNAL_64f4e359_31_FunctionOfAMatrixUtilsKernel_cu_b2145a98_31604cuda3std3__45__cpo7crbeginE:
	.zero		1
	.type		_ZN67_INTERNAL_64f4e359_31_FunctionOfAMatrixUtilsKernel_cu_b2145a98_31604cuda3std6ranges3__45__cpo4dataE,@object
	.size		_ZN67_INTERNAL_64f4e359_31_FunctionOfAMatrixUtilsKernel_cu_b2145a98_31604cuda3std6ranges3__45__cpo4dataE,(_ZN67_INTERNAL_64f4e359_31_FunctionOfAMatrixUtilsKernel_cu_b2145a98_31604cuda3std6ranges3__45__cpo5beginE - _ZN67_INTERNAL_64f4e359_31_FunctionOfAMatrixUtilsKernel_cu_b2145a98_31604cuda3std6ranges3__45__cpo4dataE)
_ZN67_INTERNAL_64f4e359_31_FunctionOfAMatrixUtilsKernel_cu_b2145a98_31604cuda3std6ranges3__45__cpo4dataE:
	.zero		1
	.type		_ZN67_INTERNAL_64f4e359_31_FunctionOfAMatrixUtilsKernel_cu_b2145a98_31604cuda3std6ranges3__45__cpo5beginE,@object
	.size		_ZN67_INTERNAL_64f4e359_31_FunctionOfAMatrixUtilsKernel_cu_b2145a98_31604cuda3std6ranges3__45__cpo5beginE,(_ZN67_INTERNAL_64f4e359_31_FunctionOfAMatrixUtilsKernel_cu_b2145a98_31604cuda3std3__469_GLOBAL__N__64f4e359_31_FunctionOfAMatrixUtilsKernel_cu_b2145a98_31606ignoreE - _ZN67_INTERNAL_64f4e359_31_FunctionOfAMatrixUtilsKernel_cu_b2145a98_31604cuda3std6ranges3__45__cpo5beginE)
_ZN67_INTERNAL_64f4e359_31_FunctionOfAMatrixUtilsKernel_cu_b2145a98_31604cuda3std6ranges3__45__cpo5beginE:
	.zero		1
	.type		_ZN67_INTERNAL_64f4e359_31_FunctionOfAMatrixUtilsKernel_cu_b2145a98_31604cuda3std3__469_GLOBAL__N__64f4e359_31_FunctionOfAMatrixUtilsKernel_cu_b2145a98_31606ignoreE,@object
	.size		_ZN67_INTERNAL_64f4e359_31_FunctionOfAMatrixUtilsKernel_cu_b2145a98_31604cuda3std3__469_GLOBAL__N__64f4e359_31_FunctionOfAMatrixUtilsKernel_cu_b2145a98_31606ignoreE,(_ZN67_INTERNAL_64f4e359_31_FunctionOfAMatrixUtilsKernel_cu_b2145a98_31604cuda3std6ranges3__45__cpo4sizeE - _ZN67_INTERNAL_64f4e359_31_FunctionOfAMatrixUtilsKernel_cu_b2145a98_31604cuda3std3__469_GLOBAL__N__64f4e359_31_FunctionOfAMatrixUtilsKernel_cu_b2145a98_31606ignoreE)
_ZN67_INTERNAL_64f4e359_31_FunctionOfAMatrixUtilsKernel_cu_b2145a98_31604cuda3std3__469_GLOBAL__N__64f4e359_31_FunctionOfAMatrixUtilsKernel_cu_b2145a98_31606ignoreE:
	.zero		1
	.type		_ZN67_INTERNAL_64f4e359_31_FunctionOfAMatrixUtilsKernel_cu_b2145a98_31604cuda3std6ranges3__45__cpo4sizeE,@object
	.size		_ZN67_INTERNAL_64f4e359_31_FunctionOfAMatrixUtilsKernel_cu_b2145a98_31604cuda3std6ranges3__45__cpo4sizeE,(_ZN67_INTERNAL_64f4e359_31_FunctionOfAMatrixUtilsKernel_cu_b2145a98_31604cuda3std3__45__cpo5beginE - _ZN67_INTERNAL_64f4e359_31_FunctionOfAMatrixUtilsKernel_cu_b2145a98_31604cuda3std6ranges3__45__cpo4sizeE)
_ZN67_INTERNAL_64f4e359_31_FunctionOfAMatrixUtilsKernel_cu_b2145a98_31604cuda3std6ranges3__45__cpo4sizeE:
	.zero		1
	.type		_ZN67_INTERNAL_64f4e359_31_FunctionOfAMatrixUtilsKernel_cu_b2145a98_31604cuda3std3__45__cpo5beginE,@object
	.size		_ZN67_INTERNAL_64f4e359_31_FunctionOfAMatrixUtilsKernel_cu_b2145a98_31604cuda3std3__45__cpo5beginE,(_ZN67_INTERNAL_64f4e359_31_FunctionOfAMatrixUtilsKernel_cu_b2145a98_31604cuda3std6ranges3__45__cpo6cbeginE - _ZN67_INTERNAL_64f4e359_31_FunctionOfAMatrixUtilsKernel_cu_b2145a98_31604cuda3std3__45__cpo5beginE)
_ZN67_INTERNAL_64f4e359_31_FunctionOfAMatrixUtilsKernel_cu_b2145a98_31604cuda3std3__45__cpo5beginE:
	.zero		1
	.type		_ZN67_INTERNAL_64f4e359_31_FunctionOfAMatrixUtilsKernel_cu_b2145a98_31604cuda3std6ranges3__45__cpo6cbeginE,@object
	.size		_ZN67_INTERNAL_64f4e359_31_FunctionOfAMatrixUtilsKernel_cu_b2145a98_31604cuda3std6ranges3__45__cpo6cbeginE,(_ZN67_INTERNAL_64f4e359_31_FunctionOfAMatrixUtilsKernel_cu_b2145a98_31604cuda3std3__45__cpo6rbeginE - _ZN67_INTERNAL_64f4e359_31_FunctionOfAMatrixUtilsKernel_cu_b2145a98_31604cuda3std6ranges3__45__cpo6cbeginE)
_ZN67_INTERNAL_64f4e359_31_FunctionOfAMatrixUtilsKernel_cu_b2145a98_31604cuda3std6ranges3__45__cpo6cbeginE:
	.zero		1
	.type		_ZN67_INTERNAL_64f4e359_31_FunctionOfAMatrixUtilsKernel_cu_b2145a98_31604cuda3std3__45__cpo6rbeginE,@object
	.size		_ZN67_INTERNAL_64f4e359_31_FunctionOfAMatrixUtilsKernel_cu_b2145a98_31604cuda3std3__45__cpo6rbeginE,(_ZN67_INTERNAL_64f4e359_31_FunctionOfAMatrixUtilsKernel_cu_b2145a98_31604cuda3std6ranges3__45__cpo4nextE - _ZN67_INTERNAL_64f4e359_31_FunctionOfAMatrixUtilsKernel_cu_b2145a98_31604cuda3std3__45__cpo6rbeginE)
_ZN67_INTERNAL_64f4e359_31_FunctionOfAMatrixUtilsKernel_cu_b2145a98_31604cuda3std3__45__cpo6rbeginE:
	.zero		1
	.type		_ZN67_INTERNAL_64f4e359_31_FunctionOfAMatrixUtilsKernel_cu_b2145a98_31604cuda3std6ranges3__45__cpo4nextE,@object
	.size		_ZN67_INTERNAL_64f4e359_31_FunctionOfAMatrixUtilsKernel_cu_b2145a98_31604cuda3std6ranges3__45__cpo4nextE,(_ZN67_INTERNAL_64f4e359_31_FunctionOfAMatrixUtilsKernel_cu_b2145a98_31604cuda3std6ranges3__45__cpo4swapE - _ZN67_INTERNAL_64f4e359_31_FunctionOfAMatrixUtilsKernel_cu_b2145a98_31604cuda3std6ranges3__45__cpo4nextE)
_ZN67_INTERNAL_64f4e359_31_FunctionOfAMatrixUtilsKernel_cu_b2145a98_31604cuda3std6ranges3__45__cpo4nextE:
	.zero		1
	.type		_ZN67_INTERNAL_64f4e359_31_FunctionOfAMatrixUtilsKernel_cu_b2145a98_31604cuda3std6ranges3__45__cpo4swapE,@object
	.size		_ZN67_INTERNAL_64f4e359_31_FunctionOfAMatrixUtilsKernel_cu_b2145a98_31604cuda3std6ranges3__45__cpo4swapE,(_ZN67_INTERNAL_64f4e359_31_FunctionOfAMatrixUtilsKernel_cu_b2145a98_31604cuda3std3__420unreachable_sentinelE - _ZN67_INTERNAL_64f4e359_31_FunctionOfAMatrixUtilsKernel_cu_b2145a98_31604cuda3std6ranges3__45__cpo4swapE)
_ZN67_INTERNAL_64f4e359_31_FunctionOfAMatrixUtilsKernel_cu_b2145a98_31604cuda3std6ranges3__45__cpo4swapE:
	.zero		1
	.type		_ZN67_INTERNAL_64f4e359_31_FunctionOfAMatrixUtilsKernel_cu_b2145a98_31604cuda3std3__420unreachable_sentinelE,@object
	.size		_ZN67_INTERNAL_64f4e359_31_FunctionOfAMatrixUtilsKernel_cu_b2145a98_31604cuda3std3__420unreachable_sentinelE,(_ZN67_INTERNAL_64f4e359_31_FunctionOfAMatrixUtilsKernel_cu_b2145a98_31606thrust23THRUST_300001_SM_800_NS6system6detail10sequential3seqE - _ZN67_INTERNAL_64f4e359_31_FunctionOfAMatrixUtilsKernel_cu_b2145a98_31604cuda3std3__420unreachable_sentinelE)
_ZN67_INTERNAL_64f4e359_31_FunctionOfAMatrixUtilsKernel_cu_b2145a98_31604cuda3std3__420unreachable_sentinelE:
	.zero		1
	.type		_ZN67_INTERNAL_64f4e359_31_FunctionOfAMatrixUtilsKernel_cu_b2145a98_31606thrust23THRUST_300001_SM_800_NS6system6detail10sequential3seqE,@object
	.size		_ZN67_INTERNAL_64f4e359_31_FunctionOfAMatrixUtilsKernel_cu_b2145a98_31606thrust23THRUST_300001_SM_800_NS6system6detail10sequential3seqE,(_ZN67_INTERNAL_64f4e359_31_FunctionOfAMatrixUtilsKernel_cu_b2145a98_31604cuda3std3__45__cpo4cendE - _ZN67_INTERNAL_64f4e359_31_FunctionOfAMatrixUtilsKernel_cu_b2145a98_31606thrust23THRUST_300001_SM_800_NS6system6detail10sequential3seqE)
_ZN67_INTERNAL_64f4e359_31_FunctionOfAMatrixUtilsKernel_cu_b2145a98_31606thrust23THRUST_300001_SM_800_NS6system6detail10sequential3seqE:
	.zero		1
	.type		_ZN67_INTERNAL_64f4e359_31_FunctionOfAMatrixUtilsKernel_cu_b2145a98_31604cuda3std3__45__cpo4cendE,@object
	.size		_ZN67_INTERNAL_64f4e359_31_FunctionOfAMatrixUtilsKernel_cu_b2145a98_31604cuda3std3__45__cpo4cendE,(_ZN67_INTERNAL_64f4e359_31_FunctionOfAMatrixUtilsKernel_cu_b2145a98_31604cuda3std6ranges3__45__cpo9iter_swapE - _ZN67_INTERNAL_64f4e359_31_FunctionOfAMatrixUtilsKernel_cu_b2145a98_31604cuda3std3__45__cpo4cendE)
_ZN67_INTERNAL_64f4e359_31_FunctionOfAMatrixUtilsKernel_cu_b2145a98_31604cuda3std3__45__cpo4cendE:
	.zero		1
	.type		_ZN67_INTERNAL_64f4e359_31_FunctionOfAMatrixUtilsKernel_cu_b2145a98_31604cuda3std6ranges3__45__cpo9iter_swapE,@object
	.size		_ZN67_INTERNAL_64f4e359_31_FunctionOfAMatrixUtilsKernel_cu_b2145a98_31604cuda3std6ranges3__45__cpo9iter_swapE,(_ZN67_INTERNAL_64f4e359_31_FunctionOfAMatrixUtilsKernel_cu_b2145a98_31604cuda3std3__45__cpo5crendE - _ZN67_INTERNAL_64f4e359_31_FunctionOfAMatrixUtilsKernel_cu_b2145a98_31604cuda3std6ranges3__45__cpo9iter_swapE)
_ZN67_INTERNAL_64f4e359_31_FunctionOfAMatrixUtilsKernel_cu_b2145a98_31604cuda3std6ranges3__45__cpo9iter_swapE:
	.zero		1
	.type		_ZN67_INTERNAL_64f4e359_31_FunctionOfAMatrixUtilsKernel_cu_b2145a98_31604cuda3std3__45__cpo5crendE,@object
	.size		_ZN67_INTERNAL_64f4e359_31_FunctionOfAMatrixUtilsKernel_cu_b2145a98_31604cuda3std3__45__cpo5crendE,(_ZN67_INTERNAL_64f4e359_31_FunctionOfAMatrixUtilsKernel_cu_b2145a98_31604cuda3std6ranges3__45__cpo5cdataE - _ZN67_INTERNAL_64f4e359_31_FunctionOfAMatrixUtilsKernel_cu_b2145a98_31604cuda3std3__45__cpo5crendE)
_ZN67_INTERNAL_64f4e359_31_FunctionOfAMatrixUtilsKernel_cu_b2145a98_31604cuda3std3__45__cpo5crendE:
	.zero		1
	.type		_ZN67_INTERNAL_64f4e359_31_FunctionOfAMatrixUtilsKernel_cu_b2145a98_31604cuda3std6ranges3__45__cpo5cdataE,@object
	.size		_ZN67_INTERNAL_64f4e359_31_FunctionOfAMatrixUtilsKernel_cu_b2145a98_31604cuda3std6ranges3__45__cpo5cdataE,(_ZN67_INTERNAL_64f4e359_31_FunctionOfAMatrixUtilsKernel_cu_b2145a98_31604cuda3std6ranges3__45__cpo3endE - _ZN67_INTERNAL_64f4e359_31_FunctionOfAMatrixUtilsKernel_cu_b2145a98_31604cuda3std6ranges3__45__cpo5cdataE)
_ZN67_INTERNAL_64f4e359_31_FunctionOfAMatrixUtilsKernel_cu_b2145a98_31604cuda3std6ranges3__45__cpo5cdataE:
	.zero		1
	.type		_ZN67_INTERNAL_64f4e359_31_FunctionOfAMatrixUtilsKernel_cu_b2145a98_31604cuda3std6ranges3__45__cpo3endE,@object
	.size		_ZN67_INTERNAL_64f4e359_31_FunctionOfAMatrixUtilsKernel_cu_b2145a98_31604cuda3std6ranges3__45__cpo3endE,(_ZN67_INTERNAL_64f4e359_31_FunctionOfAMatrixUtilsKernel_cu_b2145a98_31604cuda3std3__419piecewise_constructE - _ZN67_INTERNAL_64f4e359_31_FunctionOfAMatrixUtilsKernel_cu_b2145a98_31604cuda3std6ranges3__45__cpo3endE)
_ZN67_INTERNAL_64f4e359_31_FunctionOfAMatrixUtilsKernel_cu_b2145a98_31604cuda3std6ranges3__45__cpo3endE:
	.zero		1
	.type		_ZN67_INTERNAL_64f4e359_31_FunctionOfAMatrixUtilsKernel_cu_b2145a98_31604cuda3std3__419piecewise_constructE,@object
	.size		_ZN67_INTERNAL_64f4e359_31_FunctionOfAMatrixUtilsKernel_cu_b2145a98_31604cuda3std3__419piecewise_constructE,(_ZN67_INTERNAL_64f4e359_31_FunctionOfAMatrixUtilsKernel_cu_b2145a98_31604cuda3std6ranges3__45__cpo5ssizeE - _ZN67_INTERNAL_64f4e359_31_FunctionOfAMatrixUtilsKernel_cu_b2145a98_31604cuda3std3__419piecewise_constructE)
_ZN67_INTERNAL_64f4e359_31_FunctionOfAMatrixUtilsKernel_cu_b2145a98_31604cuda3std3__419piecewise_constructE:
	.zero		1
	.type		_ZN67_INTERNAL_64f4e359_31_FunctionOfAMatrixUtilsKernel_cu_b2145a98_31604cuda3std6ranges3__45__cpo5ssizeE,@object
	.size		_ZN67_INTERNAL_64f4e359_31_FunctionOfAMatrixUtilsKernel_cu_b2145a98_31604cuda3std6ranges3__45__cpo5ssizeE,(_ZN67_INTERNAL_64f4e359_31_FunctionOfAMatrixUtilsKernel_cu_b2145a98_31604cuda3std3__45__cpo3endE - _ZN67_INTERNAL_64f4e359_31_FunctionOfAMatrixUtilsKernel_cu_b2145a98_31604cuda3std6ranges3__45__cpo5ssizeE)
_ZN67_INTERNAL_64f4e359_31_FunctionOfAMatrixUtilsKernel_cu_b2145a98_31604cuda3std6ranges3__45__cpo5ssizeE:
	.zero		1
	.type		_ZN67_INTERNAL_64f4e359_31_FunctionOfAMatrixUtilsKernel_cu_b2145a98_31604cuda3std3__45__cpo3endE,@object
	.size		_ZN67_INTERNAL_64f4e359_31_FunctionOfAMatrixUtilsKernel_cu_b2145a98_31604cuda3std3__45__cpo3endE,(_ZN67_INTERNAL_64f4e359_31_FunctionOfAMatrixUtilsKernel_cu_b2145a98_31604cuda3std6ranges3__45__cpo4cendE - _ZN67_INTERNAL_64f4e359_31_FunctionOfAMatrixUtilsKernel_cu_b2145a98_31604cuda3std3__45__cpo3endE)
_ZN67_INTERNAL_64f4e359_31_FunctionOfAMatrixUtilsKernel_cu_b2145a98_31604cuda3std3__45__cpo3endE:
	.zero		1
	.type		_ZN67_INTERNAL_64f4e359_31_FunctionOfAMatrixUtilsKernel_cu_b2145a98_31604cuda3std6ranges3__45__cpo4cendE,@object
	.size		_ZN67_INTERNAL_64f4e359_31_FunctionOfAMatrixUtilsKernel_cu_b2145a98_31604cuda3std6ranges3__45__cpo4cendE,(_ZN67_INTERNAL_64f4e359_31_FunctionOfAMatrixUtilsKernel_cu_b2145a98_31604cuda3std3__45__cpo4rendE - _ZN67_INTERNAL_64f4e359_31_FunctionOfAMatrixUtilsKernel_cu_b2145a98_31604cuda3std6ranges3__45__cpo4cendE)
_ZN67_INTERNAL_64f4e359_31_FunctionOfAMatrixUtilsKernel_cu_b2145a98_31604cuda3std6ranges3__45__cpo4cendE:
	.zero		1
	.type		_ZN67_INTERNAL_64f4e359_31_FunctionOfAMatrixUtilsKernel_cu_b2145a98_31604cuda3std3__45__cpo4rendE,@object
	.size		_ZN67_INTERNAL_64f4e359_31_FunctionOfAMatrixUtilsKernel_cu_b2145a98_31604cuda3std3__45__cpo4rendE,(_ZN67_INTERNAL_64f4e359_31_FunctionOfAMatrixUtilsKernel_cu_b2145a98_31604cuda3std6ranges3__45__cpo4prevE - _ZN67_INTERNAL_64f4e359_31_FunctionOfAMatrixUtilsKernel_cu_b2145a98_31604cuda3std3__45__cpo4rendE)
_ZN67_INTERNAL_64f4e359_31_FunctionOfAMatrixUtilsKernel_cu_b2145a98_31604cuda3std3__45__cpo4rendE:
	.zero		1
	.type		_ZN67_INTERNAL_64f4e359_31_FunctionOfAMatrixUtilsKernel_cu_b2145a98_31604cuda3std6ranges3__45__cpo4prevE,@object
	.size		_ZN67_INTERNAL_64f4e359_31_FunctionOfAMatrixUtilsKernel_cu_b2145a98_31604cuda3std6ranges3__45__cpo4prevE,(_ZN67_INTERNAL_64f4e359_31_FunctionOfAMatrixUtilsKernel_cu_b2145a98_31604cuda3std6ranges3__45__cpo9iter_moveE - _ZN67_INTERNAL_64f4e359_31_FunctionOfAMatrixUtilsKernel_cu_b2145a98_31604cuda3std6ranges3__45__cpo4prevE)
_ZN67_INTERNAL_64f4e359_31_FunctionOfAMatrixUtilsKernel_cu_b2145a98_31604cuda3std6ranges3__45__cpo4prevE:
	.zero		1
	.type		_ZN67_INTERNAL_64f4e359_31_FunctionOfAMatrixUtilsKernel_cu_b2145a98_31604cuda3std6ranges3__45__cpo9iter_moveE,@object
	.size		_ZN67_INTERNAL_64f4e359_31_FunctionOfAMatrixUtilsKernel_cu_b2145a98_31604cuda3std6ranges3__45__cpo9iter_moveE,(.L_13 - _ZN67_INTERNAL_64f4e359_31_FunctionOfAMatrixUtilsKernel_cu_b2145a98_31604cuda3std6ranges3__45__cpo9iter_moveE)
_ZN67_INTERNAL_64f4e359_31_FunctionOfAMatrixUtilsKernel_cu_b2145a98_31604cuda3std6ranges3__45__cpo9iter_moveE:
	.zero		1
.L_13:
